	.target	sm_100a

	.elftype	@"ET_EXEC"


//--------------------- .note.nv.tkinfo           --------------------------
	.section	.note.nv.tkinfo,"",@"SHT_NOTE"
	.sectionflags	@"SHF_NOTE_NV_TKINFO"
	.tkinfo
        /*0018*/ 	.word	0x00000002
        /*0030*/ 	.string	""
        /*0030*/ 	.string	"ptxas"
        /*0030*/ 	.string	"Cuda compilation tools, release 13.0, V13.0.88"
        /*0030*/ 	.string	"Build cuda_13.0.r13.0/compiler.36424714_0"
        /*0030*/ 	.string	"-arch sm_100a -m 64 "



//--------------------- .note.nv.cuinfo           --------------------------
	.section	.note.nv.cuinfo,"",@"SHT_NOTE"
	.sectionflags	@"SHF_NOTE_NV_CUINFO"
        /*0018*/ 	.short	0x0002
        /*001a*/ 	.short	0x0064
        /*001c*/ 	.short	0x0082
	.zero		2


//--------------------- .nv.info                  --------------------------
	.section	.nv.info,"",@"SHT_CUDA_INFO"
	.align	4


	//----- nvinfo : EIATTR_REGCOUNT
	.align		4
        /*0000*/ 	.byte	0x04, 0x2f
        /*0002*/ 	.short	(.L_28 - .L_27)
	.align		4
.L_27:
        /*0004*/ 	.word	index@(_ZN7cutlass13device_kernelINS_4gemm6kernel13GemmUniversalIN4cute5tupleIJiiiiEEENS1_10collective13CollectiveMmaINS1_35MainloopSm100TmaUmmaWarpSpecializedILi8ELi2ELi4ENS5_IJNS4_1CILi2EEESB_NSA_ILi1EEEEEEEENS5_IJNSA_ILi256EEENSA_ILi128EEENSA_ILi64EEEEEENS_6half_tENS5_IJlSC_lEEESJ_SK_NS4_8TiledMMAINS4_8MMA_AtomIJNS4_26SM100_MMA_F16BF16_2x1SM_SSISJ_SJ_fLi256ELi128ELNS4_4UMMA5MajorE0ELSP_0ELNSO_7ScaleInE0ELSQ_0EEEEEENS4_6LayoutINS5_IJSC_SC_SC_EEENS5_IJNSA_ILi0EEESV_SV_EEEEENS5_IJNS4_10UnderscoreESY_SY_EEEEENS4_28SM100_TMA_2SM_LOAD_MULTICASTENS4_14ComposedLayoutINS4_7SwizzleILi3ELi4ELi3EEENS4_18smem_ptr_flag_bitsILi16EEENST_INS5_IJNSA_ILi8EEESH_EEENS5_IJSH_SC_EEEEEEEvNS4_8identityENS4_18SM100_TMA_2SM_LOADES1B_vS1C_EENS_8epilogue10collective18CollectiveEpilogueINS1F_23Sm100TmaWarpSpecializedILi4ELi2ELi16ELb1ELb0EEEJNS5_IJSG_SG_SH_EEENS5_IJNST_ISG_SC_EENST_INSA_ILi16EEESC_EEEEEfNS5_IJSC_llEEEfS1P_NS1F_6fusion15FusionCallbacksIS1J_NS1Q_17LinearCombinationIffffLNS_15FloatRoundStyleE2EEES1K_S1O_JEEENS4_5SM1004TMEM4LOAD26SM100_TMEM_LOAD_32dp32b16xENS4_13SM90_TMA_LOADENS12_INS13_ILi2ELi5ELi2EEENS15_ILi32EEENST_INS5_IJNSA_ILi32EEENSA_ILi4EEEEEENS5_IJSC_S23_EEEEEEENS4_39AutoVectorizingCopyWithAssumedAlignmentILi128EEENS4_14SM90_TMA_STOREES28_S2A_S2A_EEEvvEEEEvNT_6ParamsE)
        /*0008*/ 	.word	0x0000004a


	//----- nvinfo : EIATTR_FRAME_SIZE
	.align		4
.L_28:
        /*000c*/ 	.byte	0x04, 0x11
        /*000e*/ 	.short	(.L_30 - .L_29)
	.align		4
.L_29:
        /*0010*/ 	.word	index@($__internal_2_$__cuda_sm10x_tcgen05_guardrail_trap_unallocated_columns_being_dealloced)
        /*0014*/ 	.word	0x00000000


	//----- nvinfo : EIATTR_FRAME_SIZE
	.align		4
.L_30:
        /*0018*/ 	.byte	0x04, 0x11
        /*001a*/ 	.short	(.L_32 - .L_31)
	.align		4
.L_31:
        /*001c*/ 	.word	index@($__internal_1_$__cuda_sm10x_tcgen05_guardrail_trap_phase_invalid_during_alloc)
        /*0020*/ 	.word	0x00000000


	//----- nvinfo : EIATTR_FRAME_SIZE
	.align		4
.L_32:
        /*0024*/ 	.byte	0x04, 0x11
        /*0026*/ 	.short	(.L_34 - .L_33)
	.align		4
.L_33:
        /*0028*/ 	.word	index@($__internal_0_$__cuda_sm10x_tcgen05_guardrail_trap_col_being_dealloced_not_returned_by_alloc)
        /*002c*/ 	.word	0x00000000


	//----- nvinfo : EIATTR_FRAME_SIZE
	.align		4
.L_34:
        /*0030*/ 	.byte	0x04, 0x11
        /*0032*/ 	.short	(.L_36 - .L_35)
	.align		4
.L_35:
        /*0034*/ 	.word	index@(_ZN7cutlass13device_kernelINS_4gemm6kernel13GemmUniversalIN4cute5tupleIJiiiiEEENS1_10collective13CollectiveMmaINS1_35MainloopSm100TmaUmmaWarpSpecializedILi8ELi2ELi4ENS5_IJNS4_1CILi2EEESB_NSA_ILi1EEEEEEEENS5_IJNSA_ILi256EEENSA_ILi128EEENSA_ILi64EEEEEENS_6half_tENS5_IJlSC_lEEESJ_SK_NS4_8TiledMMAINS4_8MMA_AtomIJNS4_26SM100_MMA_F16BF16_2x1SM_SSISJ_SJ_fLi256ELi128ELNS4_4UMMA5MajorE0ELSP_0ELNSO_7ScaleInE0ELSQ_0EEEEEENS4_6LayoutINS5_IJSC_SC_SC_EEENS5_IJNSA_ILi0EEESV_SV_EEEEENS5_IJNS4_10UnderscoreESY_SY_EEEEENS4_28SM100_TMA_2SM_LOAD_MULTICASTENS4_14ComposedLayoutINS4_7SwizzleILi3ELi4ELi3EEENS4_18smem_ptr_flag_bitsILi16EEENST_INS5_IJNSA_ILi8EEESH_EEENS5_IJSH_SC_EEEEEEEvNS4_8identityENS4_18SM100_TMA_2SM_LOADES1B_vS1C_EENS_8epilogue10collective18CollectiveEpilogueINS1F_23Sm100TmaWarpSpecializedILi4ELi2ELi16ELb1ELb0EEEJNS5_IJSG_SG_SH_EEENS5_IJNST_ISG_SC_EENST_INSA_ILi16EEESC_EEEEEfNS5_IJSC_llEEEfS1P_NS1F_6fusion15FusionCallbacksIS1J_NS1Q_17LinearCombinationIffffLNS_15FloatRoundStyleE2EEES1K_S1O_JEEENS4_5SM1004TMEM4LOAD26SM100_TMEM_LOAD_32dp32b16xENS4_13SM90_TMA_LOADENS12_INS13_ILi2ELi5ELi2EEENS15_ILi32EEENST_INS5_IJNSA_ILi32EEENSA_ILi4EEEEEENS5_IJSC_S23_EEEEEEENS4_39AutoVectorizingCopyWithAssumedAlignmentILi128EEENS4_14SM90_TMA_STOREES28_S2A_S2A_EEEvvEEEEvNT_6ParamsE)
        /*0038*/ 	.word	0x00000000


	//----- nvinfo : EIATTR_REGCOUNT
	.align		4
.L_36:
        /*003c*/ 	.byte	0x04, 0x2f
        /*003e*/ 	.short	(.L_38 - .L_37)
	.align		4
.L_37:
        /*0040*/ 	.word	index@(_ZN7cutlass9reference6device6kernel12BlockForEachINS_6half_tENS1_6detail17RandomUniformFuncIS4_EEEEvPT_mNT0_6ParamsE)
        /*0044*/ 	.word	0x00000020


	//----- nvinfo : EIATTR_FRAME_SIZE
	.align		4
.L_38:
        /*0048*/ 	.byte	0x04, 0x11
        /*004a*/ 	.short	(.L_40 - .L_39)
	.align		4
.L_39:
        /*004c*/ 	.word	index@(_ZN7cutlass9reference6device6kernel12BlockForEachINS_6half_tENS1_6detail17RandomUniformFuncIS4_EEEEvPT_mNT0_6ParamsE)
        /*0050*/ 	.word	0x00000060


	//----- nvinfo : EIATTR_REGCOUNT
	.align		4
.L_40:
        /*0054*/ 	.byte	0x04, 0x2f
        /*0056*/ 	.short	(.L_42 - .L_41)
	.align		4
.L_41:
        /*0058*/ 	.word	index@(_ZN7cutlass9reference6device6kernel12BlockForEachIfNS1_6detail17RandomUniformFuncIfEEEEvPT_mNT0_6ParamsE)
        /*005c*/ 	.word	0x00000020


	//----- nvinfo : EIATTR_FRAME_SIZE
	.align		4
.L_42:
        /*0060*/ 	.byte	0x04, 0x11
        /*0062*/ 	.short	(.L_44 - .L_43)
	.align		4
.L_43:
        /*0064*/ 	.word	index@(_ZN7cutlass9reference6device6kernel12BlockForEachIfNS1_6detail17RandomUniformFuncIfEEEEvPT_mNT0_6ParamsE)
        /*0068*/ 	.word	0x00000060


	//----- nvinfo : EIATTR_REGCOUNT
	.align		4
.L_44:
        /*006c*/ 	.byte	0x04, 0x2f
        /*006e*/ 	.short	(.L_46 - .L_45)
	.align		4
.L_45:
        /*0070*/ 	.word	index@(_ZN7cutlass9reference6device6kernel4GemmINS_9TensorRefINS_6half_tENS_6layout8RowMajorEEENS4_IS5_NS6_11ColumnMajorEEENS4_IfS9_EEffNS_11MatrixShapeILi4ELi4EEENS_12multiply_addIfffEENS_16NumericConverterIffLNS_15FloatRoundStyleE2EEEEEvNS_4gemm9GemmCoordET2_T_T0_SL_T1_SO_T3_)
        /*0074*/ 	.word	0x00000040


	//----- nvinfo : EIATTR_FRAME_SIZE
	.align		4
.L_46:
        /*0078*/ 	.byte	0x04, 0x11
        /*007a*/ 	.short	(.L_48 - .L_47)
	.align		4
.L_47:
        /*007c*/ 	.word	index@(_ZN7cutlass9reference6device6kernel4GemmINS_9TensorRefINS_6half_tENS_6layout8RowMajorEEENS4_IS5_NS6_11ColumnMajorEEENS4_IfS9_EEffNS_11MatrixShapeILi4ELi4EEENS_12multiply_addIfffEENS_16NumericConverterIffLNS_15FloatRoundStyleE2EEEEEvNS_4gemm9GemmCoordET2_T_T0_SL_T1_SO_T3_)
        /*0080*/ 	.word	0x00000000


	//----- nvinfo : EIATTR_REGCOUNT
	.align		4
.L_48:
        /*0084*/ 	.byte	0x04, 0x2f
        /*0086*/ 	.short	(.L_50 - .L_49)
	.align		4
.L_49:
        /*0088*/ 	.word	index@(_ZN7cutlass9reference6device6kernel17BlockCompareEqualIfEEvPiPKT_S7_m)
        /*008c*/ 	.word	0x0000000a


	//----- nvinfo : EIATTR_FRAME_SIZE
	.align		4
.L_50:
        /*0090*/ 	.byte	0x04, 0x11
        /*0092*/ 	.short	(.L_52 - .L_51)
	.align		4
.L_51:
        /*0094*/ 	.word	index@(_ZN7cutlass9reference6device6kernel17BlockCompareEqualIfEEvPiPKT_S7_m)
        /*0098*/ 	.word	0x00000000


	//----- nvinfo : EIATTR_MIN_STACK_SIZE
	.align		4
.L_52:
        /*009c*/ 	.byte	0x04, 0x12
        /*009e*/ 	.short	(.L_54 - .L_53)
	.align		4
.L_53:
        /*00a0*/ 	.word	index@(_ZN7cutlass13device_kernelINS_4gemm6kernel13GemmUniversalIN4cute5tupleIJiiiiEEENS1_10collective13CollectiveMmaINS1_35MainloopSm100TmaUmmaWarpSpecializedILi8ELi2ELi4ENS5_IJNS4_1CILi2EEESB_NSA_ILi1EEEEEEEENS5_IJNSA_ILi256EEENSA_ILi128EEENSA_ILi64EEEEEENS_6half_tENS5_IJlSC_lEEESJ_SK_NS4_8TiledMMAINS4_8MMA_AtomIJNS4_26SM100_MMA_F16BF16_2x1SM_SSISJ_SJ_fLi256ELi128ELNS4_4UMMA5MajorE0ELSP_0ELNSO_7ScaleInE0ELSQ_0EEEEEENS4_6LayoutINS5_IJSC_SC_SC_EEENS5_IJNSA_ILi0EEESV_SV_EEEEENS5_IJNS4_10UnderscoreESY_SY_EEEEENS4_28SM100_TMA_2SM_LOAD_MULTICASTENS4_14ComposedLayoutINS4_7SwizzleILi3ELi4ELi3EEENS4_18smem_ptr_flag_bitsILi16EEENST_INS5_IJNSA_ILi8EEESH_EEENS5_IJSH_SC_EEEEEEEvNS4_8identityENS4_18SM100_TMA_2SM_LOADES1B_vS1C_EENS_8epilogue10collective18CollectiveEpilogueINS1F_23Sm100TmaWarpSpecializedILi4ELi2ELi16ELb1ELb0EEEJNS5_IJSG_SG_SH_EEENS5_IJNST_ISG_SC_EENST_INSA_ILi16EEESC_EEEEEfNS5_IJSC_llEEEfS1P_NS1F_6fusion15FusionCallbacksIS1J_NS1Q_17LinearCombinationIffffLNS_15FloatRoundStyleE2EEES1K_S1O_JEEENS4_5SM1004TMEM4LOAD26SM100_TMEM_LOAD_32dp32b16xENS4_13SM90_TMA_LOADENS12_INS13_ILi2ELi5ELi2EEENS15_ILi32EEENST_INS5_IJNSA_ILi32EEENSA_ILi4EEEEEENS5_IJSC_S23_EEEEEEENS4_39AutoVectorizingCopyWithAssumedAlignmentILi128EEENS4_14SM90_TMA_STOREES28_S2A_S2A_EEEvvEEEEvNT_6ParamsE)
        /*00a4*/ 	.word	0x00000000


	//----- nvinfo : EIATTR_MIN_STACK_SIZE
	.align		4
.L_54:
        /*00a8*/ 	.byte	0x04, 0x12
        /*00aa*/ 	.short	(.L_56 - .L_55)
	.align		4
.L_55:
        /*00ac*/ 	.word	index@(_ZN7cutlass9reference6device6kernel17BlockCompareEqualIfEEvPiPKT_S7_m)
        /*00b0*/ 	.word	0x00000000


	//----- nvinfo : EIATTR_MIN_STACK_SIZE
	.align		4
.L_56:
        /*00b4*/ 	.byte	0x04, 0x12
        /*00b6*/ 	.short	(.L_58 - .L_57)
	.align		4
.L_57:
        /*00b8*/ 	.word	index@(_ZN7cutlass9reference6device6kernel4GemmINS_9TensorRefINS_6half_tENS_6layout8RowMajorEEENS4_IS5_NS6_11ColumnMajorEEENS4_IfS9_EEffNS_11MatrixShapeILi4ELi4EEENS_12multiply_addIfffEENS_16NumericConverterIffLNS_15FloatRoundStyleE2EEEEEvNS_4gemm9GemmCoordET2_T_T0_SL_T1_SO_T3_)
        /*00bc*/ 	.word	0x00000000


	//----- nvinfo : EIATTR_MIN_STACK_SIZE
	.align		4
.L_58:
        /*00c0*/ 	.byte	0x04, 0x12
        /*00c2*/ 	.short	(.L_60 - .L_59)
	.align		4
.L_59:
        /*00c4*/ 	.word	index@(_ZN7cutlass9reference6device6kernel12BlockForEachIfNS1_6detail17RandomUniformFuncIfEEEEvPT_mNT0_6ParamsE)
        /*00c8*/ 	.word	0x00000060


	//----- nvinfo : EIATTR_MIN_STACK_SIZE
	.align		4
.L_60:
        /*00cc*/ 	.byte	0x04, 0x12
        /*00ce*/ 	.short	(.L_62 - .L_61)
	.align		4
.L_61:
        /*00d0*/ 	.word	index@(_ZN7cutlass9reference6device6kernel12BlockForEachINS_6half_tENS1_6detail17RandomUniformFuncIS4_EEEEvPT_mNT0_6ParamsE)
        /*00d4*/ 	.word	0x00000060
.L_62:


//--------------------- .nv.compat                --------------------------
	.section	.nv.compat,"",@"SHT_CUDA_COMPAT_INFO"
	.align	4
        /*0000*/ 	.byte	0x02, 0x09, 0x01, 0x00, 0x02, 0x02, 0x02, 0x00, 0x02, 0x05, 0x05, 0x00, 0x03, 0x07, 0x01, 0x01
        /*0010*/ 	.byte	0x02, 0x03, 0x01, 0x00, 0x02, 0x06, 0x01, 0x00, 0x04, 0x0b, 0x08, 0x00, 0x01, 0x00, 0x00, 0x00
        /*0020*/ 	.byte	0x00, 0x00, 0x00, 0x00


//--------------------- .nv.info._ZN7cutlass9reference6device6kernel17BlockCompareEqualIfEEvPiPKT_S7_m --------------------------
	.section	.nv.info._ZN7cutlass9reference6device6kernel17BlockCompareEqualIfEEvPiPKT_S7_m,"",@"SHT_CUDA_INFO"
	.sectionflags	@""
	.align	4


	//----- nvinfo : EIATTR_CUDA_API_VERSION
	.align		4
        /*0000*/ 	.byte	0x04, 0x37
        /*0002*/ 	.short	(.L_64 - .L_63)
.L_63:
        /*0004*/ 	.word	0x00000082


	//----- nvinfo : EIATTR_KPARAM_INFO
	.align		4
.L_64:
        /*0008*/ 	.byte	0x04, 0x17
        /*000a*/ 	.short	(.L_66 - .L_65)
.L_65:
        /*000c*/ 	.word	0x00000000
        /*0010*/ 	.short	0x0003
        /*0012*/ 	.short	0x0018
        /*0014*/ 	.byte	0x00, 0xf0, 0x21, 0x00


	//----- nvinfo : EIATTR_KPARAM_INFO
	.align		4
.L_66:
        /*0018*/ 	.byte	0x04, 0x17
        /*001a*/ 	.short	(.L_68 - .L_67)
.L_67:
        /*001c*/ 	.word	0x00000000
        /*0020*/ 	.short	0x0002
        /*0022*/ 	.short	0x0010
        /*0024*/ 	.byte	0x00, 0xf5, 0x21, 0x00


	//----- nvinfo : EIATTR_KPARAM_INFO
	.align		4
.L_68:
        /*0028*/ 	.byte	0x04, 0x17
        /*002a*/ 	.short	(.L_70 - .L_69)
.L_69:
        /*002c*/ 	.word	0x00000000
        /*0030*/ 	.short	0x0001
        /*0032*/ 	.short	0x0008
        /*0034*/ 	.byte	0x00, 0xf5, 0x21, 0x00


	//----- nvinfo : EIATTR_KPARAM_INFO
	.align		4
.L_70:
        /*0038*/ 	.byte	0x04, 0x17
        /*003a*/ 	.short	(.L_72 - .L_71)
.L_71:
        /*003c*/ 	.word	0x00000000
        /*0040*/ 	.short	0x0000
        /*0042*/ 	.short	0x0000
        /*0044*/ 	.byte	0x00, 0xf5, 0x21, 0x00


	//----- nvinfo : EIATTR_SPARSE_MMA_MASK
	.align		4
.L_72:
        /*0048*/ 	.byte	0x03, 0x50
        /*004a*/ 	.short	0x0000


	//----- nvinfo : EIATTR_MAXREG_COUNT
	.align		4
        /*004c*/ 	.byte	0x03, 0x1b
        /*004e*/ 	.short	0x00ff


	//----- nvinfo : EIATTR_MERCURY_ISA_VERSION
	.align		4
        /*0050*/ 	.byte	0x03, 0x5f
        /*0052*/ 	.short	0x0101


	//----- nvinfo : EIATTR_VRC_CTA_INIT_COUNT
	.align		4
        /*0054*/ 	.byte	0x02, 0x4a
	.zero		1
	.zero		1


	//----- nvinfo : EIATTR_EXIT_INSTR_OFFSETS
	.align		4
        /*0058*/ 	.byte	0x04, 0x1c
        /*005a*/ 	.short	(.L_74 - .L_73)


	//   ....[0]....
.L_73:
        /*005c*/ 	.word	0x00000080


	//   ....[1]....
        /*0060*/ 	.word	0x00000200


	//   ....[2]....
        /*0064*/ 	.word	0x00000240


	//----- nvinfo : EIATTR_CRS_STACK_SIZE
	.align		4
.L_74:
        /*0068*/ 	.byte	0x04, 0x1e
        /*006a*/ 	.short	(.L_76 - .L_75)
.L_75:
        /*006c*/ 	.word	0x00000000


	//----- nvinfo : EIATTR_CBANK_PARAM_SIZE
	.align		4
.L_76:
        /*0070*/ 	.byte	0x03, 0x19
        /*0072*/ 	.short	0x0020


	//----- nvinfo : EIATTR_PARAM_CBANK
	.align		4
        /*0074*/ 	.byte	0x04, 0x0a
        /*0076*/ 	.short	(.L_78 - .L_77)
	.align		4
.L_77:
        /*0078*/ 	.word	index@(.nv.constant0._ZN7cutlass9reference6device6kernel17BlockCompareEqualIfEEvPiPKT_S7_m)
        /*007c*/ 	.short	0x0380
        /*007e*/ 	.short	0x0020


	//----- nvinfo : EIATTR_SW_WAR
	.align		4
.L_78:
        /*0080*/ 	.byte	0x04, 0x36
        /*0082*/ 	.short	(.L_80 - .L_79)
.L_79:
        /*0084*/ 	.word	0x00000008
.L_80:


//--------------------- .nv.info._ZN7cutlass9reference6device6kernel4GemmINS_9TensorRefINS_6half_tENS_6layout8RowMajorEEENS4_IS5_NS6_11ColumnMajorEEENS4_IfS9_EEffNS_11MatrixShapeILi4ELi4EEENS_12multiply_addIfffEENS_16NumericConverterIffLNS_15FloatRoundStyleE2EEEEEvNS_4gemm9GemmCoordET2_T_T0_SL_T1_SO_T3_ --------------------------
	.section	.nv.info._ZN7cutlass9reference6device6kernel4GemmINS_9TensorRefINS_6half_tENS_6layout8RowMajorEEENS4_IS5_NS6_11ColumnMajorEEENS4_IfS9_EEffNS_11MatrixShapeILi4ELi4EEENS_12multiply_addIfffEENS_16NumericConverterIffLNS_15FloatRoundStyleE2EEEEEvNS_4gemm9GemmCoordET2_T_T0_SL_T1_SO_T3_,"",@"SHT_CUDA_INFO"
	.sectionflags	@""
	.align	4


	//----- nvinfo : EIATTR_CUDA_API_VERSION
	.align		4
        /*0000*/ 	.byte	0x04, 0x37
        /*0002*/ 	.short	(.L_82 - .L_81)
.L_81:
        /*0004*/ 	.word	0x00000082


	//----- nvinfo : EIATTR_KPARAM_INFO
	.align		4
.L_82:
        /*0008*/ 	.byte	0x04, 0x17
        /*000a*/ 	.short	(.L_84 - .L_83)
.L_83:
        /*000c*/ 	.word	0x00000000
        /*0010*/ 	.short	0x0007
        /*0012*/ 	.short	0x0058
        /*0014*/ 	.byte	0x00, 0xf0, 0x11, 0x00


	//----- nvinfo : EIATTR_KPARAM_INFO
	.align		4
.L_84:
        /*0018*/ 	.byte	0x04, 0x17
        /*001a*/ 	.short	(.L_86 - .L_85)
.L_85:
        /*001c*/ 	.word	0x00000000
        /*0020*/ 	.short	0x0006
        /*0022*/ 	.short	0x0048
        /*0024*/ 	.byte	0x00, 0xf0, 0x41, 0x00


	//----- nvinfo : EIATTR_KPARAM_INFO
	.align		4
.L_86:
        /*0028*/ 	.byte	0x04, 0x17
        /*002a*/ 	.short	(.L_88 - .L_87)
.L_87:
        /*002c*/ 	.word	0x00000000
        /*0030*/ 	.short	0x0005
        /*0032*/ 	.short	0x0038
        /*0034*/ 	.byte	0x00, 0xf0, 0x41, 0x00


	//----- nvinfo : EIATTR_KPARAM_INFO
	.align		4
.L_88:
        /*0038*/ 	.byte	0x04, 0x17
        /*003a*/ 	.short	(.L_90 - .L_89)
.L_89:
        /*003c*/ 	.word	0x00000000
        /*0040*/ 	.short	0x0004
        /*0042*/ 	.short	0x0030
        /*0044*/ 	.byte	0x00, 0xf0, 0x11, 0x00


	//----- nvinfo : EIATTR_KPARAM_INFO
	.align		4
.L_90:
        /*0048*/ 	.byte	0x04, 0x17
        /*004a*/ 	.short	(.L_92 - .L_91)
.L_91:
        /*004c*/ 	.word	0x00000000
        /*0050*/ 	.short	0x0003
        /*0052*/ 	.short	0x0020
        /*0054*/ 	.byte	0x00, 0xf0, 0x41, 0x00


	//----- nvinfo : EIATTR_KPARAM_INFO
	.align		4
.L_92:
        /*0058*/ 	.byte	0x04, 0x17
        /*005a*/ 	.short	(.L_94 - .L_93)
.L_93:
        /*005c*/ 	.word	0x00000000
        /*0060*/ 	.short	0x0002
        /*0062*/ 	.short	0x0010
        /*0064*/ 	.byte	0x00, 0xf0, 0x41, 0x00


	//----- nvinfo : EIATTR_KPARAM_INFO
	.align		4
.L_94:
        /*0068*/ 	.byte	0x04, 0x17
        /*006a*/ 	.short	(.L_96 - .L_95)
.L_95:
        /*006c*/ 	.word	0x00000000
        /*0070*/ 	.short	0x0001
        /*0072*/ 	.short	0x000c
        /*0074*/ 	.byte	0x00, 0xf0, 0x11, 0x00


	//----- nvinfo : EIATTR_KPARAM_INFO
	.align		4
.L_96:
        /*0078*/ 	.byte	0x04, 0x17
        /*007a*/ 	.short	(.L_98 - .L_97)
.L_97:
        /*007c*/ 	.word	0x00000000
        /*0080*/ 	.short	0x0000
        /*0082*/ 	.short	0x0000
        /*0084*/ 	.byte	0x00, 0xf0, 0x31, 0x00


	//----- nvinfo : EIATTR_SPARSE_MMA_MASK
	.align		4
.L_98:
        /*0088*/ 	.byte	0x03, 0x50
        /*008a*/ 	.short	0x0000


	//----- nvinfo : EIATTR_MAXREG_COUNT
	.align		4
        /*008c*/ 	.byte	0x03, 0x1b
        /*008e*/ 	.short	0x00ff


	//----- nvinfo : EIATTR_MERCURY_ISA_VERSION
	.align		4
        /*0090*/ 	.byte	0x03, 0x5f
        /*0092*/ 	.short	0x0101


	//----- nvinfo : EIATTR_VRC_CTA_INIT_COUNT
	.align		4
        /*0094*/ 	.byte	0x02, 0x4a
	.zero		1
	.zero		1


	//----- nvinfo : EIATTR_EXIT_INSTR_OFFSETS
	.align		4
        /*0098*/ 	.byte	0x04, 0x1c
        /*009a*/ 	.short	(.L_100 - .L_99)


	//   ....[0]....
.L_99:
        /*009c*/ 	.word	0x00002190


	//   ....[1]....
        /*00a0*/ 	.word	0x000022c0


	//----- nvinfo : EIATTR_CRS_STACK_SIZE
	.align		4
.L_100:
        /*00a4*/ 	.byte	0x04, 0x1e
        /*00a6*/ 	.short	(.L_102 - .L_101)
.L_101:
        /*00a8*/ 	.word	0x00000000


	//----- nvinfo : EIATTR_CBANK_PARAM_SIZE
	.align		4
.L_102:
        /*00ac*/ 	.byte	0x03, 0x19
        /*00ae*/ 	.short	0x005c


	//----- nvinfo : EIATTR_PARAM_CBANK
	.align		4
        /*00b0*/ 	.byte	0x04, 0x0a
        /*00b2*/ 	.short	(.L_104 - .L_103)
	.align		4
.L_103:
        /*00b4*/ 	.word	index@(.nv.constant0._ZN7cutlass9reference6device6kernel4GemmINS_9TensorRefINS_6half_tENS_6layout8RowMajorEEENS4_IS5_NS6_11ColumnMajorEEENS4_IfS9_EEffNS_11MatrixShapeILi4ELi4EEENS_12multiply_addIfffEENS_16NumericConverterIffLNS_15FloatRoundStyleE2EEEEEvNS_4gemm9GemmCoordET2_T_T0_SL_T1_SO_T3_)
        /*00b8*/ 	.short	0x0380
        /*00ba*/ 	.short	0x005c


	//----- nvinfo : EIATTR_SW_WAR
	.align		4
.L_104:
        /*00bc*/ 	.byte	0x04, 0x36
        /*00be*/ 	.short	(.L_106 - .L_105)
.L_105:
        /*00c0*/ 	.word	0x00000008
.L_106:


//--------------------- .nv.info._ZN7cutlass9reference6device6kernel12BlockForEachIfNS1_6detail17RandomUniformFuncIfEEEEvPT_mNT0_6ParamsE --------------------------
	.section	.nv.info._ZN7cutlass9reference6device6kernel12BlockForEachIfNS1_6detail17RandomUniformFuncIfEEEEvPT_mNT0_6ParamsE,"",@"SHT_CUDA_INFO"
	.sectionflags	@""
	.align	4


	//----- nvinfo : EIATTR_CUDA_API_VERSION
	.align		4
        /*0000*/ 	.byte	0x04, 0x37
        /*0002*/ 	.short	(.L_108 - .L_107)
.L_107:
        /*0004*/ 	.word	0x00000082


	//----- nvinfo : EIATTR_KPARAM_INFO
	.align		4
.L_108:
        /*0008*/ 	.byte	0x04, 0x17
        /*000a*/ 	.short	(.L_110 - .L_109)
.L_109:
        /*000c*/ 	.word	0x00000000
        /*0010*/ 	.short	0x0002
        /*0012*/ 	.short	0x0010
        /*0014*/ 	.byte	0x00, 0xf0, 0xc1, 0x00


	//----- nvinfo : EIATTR_KPARAM_INFO
	.align		4
.L_110:
        /*0018*/ 	.byte	0x04, 0x17
        /*001a*/ 	.short	(.L_112 - .L_111)
.L_111:
        /*001c*/ 	.word	0x00000000
        /*0020*/ 	.short	0x0001
        /*0022*/ 	.short	0x0008
        /*0024*/ 	.byte	0x00, 0xf0, 0x21, 0x00


	//----- nvinfo : EIATTR_KPARAM_INFO
	.align		4
.L_112:
        /*0028*/ 	.byte	0x04, 0x17
        /*002a*/ 	.short	(.L_114 - .L_113)
.L_113:
        /*002c*/ 	.word	0x00000000
        /*0030*/ 	.short	0x0000
        /*0032*/ 	.short	0x0000
        /*0034*/ 	.byte	0x00, 0xf5, 0x21, 0x00


	//----- nvinfo : EIATTR_SPARSE_MMA_MASK
	.align		4
.L_114:
        /*0038*/ 	.byte	0x03, 0x50
        /*003a*/ 	.short	0x0000


	//----- nvinfo : EIATTR_MAXREG_COUNT
	.align		4
        /*003c*/ 	.byte	0x03, 0x1b
        /*003e*/ 	.short	0x00ff


	//----- nvinfo : EIATTR_MERCURY_ISA_VERSION
	.align		4
        /*0040*/ 	.byte	0x03, 0x5f
        /*0042*/ 	.short	0x0101


	//----- nvinfo : EIATTR_VRC_CTA_INIT_COUNT
	.align		4
        /*0044*/ 	.byte	0x02, 0x4a
	.zero		1
	.zero		1


	//----- nvinfo : EIATTR_EXIT_INSTR_OFFSETS
	.align		4
        /*0048*/ 	.byte	0x04, 0x1c
        /*004a*/ 	.short	(.L_116 - .L_115)


	//   ....[0]....
.L_115:
        /*004c*/ 	.word	0x00002790


	//   ....[1]....
        /*0050*/ 	.word	0x00003050


	//----- nvinfo : EIATTR_CRS_STACK_SIZE
	.align		4
.L_116:
        /*0054*/ 	.byte	0x04, 0x1e
        /*0056*/ 	.short	(.L_118 - .L_117)
.L_117:
        /*0058*/ 	.word	0x00000000


	//----- nvinfo : EIATTR_CBANK_PARAM_SIZE
	.align		4
.L_118:
        /*005c*/ 	.byte	0x03, 0x19
        /*005e*/ 	.short	0x0040


	//----- nvinfo : EIATTR_PARAM_CBANK
	.align		4
        /*0060*/ 	.byte	0x04, 0x0a
        /*0062*/ 	.short	(.L_120 - .L_119)
	.align		4
.L_119:
        /*0064*/ 	.word	index@(.nv.constant0._ZN7cutlass9reference6device6kernel12BlockForEachIfNS1_6detail17RandomUniformFuncIfEEEEvPT_mNT0_6ParamsE)
        /*0068*/ 	.short	0x0380
        /*006a*/ 	.short	0x0040


	//----- nvinfo : EIATTR_SW_WAR
	.align		4
.L_120:
        /*006c*/ 	.byte	0x04, 0x36
        /*006e*/ 	.short	(.L_122 - .L_121)
.L_121:
        /*0070*/ 	.word	0x00000008
.L_122:


//--------------------- .nv.info._ZN7cutlass9reference6device6kernel12BlockForEachINS_6half_tENS1_6detail17RandomUniformFuncIS4_EEEEvPT_mNT0_6ParamsE --------------------------
	.section	.nv.info._ZN7cutlass9reference6device6kernel12BlockForEachINS_6half_tENS1_6detail17RandomUniformFuncIS4_EEEEvPT_mNT0_6ParamsE,"",@"SHT_CUDA_INFO"
	.sectionflags	@""
	.align	4


	//----- nvinfo : EIATTR_CUDA_API_VERSION
	.align		4
        /*0000*/ 	.byte	0x04, 0x37
        /*0002*/ 	.short	(.L_124 - .L_123)
.L_123:
        /*0004*/ 	.word	0x00000082


	//----- nvinfo : EIATTR_KPARAM_INFO
	.align		4
.L_124:
        /*0008*/ 	.byte	0x04, 0x17
        /*000a*/ 	.short	(.L_126 - .L_125)
.L_125:
        /*000c*/ 	.word	0x00000000
        /*0010*/ 	.short	0x0002
        /*0012*/ 	.short	0x0010
        /*0014*/ 	.byte	0x00, 0xf0, 0xc1, 0x00


	//----- nvinfo : EIATTR_KPARAM_INFO
	.align		4
.L_126:
        /*0018*/ 	.byte	0x04, 0x17
        /*001a*/ 	.short	(.L_128 - .L_127)
.L_127:
        /*001c*/ 	.word	0x00000000
        /*0020*/ 	.short	0x0001
        /*0022*/ 	.short	0x0008
        /*0024*/ 	.byte	0x00, 0xf0, 0x21, 0x00


	//----- nvinfo : EIATTR_KPARAM_INFO
	.align		4
.L_128:
        /*0028*/ 	.byte	0x04, 0x17
        /*002a*/ 	.short	(.L_130 - .L_129)
.L_129:
        /*002c*/ 	.word	0x00000000
        /*0030*/ 	.short	0x0000
        /*0032*/ 	.short	0x0000
        /*0034*/ 	.byte	0x00, 0xf5, 0x21, 0x00


	//----- nvinfo : EIATTR_SPARSE_MMA_MASK
	.align		4
.L_130:
        /*0038*/ 	.byte	0x03, 0x50
        /*003a*/ 	.short	0x0000


	//----- nvinfo : EIATTR_MAXREG_COUNT
	.align		4
        /*003c*/ 	.byte	0x03, 0x1b
        /*003e*/ 	.short	0x00ff


	//----- nvinfo : EIATTR_MERCURY_ISA_VERSION
	.align		4
        /*0040*/ 	.byte	0x03, 0x5f
        /*0042*/ 	.short	0x0101


	//----- nvinfo : EIATTR_VRC_CTA_INIT_COUNT
	.align		4
        /*0044*/ 	.byte	0x02, 0x4a
	.zero		1
	.zero		1


	//----- nvinfo : EIATTR_EXIT_INSTR_OFFSETS
	.align		4
        /*0048*/ 	.byte	0x04, 0x1c
        /*004a*/ 	.short	(.L_132 - .L_131)


	//   ....[0]....
.L_131:
        /*004c*/ 	.word	0x00002790


	//   ....[1]....
        /*0050*/ 	.word	0x00003030


	//----- nvinfo : EIATTR_CRS_STACK_SIZE
	.align		4
.L_132:
        /*0054*/ 	.byte	0x04, 0x1e
        /*0056*/ 	.short	(.L_134 - .L_133)
.L_133:
        /*0058*/ 	.word	0x00000000


	//----- nvinfo : EIATTR_CBANK_PARAM_SIZE
	.align		4
.L_134:
        /*005c*/ 	.byte	0x03, 0x19
        /*005e*/ 	.short	0x0040


	//----- nvinfo : EIATTR_PARAM_CBANK
	.align		4
        /*0060*/ 	.byte	0x04, 0x0a
        /*0062*/ 	.short	(.L_136 - .L_135)
	.align		4
.L_135:
        /*0064*/ 	.word	index@(.nv.constant0._ZN7cutlass9reference6device6kernel12BlockForEachINS_6half_tENS1_6detail17RandomUniformFuncIS4_EEEEvPT_mNT0_6ParamsE)
        /*0068*/ 	.short	0x0380
        /*006a*/ 	.short	0x0040


	//----- nvinfo : EIATTR_SW_WAR
	.align		4
.L_136:
        /*006c*/ 	.byte	0x04, 0x36
        /*006e*/ 	.short	(.L_138 - .L_137)
.L_137:
        /*0070*/ 	.word	0x00000008
.L_138:


//--------------------- .nv.info._ZN7cutlass13device_kernelINS_4gemm6kernel13GemmUniversalIN4cute5tupleIJiiiiEEENS1_10collective13CollectiveMmaINS1_35MainloopSm100TmaUmmaWarpSpecializedILi8ELi2ELi4ENS5_IJNS4_1CILi2EEESB_NSA_ILi1EEEEEEEENS5_IJNSA_ILi256EEENSA_ILi128EEENSA_ILi64EEEEEENS_6half_tENS5_IJlSC_lEEESJ_SK_NS4_8TiledMMAINS4_8MMA_AtomIJNS4_26SM100_MMA_F16BF16_2x1SM_SSISJ_SJ_fLi256ELi128ELNS4_4UMMA5MajorE0ELSP_0ELNSO_7ScaleInE0ELSQ_0EEEEEENS4_6LayoutINS5_IJSC_SC_SC_EEENS5_IJNSA_ILi0EEESV_SV_EEEEENS5_IJNS4_10UnderscoreESY_SY_EEEEENS4_28SM100_TMA_2SM_LOAD_MULTICASTENS4_14ComposedLayoutINS4_7SwizzleILi3ELi4ELi3EEENS4_18smem_ptr_flag_bitsILi16EEENST_INS5_IJNSA_ILi8EEESH_EEENS5_IJSH_SC_EEEEEEEvNS4_8identityENS4_18SM100_TMA_2SM_LOADES1B_vS1C_EENS_8epilogue10collective18CollectiveEpilogueINS1F_23Sm100TmaWarpSpecializedILi4ELi2ELi16ELb1ELb0EEEJNS5_IJSG_SG_SH_EEENS5_IJNST_ISG_SC_EENST_INSA_ILi16EEESC_EEEEEfNS5_IJSC_llEEEfS1P_NS1F_6fusion15FusionCallbacksIS1J_NS1Q_17LinearCombinationIffffLNS_15FloatRoundStyleE2EEES1K_S1O_JEEENS4_5SM1004TMEM4LOAD26SM100_TMEM_LOAD_32dp32b16xENS4_13SM90_TMA_LOADENS12_INS13_ILi2ELi5ELi2EEENS15_ILi32EEENST_INS5_IJNSA_ILi32EEENSA_ILi4EEEEEENS5_IJSC_S23_EEEEEEENS4_39AutoVectorizingCopyWithAssumedAlignmentILi128EEENS4_14SM90_TMA_STOREES28_S2A_S2A_EEEvvEEEEvNT_6ParamsE --------------------------
	.section	.nv.info._ZN7cutlass13device_kernelINS_4gemm6kernel13GemmUniversalIN4cute5tupleIJiiiiEEENS1_10collective13CollectiveMmaINS1_35MainloopSm100TmaUmmaWarpSpecializedILi8ELi2ELi4ENS5_IJNS4_1CILi2EEESB_NSA_ILi1EEEEEEEENS5_IJNSA_ILi256EEENSA_ILi128EEENSA_ILi64EEEEEENS_6half_tENS5_IJlSC_lEEESJ_SK_NS4_8TiledMMAINS4_8MMA_AtomIJNS4_26SM100_MMA_F16BF16_2x1SM_SSISJ_SJ_fLi256ELi128ELNS4_4UMMA5MajorE0ELSP_0ELNSO_7ScaleInE0ELSQ_0EEEEEENS4_6LayoutINS5_IJSC_SC_SC_EEENS5_IJNSA_ILi0EEESV_SV_EEEEENS5_IJNS4_10UnderscoreESY_SY_EEEEENS4_28SM100_TMA_2SM_LOAD_MULTICASTENS4_14ComposedLayoutINS4_7SwizzleILi3ELi4ELi3EEENS4_18smem_ptr_flag_bitsILi16EEENST_INS5_IJNSA_ILi8EEESH_EEENS5_IJSH_SC_EEEEEEEvNS4_8identityENS4_18SM100_TMA_2SM_LOADES1B_vS1C_EENS_8epilogue10collective18CollectiveEpilogueINS1F_23Sm100TmaWarpSpecializedILi4ELi2ELi16ELb1ELb0EEEJNS5_IJSG_SG_SH_EEENS5_IJNST_ISG_SC_EENST_INSA_ILi16EEESC_EEEEEfNS5_IJSC_llEEEfS1P_NS1F_6fusion15FusionCallbacksIS1J_NS1Q_17LinearCombinationIffffLNS_15FloatRoundStyleE2EEES1K_S1O_JEEENS4_5SM1004TMEM4LOAD26SM100_TMEM_LOAD_32dp32b16xENS4_13SM90_TMA_LOADENS12_INS13_ILi2ELi5ELi2EEENS15_ILi32EEENST_INS5_IJNSA_ILi32EEENSA_ILi4EEEEEENS5_IJSC_S23_EEEEEEENS4_39AutoVectorizingCopyWithAssumedAlignmentILi128EEENS4_14SM90_TMA_STOREES28_S2A_S2A_EEEvvEEEEvNT_6ParamsE,"",@"SHT_CUDA_INFO"
	.sectionflags	@""
	.align	4


	//----- nvinfo : EIATTR_CUDA_API_VERSION
	.align		4
        /*0000*/ 	.byte	0x04, 0x37
        /*0002*/ 	.short	(.L_140 - .L_139)
.L_139:
        /*0004*/ 	.word	0x00000082


	//----- nvinfo : EIATTR_KPARAM_INFO
	.align		4
.L_140:
        /*0008*/ 	.byte	0x04, 0x17
        /*000a*/ 	.short	(.L_142 - .L_141)
.L_141:
        /*000c*/ 	.word	0x00000000
        /*0010*/ 	.short	0x0000
        /*0012*/ 	.short	0x0000
        /*0014*/ 	.byte	0x00, 0xf0, 0x01, 0x20


	//----- nvinfo : EIATTR_AT_ENTRY_FRAGMENTS
	.align		4
.L_142:
        /*0018*/ 	.byte	0x04, 0x4f
        /*001a*/ 	.short	(.L_144 - .L_143)


	//   ....[0]....
.L_143:
        /*001c*/ 	.word	0x00000007


	//----- nvinfo : EIATTR_RESERVED_SMEM_USED
	.align		4
.L_144:
        /*0020*/ 	.byte	0x01, 0x41
	.zero		2


	//----- nvinfo : EIATTR_SPARSE_MMA_MASK
	.align		4
        /*0024*/ 	.byte	0x03, 0x50
        /*0026*/ 	.short	0x0000


	//----- nvinfo : EIATTR_TCGEN05_2CTA_USED
	.align		4
        /*0028*/ 	.byte	0x01, 0x52
	.zero		2


	//----- nvinfo : EIATTR_MAXREG_COUNT
	.align		4
        /*002c*/ 	.byte	0x03, 0x1b
        /*002e*/ 	.short	0x00ff


	//----- nvinfo : EIATTR_NUM_BARRIERS
	.align		4
        /*0030*/ 	.byte	0x02, 0x4c
        /*0032*/ 	.byte	0x07
	.zero		1


	//----- nvinfo : EIATTR_EXTERNS
	.align		4
        /*0034*/ 	.byte	0x04, 0x0f
        /*0036*/ 	.short	(.L_146 - .L_145)


	//   ....[0]....
	.align		4
.L_145:
        /*0038*/ 	.word	index@(__assertfail)


	//----- nvinfo : EIATTR_MERCURY_ISA_VERSION
	.align		4
.L_146:
        /*003c*/ 	.byte	0x03, 0x5f
        /*003e*/ 	.short	0x0101


	//----- nvinfo : EIATTR_INT_WARP_WIDE_INSTR_OFFSETS
	.align		4
        /*0040*/ 	.byte	0x04, 0x31
        /*0042*/ 	.short	(.L_148 - .L_147)


	//   ....[0]....
.L_147:
        /*0044*/ 	.word	0x00000e60


	//   ....[1]....
        /*0048*/ 	.word	0x00000f10


	//   ....[2]....
        /*004c*/ 	.word	0x00004670


	//   ....[3]....
        /*0050*/ 	.word	0x00004690


	//   ....[4]....
        /*0054*/ 	.word	0x000046c0


	//   ....[5]....
        /*0058*/ 	.word	0x00005240


	//   ....[6]....
        /*005c*/ 	.word	0x00005260


	//   ....[7]....
        /*0060*/ 	.word	0x000053c0


	//   ....[8]....
        /*0064*/ 	.word	0x00005400


	//   ....[9]....
        /*0068*/ 	.word	0x00005420


	//   ....[10]....
        /*006c*/ 	.word	0x000054a0


	//   ....[11]....
        /*0070*/ 	.word	0x000054c0


	//   ....[12]....
        /*0074*/ 	.word	0x00005640


	//   ....[13]....
        /*0078*/ 	.word	0x00005680


	//   ....[14]....
        /*007c*/ 	.word	0x000056a0


	//   ....[15]....
        /*0080*/ 	.word	0x00005720


	//   ....[16]....
        /*0084*/ 	.word	0x00005740


	//   ....[17]....
        /*0088*/ 	.word	0x000058c0


	//   ....[18]....
        /*008c*/ 	.word	0x00005900


	//   ....[19]....
        /*0090*/ 	.word	0x00005920


	//   ....[20]....
        /*0094*/ 	.word	0x000059a0


	//   ....[21]....
        /*0098*/ 	.word	0x000059c0


	//   ....[22]....
        /*009c*/ 	.word	0x00005b50


	//   ....[23]....
        /*00a0*/ 	.word	0x00005b90


	//   ....[24]....
        /*00a4*/ 	.word	0x00005bb0


	//   ....[25]....
        /*00a8*/ 	.word	0x00005c20


	//   ....[26]....
        /*00ac*/ 	.word	0x00005c40


	//   ....[27]....
        /*00b0*/ 	.word	0x00005de0


	//   ....[28]....
        /*00b4*/ 	.word	0x00005e20


	//   ....[29]....
        /*00b8*/ 	.word	0x00005e40


	//   ....[30]....
        /*00bc*/ 	.word	0x00005eb0


	//   ....[31]....
        /*00c0*/ 	.word	0x00005ed0


	//   ....[32]....
        /*00c4*/ 	.word	0x00006070


	//   ....[33]....
        /*00c8*/ 	.word	0x000060b0


	//   ....[34]....
        /*00cc*/ 	.word	0x000060d0


	//   ....[35]....
        /*00d0*/ 	.word	0x00006140


	//   ....[36]....
        /*00d4*/ 	.word	0x00006160


	//   ....[37]....
        /*00d8*/ 	.word	0x000062f0


	//   ....[38]....
        /*00dc*/ 	.word	0x00006330


	//   ....[39]....
        /*00e0*/ 	.word	0x00006350


	//   ....[40]....
        /*00e4*/ 	.word	0x000063c0


	//   ....[41]....
        /*00e8*/ 	.word	0x00006470


	//   ....[42]....
        /*00ec*/ 	.word	0x000065e0


	//   ....[43]....
        /*00f0*/ 	.word	0x00006640


	//   ....[44]....
        /*00f4*/ 	.word	0x00006660


	//----- nvinfo : EIATTR_COOP_GROUP_MASK_REGIDS
	.align		4
.L_148:
        /*00f8*/ 	.byte	0x04, 0x29
        /*00fa*/ 	.short	(.L_150 - .L_149)


	//   ....[0]....
.L_149:
        /*00fc*/ 	.word	0xffffffff


	//   ....[1]....
        /*0100*/ 	.word	0xffffffff


	//   ....[2]....
        /*0104*/ 	.word	0xffffffff


	//   ....[3]....
        /*0108*/ 	.word	0xffffffff


	//   ....[4]....
        /*010c*/ 	.word	0xffffffff


	//   ....[5]....
        /*0110*/ 	.word	0xffffffff


	//   ....[6]....
        /*0114*/ 	.word	0xffffffff


	//   ....[7]....
        /*0118*/ 	.word	0xffffffff


	//   ....[8]....
        /*011c*/ 	.word	0xffffffff


	//   ....[9]....
        /*0120*/ 	.word	0xffffffff


	//   ....[10]....
        /*0124*/ 	.word	0xffffffff


	//   ....[11]....
        /*0128*/ 	.word	0xffffffff


	//   ....[12]....
        /*012c*/ 	.word	0xffffffff


	//   ....[13]....
        /*0130*/ 	.word	0xffffffff


	//----- nvinfo : EIATTR_COOP_GROUP_INSTR_OFFSETS
	.align		4
.L_150:
        /*0134*/ 	.byte	0x04, 0x28
        /*0136*/ 	.short	(.L_152 - .L_151)


	//   ....[0]....
.L_151:
        /*0138*/ 	.word	0x000000b0


	//   ....[1]....
        /*013c*/ 	.word	0x00000520


	//   ....[2]....
        /*0140*/ 	.word	0x00000770


	//   ....[3]....
        /*0144*/ 	.word	0x00000910


	//   ....[4]....
        /*0148*/ 	.word	0x00000a10


	//   ....[5]....
        /*014c*/ 	.word	0x00000b80


	//   ....[6]....
        /*0150*/ 	.word	0x00000d20


	//   ....[7]....
        /*0154*/ 	.word	0x00000f80


	//   ....[8]....
        /*0158*/ 	.word	0x00002320


	//   ....[9]....
        /*015c*/ 	.word	0x00003450


	//   ....[10]....
        /*0160*/ 	.word	0x00003920


	//   ....[11]....
        /*0164*/ 	.word	0x00003950


	//   ....[12]....
        /*0168*/ 	.word	0x00004570


	//   ....[13]....
        /*016c*/ 	.word	0x00004780


	//----- nvinfo : EIATTR_VRC_CTA_INIT_COUNT
	.align		4
.L_152:
        /*0170*/ 	.byte	0x02, 0x4a
        /*0172*/ 	.byte	0x80
	.zero		1


	//----- nvinfo : EIATTR_SYSCALL_OFFSETS
	.align		4
        /*0174*/ 	.byte	0x04, 0x46
        /*0176*/ 	.short	(.L_154 - .L_153)


	//   ....[0]....
.L_153:
        /*0178*/ 	.word	0x000071c0


	//   ....[1]....
        /*017c*/ 	.word	0x000072b0


	//   ....[2]....
        /*0180*/ 	.word	0x00007b50


	//   ....[3]....
        /*0184*/ 	.word	0x00008540


	//   ....[4]....
        /*0188*/ 	.word	0x00008f10


	//   ....[5]....
        /*018c*/ 	.word	0x00009910


	//   ....[6]....
        /*0190*/ 	.word	0x0000a310


	//   ....[7]....
        /*0194*/ 	.word	0x0000ad30


	//   ....[8]....
        /*0198*/ 	.word	0x0000b730


	//   ....[9]....
        /*019c*/ 	.word	0x0000c0e0


	//----- nvinfo : EIATTR_MBARRIER_INSTR_OFFSETS
	.align		4
.L_154:
        /*01a0*/ 	.byte	0x04, 0x39
        /*01a2*/ 	.short	(.L_156 - .L_155)


	//   ....[0]....
.L_155:
        /*01a4*/ 	.word	0x00000660
        /*01a8*/ 	.word	0x000000ff
        /*01ac*/ 	.word	0x00000000
        /*01b0*/ 	.short	0x0100
        /*01b2*/ 	.byte	0x04
	.zero		1


	//   ....[1]....
        /*01b4*/ 	.word	0x00000670
        /*01b8*/ 	.word	0x000000ff
        /*01bc*/ 	.word	0x00000040
        /*01c0*/ 	.short	0x0100
        /*01c2*/ 	.byte	0x04
	.zero		1


	//   ....[2]....
        /*01c4*/ 	.word	0x00000680
        /*01c8*/ 	.word	0x000000ff
        /*01cc*/ 	.word	0x00000008
        /*01d0*/ 	.short	0x0100
        /*01d2*/ 	.byte	0x04
	.zero		1


	//   ....[3]....
        /*01d4*/ 	.word	0x00000690
        /*01d8*/ 	.word	0x000000ff
        /*01dc*/ 	.word	0x00000048
        /*01e0*/ 	.short	0x0100
        /*01e2*/ 	.byte	0x04
	.zero		1


	//   ....[4]....
        /*01e4*/ 	.word	0x000006a0
        /*01e8*/ 	.word	0x000000ff
        /*01ec*/ 	.word	0x00000010
        /*01f0*/ 	.short	0x0100
        /*01f2*/ 	.byte	0x04
	.zero		1


	//   ....[5]....
        /*01f4*/ 	.word	0x000006b0
        /*01f8*/ 	.word	0x000000ff
        /*01fc*/ 	.word	0x00000050
        /*0200*/ 	.short	0x0100
        /*0202*/ 	.byte	0x04
	.zero		1


	//   ....[6]....
        /*0204*/ 	.word	0x000006c0
        /*0208*/ 	.word	0x000000ff
        /*020c*/ 	.word	0x00000018
        /*0210*/ 	.short	0x0100
        /*0212*/ 	.byte	0x04
	.zero		1


	//   ....[7]....
        /*0214*/ 	.word	0x000006d0
        /*0218*/ 	.word	0x000000ff
        /*021c*/ 	.word	0x00000058
        /*0220*/ 	.short	0x0100
        /*0222*/ 	.byte	0x04
	.zero		1


	//   ....[8]....
        /*0224*/ 	.word	0x000006e0
        /*0228*/ 	.word	0x000000ff
        /*022c*/ 	.word	0x00000020
        /*0230*/ 	.short	0x0100
        /*0232*/ 	.byte	0x04
	.zero		1


	//   ....[9]....
        /*0234*/ 	.word	0x000006f0
        /*0238*/ 	.word	0x000000ff
        /*023c*/ 	.word	0x00000060
        /*0240*/ 	.short	0x0100
        /*0242*/ 	.byte	0x04
	.zero		1


	//   ....[10]....
        /*0244*/ 	.word	0x00000700
        /*0248*/ 	.word	0x000000ff
        /*024c*/ 	.word	0x00000028
        /*0250*/ 	.short	0x0100
        /*0252*/ 	.byte	0x04
	.zero		1


	//   ....[11]....
        /*0254*/ 	.word	0x00000710
        /*0258*/ 	.word	0x000000ff
        /*025c*/ 	.word	0x00000068
        /*0260*/ 	.short	0x0100
        /*0262*/ 	.byte	0x04
	.zero		1


	//   ....[12]....
        /*0264*/ 	.word	0x00000720
        /*0268*/ 	.word	0x000000ff
        /*026c*/ 	.word	0x00000030
        /*0270*/ 	.short	0x0100
        /*0272*/ 	.byte	0x04
	.zero		1


	//   ....[13]....
        /*0274*/ 	.word	0x00000730
        /*0278*/ 	.word	0x000000ff
        /*027c*/ 	.word	0x00000070
        /*0280*/ 	.short	0x0100
        /*0282*/ 	.byte	0x04
	.zero		1


	//   ....[14]....
        /*0284*/ 	.word	0x00000740
        /*0288*/ 	.word	0x000000ff
        /*028c*/ 	.word	0x00000038
        /*0290*/ 	.short	0x0100
        /*0292*/ 	.byte	0x04
	.zero		1


	//   ....[15]....
        /*0294*/ 	.word	0x00000750
        /*0298*/ 	.word	0x000000ff
        /*029c*/ 	.word	0x00000078
        /*02a0*/ 	.short	0x0100
        /*02a2*/ 	.byte	0x04
	.zero		1


	//   ....[16]....
        /*02a4*/ 	.word	0x00000880
        /*02a8*/ 	.word	0x000000ff
        /*02ac*/ 	.word	0x00000080
        /*02b0*/ 	.short	0x0100
        /*02b2*/ 	.byte	0x04
	.zero		1


	//   ....[17]....
        /*02b4*/ 	.word	0x00000890
        /*02b8*/ 	.word	0x000000ff
        /*02bc*/ 	.word	0x000000a0
        /*02c0*/ 	.short	0x0100
        /*02c2*/ 	.byte	0x04
	.zero		1


	//   ....[18]....
        /*02c4*/ 	.word	0x000008a0
        /*02c8*/ 	.word	0x000000ff
        /*02cc*/ 	.word	0x00000088
        /*02d0*/ 	.short	0x0100
        /*02d2*/ 	.byte	0x04
	.zero		1


	//   ....[19]....
        /*02d4*/ 	.word	0x000008b0
        /*02d8*/ 	.word	0x000000ff
        /*02dc*/ 	.word	0x000000a8
        /*02e0*/ 	.short	0x0100
        /*02e2*/ 	.byte	0x04
	.zero		1


	//   ....[20]....
        /*02e4*/ 	.word	0x000008c0
        /*02e8*/ 	.word	0x000000ff
        /*02ec*/ 	.word	0x00000090
        /*02f0*/ 	.short	0x0100
        /*02f2*/ 	.byte	0x04
	.zero		1


	//   ....[21]....
        /*02f4*/ 	.word	0x000008d0
        /*02f8*/ 	.word	0x000000ff
        /*02fc*/ 	.word	0x000000b0
        /*0300*/ 	.short	0x0100
        /*0302*/ 	.byte	0x04
	.zero		1


	//   ....[22]....
        /*0304*/ 	.word	0x000008e0
        /*0308*/ 	.word	0x000000ff
        /*030c*/ 	.word	0x00000098
        /*0310*/ 	.short	0x0100
        /*0312*/ 	.byte	0x04
	.zero		1


	//   ....[23]....
        /*0314*/ 	.word	0x000008f0
        /*0318*/ 	.word	0x000000ff
        /*031c*/ 	.word	0x000000b8
        /*0320*/ 	.short	0x0100
        /*0322*/ 	.byte	0x04
	.zero		1


	//   ....[24]....
        /*0324*/ 	.word	0x000009e0
        /*0328*/ 	.word	0x000000ff
        /*032c*/ 	.word	0x000000c0
        /*0330*/ 	.short	0x0100
        /*0332*/ 	.byte	0x06
	.zero		1


	//   ....[25]....
        /*0334*/ 	.word	0x000009f0
        /*0338*/ 	.word	0x000000ff
        /*033c*/ 	.word	0x000000c8
        /*0340*/ 	.short	0x0100
        /*0342*/ 	.byte	0x06
	.zero		1


	//   ....[26]....
        /*0344*/ 	.word	0x00000b30
        /*0348*/ 	.word	0x000000ff
        /*034c*/ 	.word	0x000000d0
        /*0350*/ 	.short	0x0100
        /*0352*/ 	.byte	0x06
	.zero		1


	//   ....[27]....
        /*0354*/ 	.word	0x00000b40
        /*0358*/ 	.word	0x000000ff
        /*035c*/ 	.word	0x000000e0
        /*0360*/ 	.short	0x0100
        /*0362*/ 	.byte	0x06
	.zero		1


	//   ....[28]....
        /*0364*/ 	.word	0x00000b50
        /*0368*/ 	.word	0x000000ff
        /*036c*/ 	.word	0x000000d8
        /*0370*/ 	.short	0x0100
        /*0372*/ 	.byte	0x06
	.zero		1


	//   ....[29]....
        /*0374*/ 	.word	0x00000b60
        /*0378*/ 	.word	0x000000ff
        /*037c*/ 	.word	0x000000e8
        /*0380*/ 	.short	0x0100
        /*0382*/ 	.byte	0x06
	.zero		1


	//   ....[30]....
        /*0384*/ 	.word	0x00000c90
        /*0388*/ 	.word	0x000000ff
        /*038c*/ 	.word	0x000000f0
        /*0390*/ 	.short	0x0100
        /*0392*/ 	.byte	0x04
	.zero		1


	//   ....[31]....
        /*0394*/ 	.word	0x00000ca0
        /*0398*/ 	.word	0x000000ff
        /*039c*/ 	.word	0x00000110
        /*03a0*/ 	.short	0x0100
        /*03a2*/ 	.byte	0x04
	.zero		1


	//   ....[32]....
        /*03a4*/ 	.word	0x00000cb0
        /*03a8*/ 	.word	0x000000ff
        /*03ac*/ 	.word	0x000000f8
        /*03b0*/ 	.short	0x0100
        /*03b2*/ 	.byte	0x04
	.zero		1


	//   ....[33]....
        /*03b4*/ 	.word	0x00000cc0
        /*03b8*/ 	.word	0x000000ff
        /*03bc*/ 	.word	0x00000118
        /*03c0*/ 	.short	0x0100
        /*03c2*/ 	.byte	0x04
	.zero		1


	//   ....[34]....
        /*03c4*/ 	.word	0x00000cd0
        /*03c8*/ 	.word	0x000000ff
        /*03cc*/ 	.word	0x00000100
        /*03d0*/ 	.short	0x0100
        /*03d2*/ 	.byte	0x04
	.zero		1


	//   ....[35]....
        /*03d4*/ 	.word	0x00000ce0
        /*03d8*/ 	.word	0x000000ff
        /*03dc*/ 	.word	0x00000120
        /*03e0*/ 	.short	0x0100
        /*03e2*/ 	.byte	0x04
	.zero		1


	//   ....[36]....
        /*03e4*/ 	.word	0x00000cf0
        /*03e8*/ 	.word	0x000000ff
        /*03ec*/ 	.word	0x00000108
        /*03f0*/ 	.short	0x0100
        /*03f2*/ 	.byte	0x04
	.zero		1


	//   ....[37]....
        /*03f4*/ 	.word	0x00000d00
        /*03f8*/ 	.word	0x000000ff
        /*03fc*/ 	.word	0x00000128
        /*0400*/ 	.short	0x0100
        /*0402*/ 	.byte	0x04
	.zero		1


	//   ....[38]....
        /*0404*/ 	.word	0x00000e00
        /*0408*/ 	.word	0x000000ff
        /*040c*/ 	.word	0x00000130
        /*0410*/ 	.short	0x0100
        /*0412*/ 	.byte	0x04
	.zero		1


	//   ....[39]....
        /*0414*/ 	.word	0x00000e10
        /*0418*/ 	.word	0x000000ff
        /*041c*/ 	.word	0x00000140
        /*0420*/ 	.short	0x0100
        /*0422*/ 	.byte	0x04
	.zero		1


	//   ....[40]....
        /*0424*/ 	.word	0x00000e20
        /*0428*/ 	.word	0x000000ff
        /*042c*/ 	.word	0x00000138
        /*0430*/ 	.short	0x0100
        /*0432*/ 	.byte	0x04
	.zero		1


	//   ....[41]....
        /*0434*/ 	.word	0x00000e30
        /*0438*/ 	.word	0x000000ff
        /*043c*/ 	.word	0x00000148
        /*0440*/ 	.short	0x0100
        /*0442*/ 	.byte	0x04
	.zero		1


	//   ....[42]....
        /*0444*/ 	.word	0x00000f30
        /*0448*/ 	.word	0x000000ff
        /*044c*/ 	.word	0x00000150
        /*0450*/ 	.short	0x0100
        /*0452*/ 	.byte	0x06
	.zero		1


	//   ....[43]....
        /*0454*/ 	.word	0x00001b60
        /*0458*/ 	.word	0x00000000
        /*045c*/ 	.word	0x00000140
        /*0460*/ 	.short	0x010a
        /*0462*/ 	.byte	0xff
	.zero		1


	//   ....[44]....
        /*0464*/ 	.word	0x00001b80
        /*0468*/ 	.word	0x00000000
        /*046c*/ 	.word	0x00000130
        /*0470*/ 	.short	0x0101
        /*0472*/ 	.byte	0xff
	.zero		1


	//   ....[45]....
        /*0474*/ 	.word	0x00001c30
        /*0478*/ 	.word	0x000000ff
        /*047c*/ 	.word	0x00000040
        /*0480*/ 	.short	0x010a
        /*0482*/ 	.byte	0x04
	.zero		1


	//   ....[46]....
        /*0484*/ 	.word	0x00001d00
        /*0488*/ 	.word	0x000000ff
        /*048c*/ 	.word	0x00000040
        /*0490*/ 	.short	0x010a
        /*0492*/ 	.byte	0x21
	.zero		1


	//   ....[47]....
        /*0494*/ 	.word	0x00001eb0
        /*0498*/ 	.word	0x000000ff
        /*049c*/ 	.word	0x00000040
        /*04a0*/ 	.short	0x010a
        /*04a2*/ 	.byte	0x05
	.zero		1


	//   ....[48]....
        /*04a4*/ 	.word	0x00001fd0
        /*04a8*/ 	.word	0x000000ff
        /*04ac*/ 	.word	0x000000c8
        /*04b0*/ 	.short	0x0101
        /*04b2*/ 	.byte	0x0d
	.zero		1


	//   ....[49]....
        /*04b4*/ 	.word	0x00001ff0
        /*04b8*/ 	.word	0x000000ff
        /*04bc*/ 	.word	0x00000040
        /*04c0*/ 	.short	0x010a
        /*04c2*/ 	.byte	0x04
	.zero		1


	//   ....[50]....
        /*04c4*/ 	.word	0x00002070
        /*04c8*/ 	.word	0x000000ff
        /*04cc*/ 	.word	0x00000040
        /*04d0*/ 	.short	0x010a
        /*04d2*/ 	.byte	0x11
	.zero		1


	//   ....[51]....
        /*04d4*/ 	.word	0x00002210
        /*04d8*/ 	.word	0x000000ff
        /*04dc*/ 	.word	0x00000040
        /*04e0*/ 	.short	0x010a
        /*04e2*/ 	.byte	0x05
	.zero		1


	//   ....[52]....
        /*04e4*/ 	.word	0x00002350
        /*04e8*/ 	.word	0x00000003
        /*04ec*/ 	.word	0x000000d0
        /*04f0*/ 	.short	0x010a
        /*04f2*/ 	.byte	0xff
	.zero		1


	//   ....[53]....
        /*04f4*/ 	.word	0x000024a0
        /*04f8*/ 	.word	0x00000000
        /*04fc*/ 	.word	0x00000000
        /*0500*/ 	.short	0x0101
        /*0502*/ 	.byte	0xff
	.zero		1


	//   ....[54]....
        /*0504*/ 	.word	0x00002a60
        /*0508*/ 	.word	0x000000ff
        /*050c*/ 	.word	0x00000000
        /*0510*/ 	.short	0x010a
        /*0512*/ 	.byte	0x04
	.zero		1


	//   ....[55]....
        /*0514*/ 	.word	0x00002af0
        /*0518*/ 	.word	0x000000ff
        /*051c*/ 	.word	0x00000000
        /*0520*/ 	.short	0x010a
        /*0522*/ 	.byte	0x05
	.zero		1


	//   ....[56]....
        /*0524*/ 	.word	0x00002b80
        /*0528*/ 	.word	0x000000ff
        /*052c*/ 	.word	0x00000000
        /*0530*/ 	.short	0x010a
        /*0532*/ 	.byte	0x05
	.zero		1


	//   ....[57]....
        /*0534*/ 	.word	0x00002c10
        /*0538*/ 	.word	0x000000ff
        /*053c*/ 	.word	0x00000000
        /*0540*/ 	.short	0x010a
        /*0542*/ 	.byte	0x05
	.zero		1


	//   ....[58]....
        /*0544*/ 	.word	0x00002ca0
        /*0548*/ 	.word	0x000000ff
        /*054c*/ 	.word	0x00000000
        /*0550*/ 	.short	0x010a
        /*0552*/ 	.byte	0x05
	.zero		1


	//   ....[59]....
        /*0554*/ 	.word	0x00002d30
        /*0558*/ 	.word	0x000000ff
        /*055c*/ 	.word	0x00000000
        /*0560*/ 	.short	0x010a
        /*0562*/ 	.byte	0x05
	.zero		1


	//   ....[60]....
        /*0564*/ 	.word	0x00002dc0
        /*0568*/ 	.word	0x000000ff
        /*056c*/ 	.word	0x00000000
        /*0570*/ 	.short	0x010a
        /*0572*/ 	.byte	0x05
	.zero		1


	//   ....[61]....
        /*0574*/ 	.word	0x00002e60
        /*0578*/ 	.word	0x00000000
        /*057c*/ 	.word	0x00000000
        /*0580*/ 	.short	0x010a
        /*0582*/ 	.byte	0xff
	.zero		1


	//   ....[62]....
        /*0584*/ 	.word	0x00002fa0
        /*0588*/ 	.word	0x00000000
        /*058c*/ 	.word	0x00000130
        /*0590*/ 	.short	0x010a
        /*0592*/ 	.byte	0xff
	.zero		1


	//   ....[63]....
        /*0594*/ 	.word	0x00003010
        /*0598*/ 	.word	0x00000004
        /*059c*/ 	.word	0x00000000
        /*05a0*/ 	.short	0x0101
        /*05a2*/ 	.byte	0xff
	.zero		1


	//   ....[64]....
        /*05a4*/ 	.word	0x00003030
        /*05a8*/ 	.word	0x000000ff
        /*05ac*/ 	.word	0x000000e0
        /*05b0*/ 	.short	0x010a
        /*05b2*/ 	.byte	0x04
	.zero		1


	//   ....[65]....
        /*05b4*/ 	.word	0x00003150
        /*05b8*/ 	.word	0x00000000
        /*05bc*/ 	.word	0x000000d0
        /*05c0*/ 	.short	0x010a
        /*05c2*/ 	.byte	0xff
	.zero		1


	//   ....[66]....
        /*05c4*/ 	.word	0x00003250
        /*05c8*/ 	.word	0x00000000
        /*05cc*/ 	.word	0x00000000
        /*05d0*/ 	.short	0x0101
        /*05d2*/ 	.byte	0xff
	.zero		1


	//   ....[67]....
        /*05d4*/ 	.word	0x000032e0
        /*05d8*/ 	.word	0x000000ff
        /*05dc*/ 	.word	0x000000e0
        /*05e0*/ 	.short	0x0106
        /*05e2*/ 	.byte	0x04
	.zero		1


	//   ....[68]....
        /*05e4*/ 	.word	0x00003300
        /*05e8*/ 	.word	0x000000ff
        /*05ec*/ 	.word	0x000000e0
        /*05f0*/ 	.short	0x010a
        /*05f2*/ 	.byte	0x04
	.zero		1


	//   ....[69]....
        /*05f4*/ 	.word	0x00003390
        /*05f8*/ 	.word	0x000000ff
        /*05fc*/ 	.word	0x000000e0
        /*0600*/ 	.short	0x0106
        /*0602*/ 	.byte	0x07
	.zero		1


	//   ....[70]....
        /*0604*/ 	.word	0x000033d0
        /*0608*/ 	.word	0x00000000
        /*060c*/ 	.word	0x000000e0
        /*0610*/ 	.short	0x010a
        /*0612*/ 	.byte	0xff
	.zero		1


	//   ....[71]....
        /*0614*/ 	.word	0x00003620
        /*0618*/ 	.word	0x000000ff
        /*061c*/ 	.word	0x00000008
        /*0620*/ 	.short	0x010a
        /*0622*/ 	.byte	0x05
	.zero		1


	//   ....[72]....
        /*0624*/ 	.word	0x00003640
        /*0628*/ 	.word	0x000000ff
        /*062c*/ 	.word	0x00000008
        /*0630*/ 	.short	0x010a
        /*0632*/ 	.byte	0x05
	.zero		1


	//   ....[73]....
        /*0634*/ 	.word	0x000037d0
        /*0638*/ 	.word	0x000000ff
        /*063c*/ 	.word	0x00000008
        /*0640*/ 	.short	0x010a
        /*0642*/ 	.byte	0x05
	.zero		1


	//   ....[74]....
        /*0644*/ 	.word	0x000037f0
        /*0648*/ 	.word	0x000000ff
        /*064c*/ 	.word	0x00000008
        /*0650*/ 	.short	0x010a
        /*0652*/ 	.byte	0x05
	.zero		1


	//   ....[75]....
        /*0654*/ 	.word	0x000038b0
        /*0658*/ 	.word	0x000000ff
        /*065c*/ 	.word	0x00000000
        /*0660*/ 	.short	0x0101
        /*0662*/ 	.byte	0x04
	.zero		1


	//   ....[76]....
        /*0664*/ 	.word	0x00003bf0
        /*0668*/ 	.word	0x00000000
        /*066c*/ 	.word	0x000000d0
        /*0670*/ 	.short	0x010a
        /*0672*/ 	.byte	0xff
	.zero		1


	//   ....[77]....
        /*0674*/ 	.word	0x00003cb0
        /*0678*/ 	.word	0x00000000
        /*067c*/ 	.word	0x00000000
        /*0680*/ 	.short	0x0101
        /*0682*/ 	.byte	0xff
	.zero		1


	//   ....[78]....
        /*0684*/ 	.word	0x00003d70
        /*0688*/ 	.word	0x000000ff
        /*068c*/ 	.word	0x00000000
        /*0690*/ 	.short	0x010a
        /*0692*/ 	.byte	0x04
	.zero		1


	//   ....[79]....
        /*0694*/ 	.word	0x00003d80
        /*0698*/ 	.word	0x000000ff
        /*069c*/ 	.word	0x00000110
        /*06a0*/ 	.short	0x010a
        /*06a2*/ 	.byte	0x1f
	.zero		1


	//   ....[80]....
        /*06a4*/ 	.word	0x00003e30
        /*06a8*/ 	.word	0x000000ff
        /*06ac*/ 	.word	0x00000000
        /*06b0*/ 	.short	0x010a
        /*06b2*/ 	.byte	0x05
	.zero		1


	//   ....[81]....
        /*06b4*/ 	.word	0x00003f60
        /*06b8*/ 	.word	0x000000ff
        /*06bc*/ 	.word	0x00000000
        /*06c0*/ 	.short	0x010a
        /*06c2*/ 	.byte	0x04
	.zero		1


	//   ....[82]....
        /*06c4*/ 	.word	0x00004260
        /*06c8*/ 	.word	0x000000ff
        /*06cc*/ 	.word	0x00000000
        /*06d0*/ 	.short	0x010a
        /*06d2*/ 	.byte	0x04
	.zero		1


	//   ....[83]....
        /*06d4*/ 	.word	0x000042f0
        /*06d8*/ 	.word	0x000000ff
        /*06dc*/ 	.word	0x00000000
        /*06e0*/ 	.short	0x010a
        /*06e2*/ 	.byte	0x05
	.zero		1


	//   ....[84]....
        /*06e4*/ 	.word	0x00004380
        /*06e8*/ 	.word	0x000000ff
        /*06ec*/ 	.word	0x00000000
        /*06f0*/ 	.short	0x010a
        /*06f2*/ 	.byte	0x05
	.zero		1


	//   ....[85]....
        /*06f4*/ 	.word	0x00004420
        /*06f8*/ 	.word	0x00000000
        /*06fc*/ 	.word	0x00000000
        /*0700*/ 	.short	0x010a
        /*0702*/ 	.byte	0xff
	.zero		1


	//   ....[86]....
        /*0704*/ 	.word	0x00004460
        /*0708*/ 	.word	0x00000000
        /*070c*/ 	.word	0x00000000
        /*0710*/ 	.short	0x010a
        /*0712*/ 	.byte	0xff
	.zero		1


	//   ....[87]....
        /*0714*/ 	.word	0x000044d0
        /*0718*/ 	.word	0x000000ff
        /*071c*/ 	.word	0x00000000
        /*0720*/ 	.short	0x0101
        /*0722*/ 	.byte	0x04
	.zero		1


	//   ....[88]....
        /*0724*/ 	.word	0x00004510
        /*0728*/ 	.word	0x000000ff
        /*072c*/ 	.word	0x00000150
        /*0730*/ 	.short	0x010a
        /*0732*/ 	.byte	0x1a
	.zero		1


	//   ....[89]....
        /*0734*/ 	.word	0x00004560
        /*0738*/ 	.word	0x000000ff
        /*073c*/ 	.word	0x00000000
        /*0740*/ 	.short	0x0101
        /*0742*/ 	.byte	0x04
	.zero		1


	//   ....[90]....
        /*0744*/ 	.word	0x00004a30
        /*0748*/ 	.word	0x0000000c
        /*074c*/ 	.word	0x000000d0
        /*0750*/ 	.short	0x010a
        /*0752*/ 	.byte	0xff
	.zero		1


	//   ....[91]....
        /*0754*/ 	.word	0x00004ba0
        /*0758*/ 	.word	0x00000000
        /*075c*/ 	.word	0x00000000
        /*0760*/ 	.short	0x0101
        /*0762*/ 	.byte	0xff
	.zero		1


	//   ....[92]....
        /*0764*/ 	.word	0x00005040
        /*0768*/ 	.word	0x000000ff
        /*076c*/ 	.word	0x000000c8
        /*0770*/ 	.short	0x010a
        /*0772*/ 	.byte	0x15
	.zero		1


	//   ....[93]....
        /*0774*/ 	.word	0x000051c0
        /*0778*/ 	.word	0x000000ff
        /*077c*/ 	.word	0x000000a0
        /*0780*/ 	.short	0x010a
        /*0782*/ 	.byte	0x15
	.zero		1


	//   ....[94]....
        /*0784*/ 	.word	0x00005440
        /*0788*/ 	.word	0x000000ff
        /*078c*/ 	.word	0x00000080
        /*0790*/ 	.short	0x010b
        /*0792*/ 	.byte	0x15
	.zero		1


	//   ....[95]....
        /*0794*/ 	.word	0x00005450
        /*0798*/ 	.word	0x000000ff
        /*079c*/ 	.word	0x00000000
        /*07a0*/ 	.short	0x0101
        /*07a2*/ 	.byte	0x25
	.zero		1


	//   ....[96]....
        /*07a4*/ 	.word	0x00005470
        /*07a8*/ 	.word	0x000000ff
        /*07ac*/ 	.word	0x000000a8
        /*07b0*/ 	.short	0x010a
        /*07b2*/ 	.byte	0x15
	.zero		1


	//   ....[97]....
        /*07b4*/ 	.word	0x000056c0
        /*07b8*/ 	.word	0x000000ff
        /*07bc*/ 	.word	0x00000088
        /*07c0*/ 	.short	0x010b
        /*07c2*/ 	.byte	0x15
	.zero		1


	//   ....[98]....
        /*07c4*/ 	.word	0x000056d0
        /*07c8*/ 	.word	0x000000ff
        /*07cc*/ 	.word	0x00000000
        /*07d0*/ 	.short	0x0101
        /*07d2*/ 	.byte	0x1f
	.zero		1


	//   ....[99]....
        /*07d4*/ 	.word	0x000056f0
        /*07d8*/ 	.word	0x000000ff
        /*07dc*/ 	.word	0x000000b0
        /*07e0*/ 	.short	0x010a
        /*07e2*/ 	.byte	0x15
	.zero		1


	//   ....[100]....
        /*07e4*/ 	.word	0x00005940
        /*07e8*/ 	.word	0x000000ff
        /*07ec*/ 	.word	0x00000090
        /*07f0*/ 	.short	0x010b
        /*07f2*/ 	.byte	0x15
	.zero		1


	//   ....[101]....
        /*07f4*/ 	.word	0x00005950
        /*07f8*/ 	.word	0x000000ff
        /*07fc*/ 	.word	0x00000000
        /*0800*/ 	.short	0x0101
        /*0802*/ 	.byte	0x1e
	.zero		1


	//   ....[102]....
        /*0804*/ 	.word	0x00005970
        /*0808*/ 	.word	0x000000ff
        /*080c*/ 	.word	0x000000b8
        /*0810*/ 	.short	0x010a
        /*0812*/ 	.byte	0x15
	.zero		1


	//   ....[103]....
        /*0814*/ 	.word	0x00005bd0
        /*0818*/ 	.word	0x000000ff
        /*081c*/ 	.word	0x00000098
        /*0820*/ 	.short	0x010b
        /*0822*/ 	.byte	0x15
	.zero		1


	//   ....[104]....
        /*0824*/ 	.word	0x00005be0
        /*0828*/ 	.word	0x000000ff
        /*082c*/ 	.word	0x00000000
        /*0830*/ 	.short	0x0101
        /*0832*/ 	.byte	0x1d
	.zero		1


	//   ....[105]....
        /*0834*/ 	.word	0x00005bf0
        /*0838*/ 	.word	0x000000ff
        /*083c*/ 	.word	0x000000a0
        /*0840*/ 	.short	0x010a
        /*0842*/ 	.byte	0x15
	.zero		1


	//   ....[106]....
        /*0844*/ 	.word	0x00005e60
        /*0848*/ 	.word	0x000000ff
        /*084c*/ 	.word	0x00000080
        /*0850*/ 	.short	0x010b
        /*0852*/ 	.byte	0x15
	.zero		1


	//   ....[107]....
        /*0854*/ 	.word	0x00005e70
        /*0858*/ 	.word	0x000000ff
        /*085c*/ 	.word	0x00000000
        /*0860*/ 	.short	0x0101
        /*0862*/ 	.byte	0x25
	.zero		1


	//   ....[108]....
        /*0864*/ 	.word	0x00005e80
        /*0868*/ 	.word	0x000000ff
        /*086c*/ 	.word	0x000000a8
        /*0870*/ 	.short	0x010a
        /*0872*/ 	.byte	0x15
	.zero		1


	//   ....[109]....
        /*0874*/ 	.word	0x000060f0
        /*0878*/ 	.word	0x000000ff
        /*087c*/ 	.word	0x00000088
        /*0880*/ 	.short	0x010b
        /*0882*/ 	.byte	0x15
	.zero		1


	//   ....[110]....
        /*0884*/ 	.word	0x00006100
        /*0888*/ 	.word	0x000000ff
        /*088c*/ 	.word	0x00000000
        /*0890*/ 	.short	0x0101
        /*0892*/ 	.byte	0x1f
	.zero		1


	//   ....[111]....
        /*0894*/ 	.word	0x00006110
        /*0898*/ 	.word	0x000000ff
        /*089c*/ 	.word	0x000000b0
        /*08a0*/ 	.short	0x010a
        /*08a2*/ 	.byte	0x15
	.zero		1


	//   ....[112]....
        /*08a4*/ 	.word	0x00006370
        /*08a8*/ 	.word	0x000000ff
        /*08ac*/ 	.word	0x00000090
        /*08b0*/ 	.short	0x010b
        /*08b2*/ 	.byte	0x15
	.zero		1


	//   ....[113]....
        /*08b4*/ 	.word	0x00006380
        /*08b8*/ 	.word	0x000000ff
        /*08bc*/ 	.word	0x00000000
        /*08c0*/ 	.short	0x0101
        /*08c2*/ 	.byte	0x1e
	.zero		1


	//   ....[114]....
        /*08c4*/ 	.word	0x00006390
        /*08c8*/ 	.word	0x000000ff
        /*08cc*/ 	.word	0x000000b8
        /*08d0*/ 	.short	0x010a
        /*08d2*/ 	.byte	0x15
	.zero		1


	//   ....[115]....
        /*08d4*/ 	.word	0x00006680
        /*08d8*/ 	.word	0x000000ff
        /*08dc*/ 	.word	0x00000098
        /*08e0*/ 	.short	0x010b
        /*08e2*/ 	.byte	0x15
	.zero		1


	//   ....[116]....
        /*08e4*/ 	.word	0x00006690
        /*08e8*/ 	.word	0x000000ff
        /*08ec*/ 	.word	0x00000000
        /*08f0*/ 	.short	0x0101
        /*08f2*/ 	.byte	0x1d
	.zero		1


	//   ....[117]....
        /*08f4*/ 	.word	0x000066c0
        /*08f8*/ 	.word	0x000000ff
        /*08fc*/ 	.word	0x000000a0
        /*0900*/ 	.short	0x010a
        /*0902*/ 	.byte	0x15
	.zero		1


	//   ....[118]....
        /*0904*/ 	.word	0x000066e0
        /*0908*/ 	.word	0x000000ff
        /*090c*/ 	.word	0x000000a8
        /*0910*/ 	.short	0x010a
        /*0912*/ 	.byte	0x15
	.zero		1


	//   ....[119]....
        /*0914*/ 	.word	0x00006700
        /*0918*/ 	.word	0x000000ff
        /*091c*/ 	.word	0x000000b0
        /*0920*/ 	.short	0x010a
        /*0922*/ 	.byte	0x15
	.zero		1


	//   ....[120]....
        /*0924*/ 	.word	0x00006750
        /*0928*/ 	.word	0x00000002
        /*092c*/ 	.word	0x000000b8
        /*0930*/ 	.short	0x010a
        /*0932*/ 	.byte	0xff
	.zero		1


	//   ....[121]....
        /*0934*/ 	.word	0x00006a50
        /*0938*/ 	.word	0x00000008
        /*093c*/ 	.word	0x000000d0
        /*0940*/ 	.short	0x010a
        /*0942*/ 	.byte	0xff
	.zero		1


	//   ....[122]....
        /*0944*/ 	.word	0x00006bd0
        /*0948*/ 	.word	0x00000000
        /*094c*/ 	.word	0x00000000
        /*0950*/ 	.short	0x0101
        /*0952*/ 	.byte	0xff
	.zero		1


	//   ....[123]....
        /*0954*/ 	.word	0x00007760
        /*0958*/ 	.word	0x000000ff
        /*095c*/ 	.word	0x00000080
        /*0960*/ 	.short	0x010a
        /*0962*/ 	.byte	0x2b
	.zero		1


	//   ....[124]....
        /*0964*/ 	.word	0x00007790
        /*0968*/ 	.word	0x00000042
        /*096c*/ 	.word	0x000000f0
        /*0970*/ 	.short	0x010a
        /*0972*/ 	.byte	0xff
	.zero		1


	//   ....[125]....
        /*0974*/ 	.word	0x00007880
        /*0978*/ 	.word	0x000000ff
        /*097c*/ 	.word	0x00000080
        /*0980*/ 	.short	0x010a
        /*0982*/ 	.byte	0x2b
	.zero		1


	//   ....[126]....
        /*0984*/ 	.word	0x00007a30
        /*0988*/ 	.word	0x00000042
        /*098c*/ 	.word	0x000000f0
        /*0990*/ 	.short	0x010a
        /*0992*/ 	.byte	0xff
	.zero		1


	//   ....[127]....
        /*0994*/ 	.word	0x000081a0
        /*0998*/ 	.word	0x00000000
        /*099c*/ 	.word	0x00000000
        /*09a0*/ 	.short	0x0101
        /*09a2*/ 	.byte	0xff
	.zero		1


	//   ....[128]....
        /*09a4*/ 	.word	0x000081b0
        /*09a8*/ 	.word	0x00000005
        /*09ac*/ 	.word	0x00000080
        /*09b0*/ 	.short	0x010a
        /*09b2*/ 	.byte	0xff
	.zero		1


	//   ....[129]....
        /*09b4*/ 	.word	0x00008270
        /*09b8*/ 	.word	0x00000005
        /*09bc*/ 	.word	0x00000080
        /*09c0*/ 	.short	0x010a
        /*09c2*/ 	.byte	0xff
	.zero		1


	//   ....[130]....
        /*09c4*/ 	.word	0x00008b70
        /*09c8*/ 	.word	0x00000003
        /*09cc*/ 	.word	0x00000000
        /*09d0*/ 	.short	0x0101
        /*09d2*/ 	.byte	0xff
	.zero		1


	//   ....[131]....
        /*09d4*/ 	.word	0x00008b90
        /*09d8*/ 	.word	0x00000015
        /*09dc*/ 	.word	0x00000080
        /*09e0*/ 	.short	0x010a
        /*09e2*/ 	.byte	0xff
	.zero		1


	//   ....[132]....
        /*09e4*/ 	.word	0x00008c40
        /*09e8*/ 	.word	0x00000015
        /*09ec*/ 	.word	0x00000080
        /*09f0*/ 	.short	0x010a
        /*09f2*/ 	.byte	0xff
	.zero		1


	//   ....[133]....
        /*09f4*/ 	.word	0x00009540
        /*09f8*/ 	.word	0x00000003
        /*09fc*/ 	.word	0x00000000
        /*0a00*/ 	.short	0x0101
        /*0a02*/ 	.byte	0xff
	.zero		1


	//   ....[134]....
        /*0a04*/ 	.word	0x00009560
        /*0a08*/ 	.word	0x00000000
        /*0a0c*/ 	.word	0x00000080
        /*0a10*/ 	.short	0x010a
        /*0a12*/ 	.byte	0xff
	.zero		1


	//   ....[135]....
        /*0a14*/ 	.word	0x00009610
        /*0a18*/ 	.word	0x00000000
        /*0a1c*/ 	.word	0x00000080
        /*0a20*/ 	.short	0x010a
        /*0a22*/ 	.byte	0xff
	.zero		1


	//   ....[136]....
        /*0a24*/ 	.word	0x00009f30
        /*0a28*/ 	.word	0x00000003
        /*0a2c*/ 	.word	0x00000000
        /*0a30*/ 	.short	0x0101
        /*0a32*/ 	.byte	0xff
	.zero		1


	//   ....[137]....
        /*0a34*/ 	.word	0x00009f50
        /*0a38*/ 	.word	0x00000015
        /*0a3c*/ 	.word	0x00000080
        /*0a40*/ 	.short	0x010a
        /*0a42*/ 	.byte	0xff
	.zero		1


	//   ....[138]....
        /*0a44*/ 	.word	0x0000a000
        /*0a48*/ 	.word	0x00000015
        /*0a4c*/ 	.word	0x00000080
        /*0a50*/ 	.short	0x010a
        /*0a52*/ 	.byte	0xff
	.zero		1


	//   ....[139]....
        /*0a54*/ 	.word	0x0000a950
        /*0a58*/ 	.word	0x00000003
        /*0a5c*/ 	.word	0x00000000
        /*0a60*/ 	.short	0x0101
        /*0a62*/ 	.byte	0xff
	.zero		1


	//   ....[140]....
        /*0a64*/ 	.word	0x0000a970
        /*0a68*/ 	.word	0x00000015
        /*0a6c*/ 	.word	0x00000080
        /*0a70*/ 	.short	0x010a
        /*0a72*/ 	.byte	0xff
	.zero		1


	//   ....[141]....
        /*0a74*/ 	.word	0x0000aa20
        /*0a78*/ 	.word	0x00000015
        /*0a7c*/ 	.word	0x00000080
        /*0a80*/ 	.short	0x010a
        /*0a82*/ 	.byte	0xff
	.zero		1


	//   ....[142]....
        /*0a84*/ 	.word	0x0000b350
        /*0a88*/ 	.word	0x00000003
        /*0a8c*/ 	.word	0x00000000
        /*0a90*/ 	.short	0x0101
        /*0a92*/ 	.byte	0xff
	.zero		1


	//   ....[143]....
        /*0a94*/ 	.word	0x0000b370
        /*0a98*/ 	.word	0x00000015
        /*0a9c*/ 	.word	0x00000080
        /*0aa0*/ 	.short	0x010a
        /*0aa2*/ 	.byte	0xff
	.zero		1


	//   ....[144]....
        /*0aa4*/ 	.word	0x0000b420
        /*0aa8*/ 	.word	0x00000015
        /*0aac*/ 	.word	0x00000080
        /*0ab0*/ 	.short	0x010a
        /*0ab2*/ 	.byte	0xff
	.zero		1


	//   ....[145]....
        /*0ab4*/ 	.word	0x0000bd50
        /*0ab8*/ 	.word	0x00000003
        /*0abc*/ 	.word	0x00000000
        /*0ac0*/ 	.short	0x0101
        /*0ac2*/ 	.byte	0xff
	.zero		1


	//   ....[146]....
        /*0ac4*/ 	.word	0x0000bd70
        /*0ac8*/ 	.word	0x00000000
        /*0acc*/ 	.word	0x00000080
        /*0ad0*/ 	.short	0x010a
        /*0ad2*/ 	.byte	0xff
	.zero		1


	//   ....[147]....
        /*0ad4*/ 	.word	0x0000be20
        /*0ad8*/ 	.word	0x00000000
        /*0adc*/ 	.word	0x00000080
        /*0ae0*/ 	.short	0x010a
        /*0ae2*/ 	.byte	0xff
	.zero		1


	//   ....[148]....
        /*0ae4*/ 	.word	0x0000c170
        /*0ae8*/ 	.word	0x00000000
        /*0aec*/ 	.word	0x00000000
        /*0af0*/ 	.short	0x0101
        /*0af2*/ 	.byte	0xff
	.zero		1


	//   ....[149]....
        /*0af4*/ 	.word	0x0000c750
        /*0af8*/ 	.word	0x00000003
        /*0afc*/ 	.word	0x00000000
        /*0b00*/ 	.short	0x0101
        /*0b02*/ 	.byte	0xff
	.zero		1


	//   ....[150]....
        /*0b04*/ 	.word	0x0000ca10
        /*0b08*/ 	.word	0x000000ff
        /*0b0c*/ 	.word	0x00000000
        /*0b10*/ 	.short	0x0101
        /*0b12*/ 	.byte	0x04
	.zero		1


	//   ....[151]....
        /*0b14*/ 	.word	0x0000ca30
        /*0b18*/ 	.word	0x00000000
        /*0b1c*/ 	.word	0x00000140
        /*0b20*/ 	.short	0x010a
        /*0b22*/ 	.byte	0xff
	.zero		1


	//   ....[152]....
        /*0b24*/ 	.word	0x0000ca90
        /*0b28*/ 	.word	0x00000000
        /*0b2c*/ 	.word	0x00000040
        /*0b30*/ 	.short	0x010a
        /*0b32*/ 	.byte	0xff
	.zero		1


	//   ....[153]....
        /*0b34*/ 	.word	0x0000caf0
        /*0b38*/ 	.word	0x00000000
        /*0b3c*/ 	.word	0x00000040
        /*0b40*/ 	.short	0x010a
        /*0b42*/ 	.byte	0xff
	.zero		1


	//   ....[154]....
        /*0b44*/ 	.word	0x0000cb40
        /*0b48*/ 	.word	0x00000003
        /*0b4c*/ 	.word	0x000000d0
        /*0b50*/ 	.short	0x010a
        /*0b52*/ 	.byte	0xff
	.zero		1


	//   ....[155]....
        /*0b54*/ 	.word	0x0000cba0
        /*0b58*/ 	.word	0x00000000
        /*0b5c*/ 	.word	0x00000000
        /*0b60*/ 	.short	0x010a
        /*0b62*/ 	.byte	0xff
	.zero		1


	//   ....[156]....
        /*0b64*/ 	.word	0x0000cc00
        /*0b68*/ 	.word	0x00000000
        /*0b6c*/ 	.word	0x00000000
        /*0b70*/ 	.short	0x010a
        /*0b72*/ 	.byte	0xff
	.zero		1


	//   ....[157]....
        /*0b74*/ 	.word	0x0000cc60
        /*0b78*/ 	.word	0x00000000
        /*0b7c*/ 	.word	0x00000000
        /*0b80*/ 	.short	0x010a
        /*0b82*/ 	.byte	0xff
	.zero		1


	//   ....[158]....
        /*0b84*/ 	.word	0x0000ccc0
        /*0b88*/ 	.word	0x00000000
        /*0b8c*/ 	.word	0x00000000
        /*0b90*/ 	.short	0x010a
        /*0b92*/ 	.byte	0xff
	.zero		1


	//   ....[159]....
        /*0b94*/ 	.word	0x0000cd20
        /*0b98*/ 	.word	0x00000000
        /*0b9c*/ 	.word	0x00000000
        /*0ba0*/ 	.short	0x010a
        /*0ba2*/ 	.byte	0xff
	.zero		1


	//   ....[160]....
        /*0ba4*/ 	.word	0x0000cd80
        /*0ba8*/ 	.word	0x00000000
        /*0bac*/ 	.word	0x00000000
        /*0bb0*/ 	.short	0x010a
        /*0bb2*/ 	.byte	0xff
	.zero		1


	//   ....[161]....
        /*0bb4*/ 	.word	0x0000cde0
        /*0bb8*/ 	.word	0x00000000
        /*0bbc*/ 	.word	0x00000000
        /*0bc0*/ 	.short	0x010a
        /*0bc2*/ 	.byte	0xff
	.zero		1


	//   ....[162]....
        /*0bc4*/ 	.word	0x0000ce30
        /*0bc8*/ 	.word	0x00000000
        /*0bcc*/ 	.word	0x00000130
        /*0bd0*/ 	.short	0x010a
        /*0bd2*/ 	.byte	0xff
	.zero		1


	//   ....[163]....
        /*0bd4*/ 	.word	0x0000ce90
        /*0bd8*/ 	.word	0x00000000
        /*0bdc*/ 	.word	0x000000e0
        /*0be0*/ 	.short	0x010a
        /*0be2*/ 	.byte	0xff
	.zero		1


	//   ....[164]....
        /*0be4*/ 	.word	0x0000cee0
        /*0be8*/ 	.word	0x00000000
        /*0bec*/ 	.word	0x000000d0
        /*0bf0*/ 	.short	0x010a
        /*0bf2*/ 	.byte	0xff
	.zero		1


	//   ....[165]....
        /*0bf4*/ 	.word	0x0000cf40
        /*0bf8*/ 	.word	0x00000000
        /*0bfc*/ 	.word	0x000000e0
        /*0c00*/ 	.short	0x010a
        /*0c02*/ 	.byte	0xff
	.zero		1


	//   ....[166]....
        /*0c04*/ 	.word	0x0000cfa0
        /*0c08*/ 	.word	0x00000005
        /*0c0c*/ 	.word	0x00000008
        /*0c10*/ 	.short	0x010a
        /*0c12*/ 	.byte	0xff
	.zero		1


	//   ....[167]....
        /*0c14*/ 	.word	0x0000d090
        /*0c18*/ 	.word	0x00000003
        /*0c1c*/ 	.word	0x00000008
        /*0c20*/ 	.short	0x010a
        /*0c22*/ 	.byte	0xff
	.zero		1


	//   ....[168]....
        /*0c24*/ 	.word	0x0000d0e0
        /*0c28*/ 	.word	0x00000000
        /*0c2c*/ 	.word	0x000000d0
        /*0c30*/ 	.short	0x010a
        /*0c32*/ 	.byte	0xff
	.zero		1


	//   ....[169]....
        /*0c34*/ 	.word	0x0000d140
        /*0c38*/ 	.word	0x00000000
        /*0c3c*/ 	.word	0x00000110
        /*0c40*/ 	.short	0x010a
        /*0c42*/ 	.byte	0xff
	.zero		1


	//   ....[170]....
        /*0c44*/ 	.word	0x0000d1a0
        /*0c48*/ 	.word	0x00000000
        /*0c4c*/ 	.word	0x00000000
        /*0c50*/ 	.short	0x010a
        /*0c52*/ 	.byte	0xff
	.zero		1


	//   ....[171]....
        /*0c54*/ 	.word	0x0000d200
        /*0c58*/ 	.word	0x00000000
        /*0c5c*/ 	.word	0x00000000
        /*0c60*/ 	.short	0x010a
        /*0c62*/ 	.byte	0xff
	.zero		1


	//   ....[172]....
        /*0c64*/ 	.word	0x0000d260
        /*0c68*/ 	.word	0x00000000
        /*0c6c*/ 	.word	0x00000000
        /*0c70*/ 	.short	0x010a
        /*0c72*/ 	.byte	0xff
	.zero		1


	//   ....[173]....
        /*0c74*/ 	.word	0x0000d2c0
        /*0c78*/ 	.word	0x00000000
        /*0c7c*/ 	.word	0x00000000
        /*0c80*/ 	.short	0x010a
        /*0c82*/ 	.byte	0xff
	.zero		1


	//   ....[174]....
        /*0c84*/ 	.word	0x0000d320
        /*0c88*/ 	.word	0x00000000
        /*0c8c*/ 	.word	0x00000150
        /*0c90*/ 	.short	0x010a
        /*0c92*/ 	.byte	0xff
	.zero		1


	//   ....[175]....
        /*0c94*/ 	.word	0x0000d370
        /*0c98*/ 	.word	0x0000000c
        /*0c9c*/ 	.word	0x000000d0
        /*0ca0*/ 	.short	0x010a
        /*0ca2*/ 	.byte	0xff
	.zero		1


	//   ....[176]....
        /*0ca4*/ 	.word	0x0000d3d0
        /*0ca8*/ 	.word	0x00000000
        /*0cac*/ 	.word	0x000000c8
        /*0cb0*/ 	.short	0x010a
        /*0cb2*/ 	.byte	0xff
	.zero		1


	//   ....[177]....
        /*0cb4*/ 	.word	0x0000d430
        /*0cb8*/ 	.word	0x00000009
        /*0cbc*/ 	.word	0x000000a0
        /*0cc0*/ 	.short	0x010a
        /*0cc2*/ 	.byte	0xff
	.zero		1


	//   ....[178]....
        /*0cc4*/ 	.word	0x0000d490
        /*0cc8*/ 	.word	0x00000009
        /*0ccc*/ 	.word	0x000000a8
        /*0cd0*/ 	.short	0x010a
        /*0cd2*/ 	.byte	0xff
	.zero		1


	//   ....[179]....
        /*0cd4*/ 	.word	0x0000d4f0
        /*0cd8*/ 	.word	0x00000009
        /*0cdc*/ 	.word	0x000000b0
        /*0ce0*/ 	.short	0x010a
        /*0ce2*/ 	.byte	0xff
	.zero		1


	//   ....[180]....
        /*0ce4*/ 	.word	0x0000d550
        /*0ce8*/ 	.word	0x00000009
        /*0cec*/ 	.word	0x000000b8
        /*0cf0*/ 	.short	0x010a
        /*0cf2*/ 	.byte	0xff
	.zero		1


	//   ....[181]....
        /*0cf4*/ 	.word	0x0000d5b0
        /*0cf8*/ 	.word	0x00000000
        /*0cfc*/ 	.word	0x000000a0
        /*0d00*/ 	.short	0x010a
        /*0d02*/ 	.byte	0xff
	.zero		1


	//   ....[182]....
        /*0d04*/ 	.word	0x0000d610
        /*0d08*/ 	.word	0x00000000
        /*0d0c*/ 	.word	0x000000a8
        /*0d10*/ 	.short	0x010a
        /*0d12*/ 	.byte	0xff
	.zero		1


	//   ....[183]....
        /*0d14*/ 	.word	0x0000d670
        /*0d18*/ 	.word	0x00000000
        /*0d1c*/ 	.word	0x000000b0
        /*0d20*/ 	.short	0x010a
        /*0d22*/ 	.byte	0xff
	.zero		1


	//   ....[184]....
        /*0d24*/ 	.word	0x0000d6d0
        /*0d28*/ 	.word	0x00000000
        /*0d2c*/ 	.word	0x000000b8
        /*0d30*/ 	.short	0x010a
        /*0d32*/ 	.byte	0xff
	.zero		1


	//   ....[185]....
        /*0d34*/ 	.word	0x0000d730
        /*0d38*/ 	.word	0x00000003
        /*0d3c*/ 	.word	0x000000a0
        /*0d40*/ 	.short	0x010a
        /*0d42*/ 	.byte	0xff
	.zero		1


	//   ....[186]....
        /*0d44*/ 	.word	0x0000d790
        /*0d48*/ 	.word	0x00000003
        /*0d4c*/ 	.word	0x000000a8
        /*0d50*/ 	.short	0x010a
        /*0d52*/ 	.byte	0xff
	.zero		1


	//   ....[187]....
        /*0d54*/ 	.word	0x0000d7f0
        /*0d58*/ 	.word	0x00000003
        /*0d5c*/ 	.word	0x000000b0
        /*0d60*/ 	.short	0x010a
        /*0d62*/ 	.byte	0xff
	.zero		1


	//   ....[188]....
        /*0d64*/ 	.word	0x0000d840
        /*0d68*/ 	.word	0x00000008
        /*0d6c*/ 	.word	0x000000d0
        /*0d70*/ 	.short	0x010a
        /*0d72*/ 	.byte	0xff
	.zero		1


	//   ....[189]....
        /*0d74*/ 	.word	0x0000d8a0
        /*0d78*/ 	.word	0x00000000
        /*0d7c*/ 	.word	0x00000080
        /*0d80*/ 	.short	0x010a
        /*0d82*/ 	.byte	0xff
	.zero		1


	//   ....[190]....
        /*0d84*/ 	.word	0x0000d8f0
        /*0d88*/ 	.word	0x00000042
        /*0d8c*/ 	.word	0x000000f0
        /*0d90*/ 	.short	0x010a
        /*0d92*/ 	.byte	0xff
	.zero		1


	//   ....[191]....
        /*0d94*/ 	.word	0x0000d940
        /*0d98*/ 	.word	0x00000005
        /*0d9c*/ 	.word	0x00000080
        /*0da0*/ 	.short	0x010a
        /*0da2*/ 	.byte	0xff
	.zero		1


	//   ....[192]....
        /*0da4*/ 	.word	0x0000d990
        /*0da8*/ 	.word	0x00000015
        /*0dac*/ 	.word	0x00000080
        /*0db0*/ 	.short	0x010a
        /*0db2*/ 	.byte	0xff
	.zero		1


	//   ....[193]....
        /*0db4*/ 	.word	0x0000d9e0
        /*0db8*/ 	.word	0x00000000
        /*0dbc*/ 	.word	0x00000080
        /*0dc0*/ 	.short	0x010a
        /*0dc2*/ 	.byte	0xff
	.zero		1


	//   ....[194]....
        /*0dc4*/ 	.word	0x0000da30
        /*0dc8*/ 	.word	0x00000015
        /*0dcc*/ 	.word	0x00000080
        /*0dd0*/ 	.short	0x010a
        /*0dd2*/ 	.byte	0xff
	.zero		1


	//   ....[195]....
        /*0dd4*/ 	.word	0x0000da80
        /*0dd8*/ 	.word	0x00000015
        /*0ddc*/ 	.word	0x00000080
        /*0de0*/ 	.short	0x010a
        /*0de2*/ 	.byte	0xff
	.zero		1


	//   ....[196]....
        /*0de4*/ 	.word	0x0000dad0
        /*0de8*/ 	.word	0x00000015
        /*0dec*/ 	.word	0x00000080
        /*0df0*/ 	.short	0x010a
        /*0df2*/ 	.byte	0xff
	.zero		1


	//   ....[197]....
        /*0df4*/ 	.word	0x0000db20
        /*0df8*/ 	.word	0x00000000
        /*0dfc*/ 	.word	0x00000080
        /*0e00*/ 	.short	0x010a
        /*0e02*/ 	.byte	0xff
	.zero		1


	//----- nvinfo : EIATTR_NUM_MBARRIERS
	.align		4
.L_156:
        /*0e04*/ 	.byte	0x03, 0x38
        /*0e06*/ 	.short	0x002b


	//----- nvinfo : EIATTR_EXIT_INSTR_OFFSETS
	.align		4
        /*0e08*/ 	.byte	0x04, 0x1c
        /*0e0a*/ 	.short	(.L_158 - .L_157)


	//   ....[0]....
.L_157:
        /*0e0c*/ 	.word	0x00002e90


	//   ....[1]....
        /*0e10*/ 	.word	0x000033a0


	//   ....[2]....
        /*0e14*/ 	.word	0x00003400


	//   ....[3]....
        /*0e18*/ 	.word	0x00004790


	//   ....[4]....
        /*0e1c*/ 	.word	0x00006780


	//   ....[5]....
        /*0e20*/ 	.word	0x000067c0


	//   ....[6]....
        /*0e24*/ 	.word	0x0000c8f0


	//   ....[7]....
        /*0e28*/ 	.word	0x0000c970


	//   ....[8]....
        /*0e2c*/ 	.word	0x0000c9a0


	//   ....[9]....
        /*0e30*/ 	.word	0x0000ca20


	//----- nvinfo : EIATTR_MAX_THREADS
	.align		4
.L_158:
        /*0e34*/ 	.byte	0x04, 0x05
        /*0e36*/ 	.short	(.L_160 - .L_159)
.L_159:
        /*0e38*/ 	.word	0x00000100
        /*0e3c*/ 	.word	0x00000001
        /*0e40*/ 	.word	0x00000001


	//----- nvinfo : EIATTR_CRS_STACK_SIZE
	.align		4
.L_160:
        /*0e44*/ 	.byte	0x04, 0x1e
        /*0e46*/ 	.short	(.L_162 - .L_161)
.L_161:
        /*0e48*/ 	.word	0x00000000


	//----- nvinfo : EIATTR_CBANK_PARAM_SIZE
	.align		4
.L_162:
        /*0e4c*/ 	.byte	0x03, 0x19
        /*0e4e*/ 	.short	0x0800


	//----- nvinfo : EIATTR_PARAM_CBANK
	.align		4
        /*0e50*/ 	.byte	0x04, 0x0a
        /*0e52*/ 	.short	(.L_164 - .L_163)
	.align		4
.L_163:
        /*0e54*/ 	.word	index@(.nv.constant0._ZN7cutlass13device_kernelINS_4gemm6kernel13GemmUniversalIN4cute5tupleIJiiiiEEENS1_10collective13CollectiveMmaINS1_35MainloopSm100TmaUmmaWarpSpecializedILi8ELi2ELi4ENS5_IJNS4_1CILi2EEESB_NSA_ILi1EEEEEEEENS5_IJNSA_ILi256EEENSA_ILi128EEENSA_ILi64EEEEEENS_6half_tENS5_IJlSC_lEEESJ_SK_NS4_8TiledMMAINS4_8MMA_AtomIJNS4_26SM100_MMA_F16BF16_2x1SM_SSISJ_SJ_fLi256ELi128ELNS4_4UMMA5MajorE0ELSP_0ELNSO_7ScaleInE0ELSQ_0EEEEEENS4_6LayoutINS5_IJSC_SC_SC_EEENS5_IJNSA_ILi0EEESV_SV_EEEEENS5_IJNS4_10UnderscoreESY_SY_EEEEENS4_28SM100_TMA_2SM_LOAD_MULTICASTENS4_14ComposedLayoutINS4_7SwizzleILi3ELi4ELi3EEENS4_18smem_ptr_flag_bitsILi16EEENST_INS5_IJNSA_ILi8EEESH_EEENS5_IJSH_SC_EEEEEEEvNS4_8identityENS4_18SM100_TMA_2SM_LOADES1B_vS1C_EENS_8epilogue10collective18CollectiveEpilogueINS1F_23Sm100TmaWarpSpecializedILi4ELi2ELi16ELb1ELb0EEEJNS5_IJSG_SG_SH_EEENS5_IJNST_ISG_SC_EENST_INSA_ILi16EEESC_EEEEEfNS5_IJSC_llEEEfS1P_NS1F_6fusion15FusionCallbacksIS1J_NS1Q_17LinearCombinationIffffLNS_15FloatRoundStyleE2EEES1K_S1O_JEEENS4_5SM1004TMEM4LOAD26SM100_TMEM_LOAD_32dp32b16xENS4_13SM90_TMA_LOADENS12_INS13_ILi2ELi5ELi2EEENS15_ILi32EEENST_INS5_IJNSA_ILi32EEENSA_ILi4EEEEEENS5_IJSC_S23_EEEEEEENS4_39AutoVectorizingCopyWithAssumedAlignmentILi128EEENS4_14SM90_TMA_STOREES28_S2A_S2A_EEEvvEEEEvNT_6ParamsE)
        /*0e58*/ 	.short	0x0380
        /*0e5a*/ 	.short	0x0800


	//----- nvinfo : EIATTR_SW_WAR
	.align		4
.L_164:
        /*0e5c*/ 	.byte	0x04, 0x36
        /*0e5e*/ 	.short	(.L_166 - .L_165)
.L_165:
        /*0e60*/ 	.word	0x00000008
.L_166:


//--------------------- .nv.callgraph             --------------------------
	.section	.nv.callgraph,"",@"SHT_CUDA_CALLGRAPH"
	.align	4
	.sectionentsize	8
	.align		4
        /*0000*/ 	.word	0x00000000
	.align		4
        /*0004*/ 	.word	0xffffffff
	.align		4
        /*0008*/ 	.word	index@(_ZN7cutlass13device_kernelINS_4gemm6kernel13GemmUniversalIN4cute5tupleIJiiiiEEENS1_10collective13CollectiveMmaINS1_35MainloopSm100TmaUmmaWarpSpecializedILi8ELi2ELi4ENS5_IJNS4_1CILi2EEESB_NSA_ILi1EEEEEEEENS5_IJNSA_ILi256EEENSA_ILi128EEENSA_ILi64EEEEEENS_6half_tENS5_IJlSC_lEEESJ_SK_NS4_8TiledMMAINS4_8MMA_AtomIJNS4_26SM100_MMA_F16BF16_2x1SM_SSISJ_SJ_fLi256ELi128ELNS4_4UMMA5MajorE0ELSP_0ELNSO_7ScaleInE0ELSQ_0EEEEEENS4_6LayoutINS5_IJSC_SC_SC_EEENS5_IJNSA_ILi0EEESV_SV_EEEEENS5_IJNS4_10UnderscoreESY_SY_EEEEENS4_28SM100_TMA_2SM_LOAD_MULTICASTENS4_14ComposedLayoutINS4_7SwizzleILi3ELi4ELi3EEENS4_18smem_ptr_flag_bitsILi16EEENST_INS5_IJNSA_ILi8EEESH_EEENS5_IJSH_SC_EEEEEEEvNS4_8identityENS4_18SM100_TMA_2SM_LOADES1B_vS1C_EENS_8epilogue10collective18CollectiveEpilogueINS1F_23Sm100TmaWarpSpecializedILi4ELi2ELi16ELb1ELb0EEEJNS5_IJSG_SG_SH_EEENS5_IJNST_ISG_SC_EENST_INSA_ILi16EEESC_EEEEEfNS5_IJSC_llEEEfS1P_NS1F_6fusion15FusionCallbacksIS1J_NS1Q_17LinearCombinationIffffLNS_15FloatRoundStyleE2EEES1K_S1O_JEEENS4_5SM1004TMEM4LOAD26SM100_TMEM_LOAD_32dp32b16xENS4_13SM90_TMA_LOADENS12_INS13_ILi2ELi5ELi2EEENS15_ILi32EEENST_INS5_IJNSA_ILi32EEENSA_ILi4EEEEEENS5_IJSC_S23_EEEEEEENS4_39AutoVectorizingCopyWithAssumedAlignmentILi128EEENS4_14SM90_TMA_STOREES28_S2A_S2A_EEEvvEEEEvNT_6ParamsE)
	.align		4
        /*000c*/ 	.word	index@(__assertfail)
	.align		4
        /*0010*/ 	.word	0x00000000
	.align		4
        /*0014*/ 	.word	0xfffffffe
	.align		4
        /*0018*/ 	.word	0x00000000
	.align		4
        /*001c*/ 	.word	0xfffffffd
	.align		4
        /*0020*/ 	.word	0x00000000
	.align		4
        /*0024*/ 	.word	0xfffffffc


//--------------------- .nv.constant4             --------------------------
	.section	.nv.constant4,"a",@progbits
	.align	8
	.align		8
.nv.constant4:
        /*0000*/ 	.dword	precalc_xorwow_matrix
	.align		8
        /*0008*/ 	.dword	precalc_xorwow_offset_matrix
	.align		8
        /*0010*/ 	.dword	mrg32k3aM1
	.align		8
        /*0018*/ 	.dword	mrg32k3aM2
	.align		8
        /*0020*/ 	.dword	mrg32k3aM1SubSeq
	.align		8
        /*0028*/ 	.dword	mrg32k3aM2SubSeq
	.align		8
        /*0030*/ 	.dword	mrg32k3aM1Seq
	.align		8
        /*0038*/ 	.dword	mrg32k3aM2Seq
	.align		8
        /*0040*/ 	.dword	__unnamed_1
	.align		8
        /*0048*/ 	.dword	__unnamed_2
	.align		8
        /*0050*/ 	.dword	_ZN34_INTERNAL_1948ba37_4_k_cu_stride_A4cuda3std3__45__cpo5beginE
	.align		8
        /*0058*/ 	.dword	_ZN34_INTERNAL_1948ba37_4_k_cu_stride_A4cuda3std3__45__cpo3endE
	.align		8
        /*0060*/ 	.dword	_ZN34_INTERNAL_1948ba37_4_k_cu_stride_A4cuda3std3__45__cpo6cbeginE
	.align		8
        /*0068*/ 	.dword	_ZN34_INTERNAL_1948ba37_4_k_cu_stride_A4cuda3std3__45__cpo4cendE
	.align		8
        /*0070*/ 	.dword	_ZN34_INTERNAL_1948ba37_4_k_cu_stride_A4cuda3std3__436_GLOBAL__N__1948ba37_4_k_cu_stride_A6ignoreE
	.align		8
        /*0078*/ 	.dword	_ZN34_INTERNAL_1948ba37_4_k_cu_stride_A4cuda3std3__419piecewise_constructE
	.align		8
        /*0080*/ 	.dword	_ZN34_INTERNAL_1948ba37_4_k_cu_stride_A4cuda3std3__48in_placeE
	.align		8
        /*0088*/ 	.dword	_ZN34_INTERNAL_1948ba37_4_k_cu_stride_A4cuda3std6ranges3__45__cpo4swapE
	.align		8
        /*0090*/ 	.dword	_ZN34_INTERNAL_1948ba37_4_k_cu_stride_A4cuda3std6ranges3__45__cpo9iter_moveE
	.align		8
        /*0098*/ 	.dword	_ZN34_INTERNAL_1948ba37_4_k_cu_stride_A4cute7productE
	.align		8
        /*00a0*/ 	.dword	_ZN34_INTERNAL_1948ba37_4_k_cu_stride_A4cute1_E
	.align		8
        /*00a8*/ 	.dword	$str$39
	.align		8
        /*00b0*/ 	.dword	$str$40
	.align		8
        /*00b8*/ 	.dword	$str$41
	.align		8
        /*00c0*/ 	.dword	$str$42
	.align		8
        /*00c8*/ 	.dword	__assertfail


//--------------------- .nv.constant3             --------------------------
	.section	.nv.constant3,"a",@progbits
	.align	8
.nv.constant3:
	.type		__cr_lgamma_table,@object
	.size		__cr_lgamma_table,(.L_9 - __cr_lgamma_table)
__cr_lgamma_table:
        /*0000*/ 	.byte	0x00, 0x00, 0x00, 0x00, 0x00, 0x00, 0x00, 0x00, 0x00, 0x00, 0x00, 0x00, 0x00, 0x00, 0x00, 0x00
        /*0010*/ 	.byte	0xef, 0x39, 0xfa, 0xfe, 0x42, 0x2e, 0xe6, 0x3f, 0x02, 0x20, 0x2a, 0xfa, 0x0b, 0xab, 0xfc, 0x3f
        /*0020*/ 	.byte	0xf9, 0x2c, 0x92, 0x7c, 0xa7, 0x6c, 0x09, 0x40, 0xc9, 0x79, 0x44, 0x3c, 0x64, 0x26, 0x13, 0x40
        /*0030*/ 	.byte	0xca, 0x01, 0xcf, 0x3a, 0x27, 0x51, 0x1a, 0x40, 0x30, 0xcc, 0x2d, 0xf3, 0xe1, 0x0c, 0x21, 0x40
        /*0040*/ 	.byte	0x0d, 0xb7, 0xfc, 0x82, 0x8e, 0x35, 0x25, 0x40
.L_9:


//--------------------- .text._ZN7cutlass9reference6device6kernel17BlockCompareEqualIfEEvPiPKT_S7_m --------------------------
	.section	.text._ZN7cutlass9reference6device6kernel17BlockCompareEqualIfEEvPiPKT_S7_m,"ax",@progbits
	.align	128
        .global         _ZN7cutlass9reference6device6kernel17BlockCompareEqualIfEEvPiPKT_S7_m
        .type           _ZN7cutlass9reference6device6kernel17BlockCompareEqualIfEEvPiPKT_S7_m,@function
        .size           _ZN7cutlass9reference6device6kernel17BlockCompareEqualIfEEvPiPKT_S7_m,(.L_x_339 - _ZN7cutlass9reference6device6kernel17BlockCompareEqualIfEEvPiPKT_S7_m)
        .other          _ZN7cutlass9reference6device6kernel17BlockCompareEqualIfEEvPiPKT_S7_m,@"STO_CUDA_ENTRY STV_DEFAULT"
_ZN7cutlass9reference6device6kernel17BlockCompareEqualIfEEvPiPKT_S7_m:
.text._ZN7cutlass9reference6device6kernel17BlockCompareEqualIfEEvPiPKT_S7_m:
[----:B------:R-:W-:Y:S01]  /*0000*/  LDC R1, c[0x0][0x37c] ;  /* 0x0000df00ff017b82 */ /* 0x000fe20000000800 */
[----:B------:R-:W0:Y:S01]  /*0010*/  S2R R0, SR_TID.X ;  /* 0x0000000000007919 */ /* 0x000e220000002100 */
[----:B------:R-:W0:Y:S01]  /*0020*/  LDCU UR4, c[0x0][0x360] ;  /* 0x00006c00ff0477ac */ /* 0x000e220008000800 */
[----:B------:R-:W0:Y:S01]  /*0030*/  S2R R3, SR_CTAID.X ;  /* 0x0000000000037919 */ /* 0x000e220000002500 */
[----:B------:R-:W1:Y:S01]  /*0040*/  LDCU.64 UR6, c[0x0][0x398] ;  /* 0x00007300ff0677ac */ /* 0x000e620008000a00 */
[----:B0-----:R-:W-:-:S05]  /*0050*/  IMAD R0, R3, UR4, R0 ;  /* 0x0000000403007c24 */ /* 0x001fca000f8e0200 */
[----:B-1----:R-:W-:-:S04]  /*0060*/  ISETP.GE.U32.AND P0, PT, R0, UR6, PT ;  /* 0x0000000600007c0c */ /* 0x002fc8000bf06070 */
[----:B------:R-:W-:-:S13]  /*0070*/  ISETP.GE.U32.AND.EX P0, PT, RZ, UR7, PT, P0 ;  /* 0x00000007ff007c0c */ /* 0x000fda000bf06100 */
[----:B------:R-:W-:Y:S05]  /*0080*/  @P0 EXIT ;  /* 0x000000000000094d */ /* 0x000fea0003800000 */
[----:B------:R-:W0:Y:S01]  /*0090*/  LDCU UR5, c[0x0][0x370] ;  /* 0x00006e00ff0577ac */ /* 0x000e220008000800 */
[----:B------:R-:W-:Y:S01]  /*00a0*/  BSSY.RECONVERGENT B0, `(.L_x_0) ;  /* 0x0000017000007945 */ /* 0x000fe20003800200 */
[----:B------:R-:W-:Y:S01]  /*00b0*/  IMAD.MOV.U32 R7, RZ, RZ, RZ ;  /* 0x000000ffff077224 */ /* 0x000fe200078e00ff */
[----:B------:R-:W1:Y:S01]  /*00c0*/  LDCU.64 UR6, c[0x0][0x358] ;  /* 0x00006b00ff0677ac */ /* 0x000e620008000a00 */
[----:B------:R-:W2:Y:S01]  /*00d0*/  LDCU.64 UR12, c[0x0][0x398] ;  /* 0x00007300ff0c77ac */ /* 0x000ea20008000a00 */
[----:B------:R-:W3:Y:S01]  /*00e0*/  LDCU.64 UR8, c[0x0][0x388] ;  /* 0x00007100ff0877ac */ /* 0x000ee20008000a00 */
[----:B------:R-:W4:Y:S01]  /*00f0*/  LDCU.64 UR10, c[0x0][0x390] ;  /* 0x00007200ff0a77ac */ /* 0x000f220008000a00 */
[----:B0-----:R-:W-:-:S12]  /*0100*/  UIMAD UR4, UR4, UR5, URZ ;  /* 0x00000005040472a4 */ /* 0x001fd8000f8e02ff */
.L_x_2:
[C---:B------:R-:W-:Y:S01]  /*0110*/  IMAD.SHL.U32 R4, R0.reuse, 0x4, RZ ;  /* 0x0000000400047824 */ /* 0x040fe200078e00ff */
[----:B------:R-:W-:-:S04]  /*0120*/  SHF.L.U64.HI R5, R0, 0x2, R7 ;  /* 0x0000000200057819 */ /* 0x000fc80000010207 */
[C---:B---3--:R-:W-:Y:S02]  /*0130*/  IADD3 R2, P0, PT, R4.reuse, UR8, RZ ;  /* 0x0000000804027c10 */ /* 0x048fe4000ff1e0ff */
[----:B----4-:R-:W-:Y:S02]  /*0140*/  IADD3 R4, P1, PT, R4, UR10, RZ ;  /* 0x0000000a04047c10 */ /* 0x010fe4000ff3e0ff */
[C---:B------:R-:W-:Y:S02]  /*0150*/  IADD3.X R3, PT, PT, R5.reuse, UR9, RZ, P0, !PT ;  /* 0x0000000905037c10 */ /* 0x040fe400087fe4ff */
[----:B------:R-:W-:-:S03]  /*0160*/  IADD3.X R5, PT, PT, R5, UR11, RZ, P1, !PT ;  /* 0x0000000b05057c10 */ /* 0x000fc60008ffe4ff */
[----:B-1----:R-:W3:Y:S04]  /*0170*/  LDG.E R2, desc[UR6][R2.64] ;  /* 0x0000000602027981 */ /* 0x002ee8000c1e1900 */
[----:B------:R-:W3:Y:S02]  /*0180*/  LDG.E R5, desc[UR6][R4.64] ;  /* 0x0000000604057981 */ /* 0x000ee4000c1e1900 */
[----:B---3--:R-:W-:-:S13]  /*0190*/  FSETP.NEU.AND P0, PT, R2, R5, PT ;  /* 0x000000050200720b */ /* 0x008fda0003f0d000 */
[----:B------:R-:W-:Y:S05]  /*01a0*/  @P0 BRA `(.L_x_1) ;  /* 0x0000000000180947 */ /* 0x000fea0003800000 */
[----:B------:R-:W-:-:S05]  /*01b0*/  IADD3 R0, P0, PT, R0, UR4, RZ ;  /* 0x0000000400007c10 */ /* 0x000fca000ff1e0ff */
[----:B------:R-:W-:Y:S01]  /*01c0*/  IMAD.X R7, RZ, RZ, R7, P0 ;  /* 0x000000ffff077224 */ /* 0x000fe200000e0607 */
[----:B--2---:R-:W-:-:S04]  /*01d0*/  ISETP.GE.U32.AND P0, PT, R0, UR12, PT ;  /* 0x0000000c00007c0c */ /* 0x004fc8000bf06070 */
[----:B------:R-:W-:-:S13]  /*01e0*/  ISETP.GE.U32.AND.EX P0, PT, R7, UR13, PT, P0 ;  /* 0x0000000d07007c0c */ /* 0x000fda000bf06100 */
[----:B------:R-:W-:Y:S05]  /*01f0*/  @!P0 BRA `(.L_x_2) ;  /* 0xfffffffc00c48947 */ /* 0x000fea000383ffff */
[----:B------:R-:W-:Y:S05]  /*0200*/  EXIT ;  /* 0x000000000000794d */ /* 0x000fea0003800000 */
.L_x_1:
[----:B--2---:R-:W-:Y:S05]  /*0210*/  BSYNC.RECONVERGENT B0 ;  /* 0x0000000000007941 */ /* 0x004fea0003800200 */
.L_x_0:
[----:B------:R-:W0:Y:S02]  /*0220*/  LDC.64 R2, c[0x0][0x380] ;  /* 0x0000e000ff027b82 */ /* 0x000e240000000a00 */
[----:B0-----:R-:W-:Y:S01]  /*0230*/  STG.E desc[UR6][R2.64], RZ ;  /* 0x000000ff02007986 */ /* 0x001fe2000c101906 */
[----:B------:R-:W-:Y:S05]  /*0240*/  EXIT ;  /* 0x000000000000794d */ /* 0x000fea0003800000 */
.L_x_3:
[----:B------:R-:W-:-:S00]  /*0250*/  BRA `(.L_x_3) ;  /* 0xfffffffc00fc7947 */ /* 0x000fc0000383ffff */
[----:B------:R-:W-:-:S00]  /*0260*/  NOP ;  /* 0x0000000000007918 */ /* 0x000fc00000000000 */
        /* <DEDUP_REMOVED lines=9> */
.L_x_339:


//--------------------- .text._ZN7cutlass9reference6device6kernel4GemmINS_9TensorRefINS_6half_tENS_6layout8RowMajorEEENS4_IS5_NS6_11ColumnMajorEEENS4_IfS9_EEffNS_11MatrixShapeILi4ELi4EEENS_12multiply_addIfffEENS_16NumericConverterIffLNS_15FloatRoundStyleE2EEEEEvNS_4gemm9GemmCoordET2_T_T0_SL_T1_SO_T3_ --------------------------
	.section	.text._ZN7cutlass9reference6device6kernel4GemmINS_9TensorRefINS_6half_tENS_6layout8RowMajorEEENS4_IS5_NS6_11ColumnMajorEEENS4_IfS9_EEffNS_11MatrixShapeILi4ELi4EEENS_12multiply_addIfffEENS_16NumericConverterIffLNS_15FloatRoundStyleE2EEEEEvNS_4gemm9GemmCoordET2_T_T0_SL_T1_SO_T3_,"ax",@progbits
	.align	128
        .global         _ZN7cutlass9reference6device6kernel4GemmINS_9TensorRefINS_6half_tENS_6layout8RowMajorEEENS4_IS5_NS6_11ColumnMajorEEENS4_IfS9_EEffNS_11MatrixShapeILi4ELi4EEENS_12multiply_addIfffEENS_16NumericConverterIffLNS_15FloatRoundStyleE2EEEEEvNS_4gemm9GemmCoordET2_T_T0_SL_T1_SO_T3_
        .type           _ZN7cutlass9reference6device6kernel4GemmINS_9TensorRefINS_6half_tENS_6layout8RowMajorEEENS4_IS5_NS6_11ColumnMajorEEENS4_IfS9_EEffNS_11MatrixShapeILi4ELi4EEENS_12multiply_addIfffEENS_16NumericConverterIffLNS_15FloatRoundStyleE2EEEEEvNS_4gemm9GemmCoordET2_T_T0_SL_T1_SO_T3_,@function
        .size           _ZN7cutlass9reference6device6kernel4GemmINS_9TensorRefINS_6half_tENS_6layout8RowMajorEEENS4_IS5_NS6_11ColumnMajorEEENS4_IfS9_EEffNS_11MatrixShapeILi4ELi4EEENS_12multiply_addIfffEENS_16NumericConverterIffLNS_15FloatRoundStyleE2EEEEEvNS_4gemm9GemmCoordET2_T_T0_SL_T1_SO_T3_,(.L_x_340 - _ZN7cutlass9reference6device6kernel4GemmINS_9TensorRefINS_6half_tENS_6layout8RowMajorEEENS4_IS5_NS6_11ColumnMajorEEENS4_IfS9_EEffNS_11MatrixShapeILi4ELi4EEENS_12multiply_addIfffEENS_16NumericConverterIffLNS_15FloatRoundStyleE2EEEEEvNS_4gemm9GemmCoordET2_T_T0_SL_T1_SO_T3_)
        .other          _ZN7cutlass9reference6device6kernel4GemmINS_9TensorRefINS_6half_tENS_6layout8RowMajorEEENS4_IS5_NS6_11ColumnMajorEEENS4_IfS9_EEffNS_11MatrixShapeILi4ELi4EEENS_12multiply_addIfffEENS_16NumericConverterIffLNS_15FloatRoundStyleE2EEEEEvNS_4gemm9GemmCoordET2_T_T0_SL_T1_SO_T3_,@"STO_CUDA_ENTRY STV_DEFAULT"
_ZN7cutlass9reference6device6kernel4GemmINS_9TensorRefINS_6half_tENS_6layout8RowMajorEEENS4_IS5_NS6_11ColumnMajorEEENS4_IfS9_EEffNS_11MatrixShapeILi4ELi4EEENS_12multiply_addIfffEENS_16NumericConverterIffLNS_15FloatRoundStyleE2EEEEEvNS_4gemm9GemmCoordET2_T_T0_SL_T1_SO_T3_:
.text._ZN7cutlass9reference6device6kernel4GemmINS_9TensorRefINS_6half_tENS_6layout8RowMajorEEENS4_IS5_NS6_11ColumnMajorEEENS4_IfS9_EEffNS_11MatrixShapeILi4ELi4EEENS_12multiply_addIfffEENS_16NumericConverterIffLNS_15FloatRoundStyleE2EEEEEvNS_4gemm9GemmCoordET2_T_T0_SL_T1_SO_T3_:
[----:B------:R-:W-:Y:S01]  /*0000*/  LDC R1, c[0x0][0x37c] ;  /* 0x0000df00ff017b82 */ /* 0x000fe20000000800 */
[----:B------:R-:W0:Y:S07]  /*0010*/  S2R R5, SR_TID.X ;  /* 0x0000000000057919 */ /* 0x000e2e0000002100 */
[----:B------:R-:W0:Y:S01]  /*0020*/  LDC R50, c[0x0][0x360] ;  /* 0x0000d800ff327b82 */ /* 0x000e220000000800 */
[----:B------:R-:W1:Y:S01]  /*0030*/  LDCU UR7, c[0x0][0x388] ;  /* 0x00007100ff0777ac */ /* 0x000e620008000800 */
[----:B------:R-:W2:Y:S01]  /*0040*/  S2R R3, SR_TID.Y ;  /* 0x0000000000037919 */ /* 0x000ea20000002200 */
[----:B------:R-:W3:Y:S05]  /*0050*/  LDCU UR6, c[0x0][0x3d8] ;  /* 0x00007b00ff0677ac */ /* 0x000eea0008000800 */
[----:B------:R-:W0:Y:S01]  /*0060*/  S2UR UR5, SR_CTAID.X ;  /* 0x00000000000579c3 */ /* 0x000e220000002500 */
[----:B------:R-:W4:Y:S01]  /*0070*/  LDCU.64 UR14, c[0x0][0x358] ;  /* 0x00006b00ff0e77ac */ /* 0x000f220008000a00 */
[----:B------:R-:W0:Y:S06]  /*0080*/  LDCU.64 UR12, c[0x0][0x380] ;  /* 0x00007000ff0c77ac */ /* 0x000e2c0008000a00 */
[----:B------:R-:W2:Y:S01]  /*0090*/  S2UR UR4, SR_CTAID.Y ;  /* 0x00000000000479c3 */ /* 0x000ea20000002600 */
[----:B-1----:R-:W-:Y:S01]  /*00a0*/  UISETP.GE.AND UP0, UPT, UR7, 0x1, UPT ;  /* 0x000000010700788c */ /* 0x002fe2000bf06270 */
[----:B---3--:R-:W-:-:S06]  /*00b0*/  MOV R17, UR6 ;  /* 0x0000000600117c02 */ /* 0x008fcc0008000f00 */
[----:B------:R-:W2:Y:S01]  /*00c0*/  LDC R18, c[0x0][0x364] ;  /* 0x0000d900ff127b82 */ /* 0x000ea20000000800 */
[----:B------:R-:W-:Y:S01]  /*00d0*/  IMAD.U32 R16, RZ, RZ, UR6 ;  /* 0x00000006ff107e24 */ /* 0x000fe2000f8e00ff */
[----:B------:R-:W-:Y:S01]  /*00e0*/  MOV R15, UR6 ;  /* 0x00000006000f7c02 */ /* 0x000fe20008000f00 */
[----:B------:R-:W-:Y:S01]  /*00f0*/  IMAD.U32 R14, RZ, RZ, UR6 ;  /* 0x00000006ff0e7e24 */ /* 0x000fe2000f8e00ff */
[----:B------:R-:W-:Y:S01]  /*0100*/  MOV R13, UR6 ;  /* 0x00000006000d7c02 */ /* 0x000fe20008000f00 */
[----:B------:R-:W-:Y:S01]  /*0110*/  IMAD.U32 R12, RZ, RZ, UR6 ;  /* 0x00000006ff0c7e24 */ /* 0x000fe2000f8e00ff */
[----:B------:R-:W-:Y:S01]  /*0120*/  MOV R11, UR6 ;  /* 0x00000006000b7c02 */ /* 0x000fe20008000f00 */
[----:B------:R-:W-:Y:S01]  /*0130*/  IMAD.U32 R10, RZ, RZ, UR6 ;  /* 0x00000006ff0a7e24 */ /* 0x000fe2000f8e00ff */
[----:B------:R-:W-:Y:S01]  /*0140*/  MOV R9, UR6 ;  /* 0x0000000600097c02 */ /* 0x000fe20008000f00 */
[----:B0-----:R-:W-:Y:S01]  /*0150*/  IMAD R50, R50, UR5, R5 ;  /* 0x0000000532327c24 */ /* 0x001fe2000f8e0205 */
[----:B------:R-:W-:Y:S01]  /*0160*/  MOV R7, UR6 ;  /* 0x0000000600077c02 */ /* 0x000fe20008000f00 */
[----:B------:R-:W-:Y:S01]  /*0170*/  IMAD.U32 R8, RZ, RZ, UR6 ;  /* 0x00000006ff087e24 */ /* 0x000fe2000f8e00ff */
[----:B------:R-:W-:Y:S01]  /*0180*/  MOV R5, UR6 ;  /* 0x0000000600057c02 */ /* 0x000fe20008000f00 */
[----:B------:R-:W-:Y:S01]  /*0190*/  IMAD.U32 R6, RZ, RZ, UR6 ;  /* 0x00000006ff067e24 */ /* 0x000fe2000f8e00ff */
[----:B------:R-:W-:Y:S01]  /*01a0*/  SHF.L.U32 R50, R50, 0x2, RZ ;  /* 0x0000000232327819 */ /* 0x000fe200000006ff */
[----:B------:R-:W-:-:S02]  /*01b0*/  IMAD.U32 R4, RZ, RZ, UR6 ;  /* 0x00000006ff047e24 */ /* 0x000fc4000f8e00ff */
[----:B------:R-:W-:Y:S02]  /*01c0*/  IMAD.U32 R2, RZ, RZ, UR6 ;  /* 0x00000006ff027e24 */ /* 0x000fe4000f8e00ff */
[----:B--2---:R-:W-:Y:S01]  /*01d0*/  IMAD R18, R18, UR4, R3 ;  /* 0x0000000412127c24 */ /* 0x004fe2000f8e0203 */
[----:B------:R-:W-:-:S04]  /*01e0*/  MOV R3, UR6 ;  /* 0x0000000600037c02 */ /* 0x000fc80008000f00 */
[----:B------:R-:W-:Y:S01]  /*01f0*/  SHF.L.U32 R18, R18, 0x2, RZ ;  /* 0x0000000212127819 */ /* 0x000fe200000006ff */
[----:B----4-:R-:W-:Y:S06]  /*0200*/  BRA.U !UP0, `(.L_x_4) ;  /* 0x0000000908547547 */ /* 0x010fec000b800000 */
[----:B------:R-:W0:Y:S01]  /*0210*/  LDCU.128 UR8, c[0x0][0x390] ;  /* 0x00007200ff0877ac */ /* 0x000e220008000c00 */
[C---:B------:R-:W-:Y:S01]  /*0220*/  VIADD R12, R50.reuse, 0x2 ;  /* 0x00000002320c7836 */ /* 0x040fe20000000000 */
[----:B------:R-:W-:Y:S01]  /*0230*/  SHF.R.S32.HI R43, RZ, 0x1f, R50 ;  /* 0x0000001fff2b7819 */ /* 0x000fe20000011432 */
[----:B------:R-:W-:Y:S01]  /*0240*/  VIADD R20, R50, 0x3 ;  /* 0x0000000332147836 */ /* 0x000fe20000000000 */
[----:B------:R-:W1:Y:S01]  /*0250*/  LDCU UR4, c[0x0][0x384] ;  /* 0x00007080ff0477ac */ /* 0x000e620008000800 */
[C---:B------:R-:W-:Y:S01]  /*0260*/  VIADD R11, R18.reuse, 0x1 ;  /* 0x00000001120b7836 */ /* 0x040fe20000000000 */
[----:B------:R-:W-:Y:S01]  /*0270*/  SHF.R.S32.HI R39, RZ, 0x1f, R12 ;  /* 0x0000001fff277819 */ /* 0x000fe2000001140c */
[C---:B------:R-:W-:Y:S01]  /*0280*/  VIADD R7, R18.reuse, 0x3 ;  /* 0x0000000312077836 */ /* 0x040fe20000000000 */
[----:B------:R-:W-:Y:S01]  /*0290*/  IADD3 R9, PT, PT, R18, 0x2, RZ ;  /* 0x0000000212097810 */ /* 0x000fe20007ffe0ff */
[----:B------:R-:W2:Y:S01]  /*02a0*/  LDCU UR5, c[0x0][0x380] ;  /* 0x00007000ff0577ac */ /* 0x000ea20008000800 */
[----:B------:R-:W-:Y:S01]  /*02b0*/  SHF.R.S32.HI R37, RZ, 0x1f, R20 ;  /* 0x0000001fff257819 */ /* 0x000fe20000011414 */
[C---:B------:R-:W-:Y:S01]  /*02c0*/  VIADD R14, R50.reuse, 0x1 ;  /* 0x00000001320e7836 */ /* 0x040fe20000000000 */
[C---:B------:R-:W-:Y:S01]  /*02d0*/  IADD3 R0, PT, PT, R50.reuse, 0x1, RZ ;  /* 0x0000000132007810 */ /* 0x040fe20007ffe0ff */
[----:B------:R-:W-:Y:S01]  /*02e0*/  IMAD.U32 R16, RZ, RZ, UR6 ;  /* 0x00000006ff107e24 */ /* 0x000fe2000f8e00ff */
[----:B------:R-:W-:Y:S01]  /*02f0*/  IADD3 R6, PT, PT, R50, 0x2, RZ ;  /* 0x0000000232067810 */ /* 0x000fe20007ffe0ff */
[----:B------:R-:W-:Y:S01]  /*0300*/  IMAD.U32 R10, RZ, RZ, UR6 ;  /* 0x00000006ff0a7e24 */ /* 0x000fe2000f8e00ff */
[----:B------:R-:W-:Y:S01]  /*0310*/  SHF.R.S32.HI R41, RZ, 0x1f, R14 ;  /* 0x0000001fff297819 */ /* 0x000fe2000001140e */
[----:B0-----:R-:W-:Y:S01]  /*0320*/  IMAD R39, R39, UR10, RZ ;  /* 0x0000000a27277c24 */ /* 0x001fe2000f8e02ff */
[----:B------:R-:W-:Y:S01]  /*0330*/  PRMT R33, RZ, 0x7610, R33 ;  /* 0x00007610ff217816 */ /* 0x000fe20000000021 */
[----:B------:R-:W-:Y:S01]  /*0340*/  IMAD R43, R43, UR10, RZ ;  /* 0x0000000a2b2b7c24 */ /* 0x000fe2000f8e02ff */
[----:B------:R-:W-:Y:S01]  /*0350*/  MOV R8, UR6 ;  /* 0x0000000600087c02 */ /* 0x000fe20008000f00 */
[C---:B------:R-:W-:Y:S01]  /*0360*/  IMAD R39, R12.reuse, UR11, R39 ;  /* 0x0000000b0c277c24 */ /* 0x040fe2000f8e0227 */
[----:B-1----:R-:W-:Y:S01]  /*0370*/  ISETP.GE.AND P4, PT, R11, UR4, PT ;  /* 0x000000040b007c0c */ /* 0x002fe2000bf86270 */
[----:B------:R-:W-:Y:S01]  /*0380*/  IMAD.WIDE.U32 R12, R12, UR10, RZ ;  /* 0x0000000a0c0c7c25 */ /* 0x000fe2000f8e00ff */
[----:B------:R-:W-:-:S02]  /*0390*/  ISETP.GE.AND P3, PT, R9, UR4, PT ;  /* 0x0000000409007c0c */ /* 0x000fc4000bf66270 */
[----:B------:R-:W-:Y:S01]  /*03a0*/  ISETP.GE.AND P2, PT, R7, UR4, PT ;  /* 0x0000000407007c0c */ /* 0x000fe2000bf46270 */
[----:B------:R-:W-:Y:S01]  /*03b0*/  IMAD.IADD R39, R13, 0x1, R39 ;  /* 0x000000010d277824 */ /* 0x000fe200078e0227 */
[----:B------:R-:W-:Y:S01]  /*03c0*/  LEA R38, P0, R12, UR8, 0x1 ;  /* 0x000000080c267c11 */ /* 0x000fe2000f8008ff */
[----:B------:R-:W-:Y:S01]  /*03d0*/  IMAD R43, R50, UR11, R43 ;  /* 0x0000000b322b7c24 */ /* 0x000fe2000f8e022b */
[----:B--2---:R-:W-:Y:S01]  /*03e0*/  ISETP.GE.AND P5, PT, R0, UR5, PT ;  /* 0x0000000500007c0c */ /* 0x004fe2000bfa6270 */
[----:B------:R-:W-:Y:S01]  /*03f0*/  IMAD R37, R37, UR10, RZ ;  /* 0x0000000a25257c24 */ /* 0x000fe2000f8e02ff */
[----:B------:R-:W-:Y:S01]  /*0400*/  LEA.HI.X R39, R12, UR9, R39, 0x1, P0 ;  /* 0x000000090c277c11 */ /* 0x000fe200080f0c27 */
[----:B------:R-:W-:Y:S01]  /*0410*/  IMAD.WIDE.U32 R12, R50, UR10, RZ ;  /* 0x0000000a320c7c25 */ /* 0x000fe2000f8e00ff */
[----:B------:R-:W-:Y:S01]  /*0420*/  P2R R47, PR, RZ, 0x20 ;  /* 0x00000020ff2f7803 */ /* 0x000fe20000000000 */
[----:B------:R-:W0:Y:S01]  /*0430*/  @!P4 LDC.64 R4, c[0x0][0x3a8] ;  /* 0x0000ea00ff04cb82 */ /* 0x000e220000000a00 */
[----:B------:R-:W-:Y:S01]  /*0440*/  ISETP.GE.AND P6, PT, R6, UR5, PT ;  /* 0x0000000506007c0c */ /* 0x000fe2000bfc6270 */
[----:B------:R-:W-:Y:S01]  /*0450*/  IMAD R37, R20, UR11, R37 ;  /* 0x0000000b14257c24 */ /* 0x000fe2000f8e0225 */
[----:B------:R-:W-:Y:S01]  /*0460*/  LEA R42, P0, R12, UR8, 0x1 ;  /* 0x000000080c2a7c11 */ /* 0x000fe2000f8008ff */
[----:B------:R-:W-:Y:S01]  /*0470*/  IMAD.WIDE.U32 R20, R20, UR10, RZ ;  /* 0x0000000a14147c25 */ /* 0x000fe2000f8e00ff */
[----:B------:R-:W-:-:S02]  /*0480*/  IADD3 R43, PT, PT, R13, R43, RZ ;  /* 0x0000002b0d2b7210 */ /* 0x000fc40007ffe0ff */
[----:B------:R-:W-:Y:S01]  /*0490*/  PRMT R32, RZ, 0x7610, R32 ;  /* 0x00007610ff207816 */ /* 0x000fe20000000020 */
[----:B------:R-:W-:Y:S01]  /*04a0*/  IMAD R41, R41, UR10, RZ ;  /* 0x0000000a29297c24 */ /* 0x000fe2000f8e02ff */
[----:B------:R-:W-:Y:S01]  /*04b0*/  LEA.HI.X R43, R12, UR9, R43, 0x1, P0 ;  /* 0x000000090c2b7c11 */ /* 0x000fe200080f0c2b */
[----:B------:R-:W-:Y:S01]  /*04c0*/  IMAD.IADD R37, R21, 0x1, R37 ;  /* 0x0000000115257824 */ /* 0x000fe200078e0225 */
[----:B------:R-:W-:Y:S01]  /*04d0*/  ISETP.GE.AND P0, PT, R18, UR4, PT ;  /* 0x0000000412007c0c */ /* 0x000fe2000bf06270 */
[----:B------:R-:W-:Y:S01]  /*04e0*/  IMAD R41, R14, UR11, R41 ;  /* 0x0000000b0e297c24 */ /* 0x000fe2000f8e0229 */
[----:B------:R-:W-:Y:S01]  /*04f0*/  LEA R36, P1, R20, UR8, 0x1 ;  /* 0x0000000814247c11 */ /* 0x000fe2000f8208ff */
[----:B------:R-:W1:Y:S01]  /*0500*/  @!P3 LDC.64 R44, c[0x0][0x3a8] ;  /* 0x0000ea00ff2cbb82 */ /* 0x000e620000000a00 */
[----:B------:R-:W-:Y:S01]  /*0510*/  IMAD.WIDE.U32 R14, R14, UR10, RZ ;  /* 0x0000000a0e0e7c25 */ /* 0x000fe2000f8e00ff */
[----:B------:R-:W-:Y:S02]  /*0520*/  PRMT R31, RZ, 0x7610, R31 ;  /* 0x00007610ff1f7816 */ /* 0x000fe4000000001f */
[----:B------:R-:W-:Y:S01]  /*0530*/  LEA.HI.X R37, R20, UR9, R37, 0x1, P1 ;  /* 0x0000000914257c11 */ /* 0x000fe200088f0c25 */
[----:B------:R-:W-:Y:S01]  /*0540*/  VIADD R0, R50, 0x3 ;  /* 0x0000000332007836 */ /* 0x000fe20000000000 */
[----:B------:R-:W-:Y:S01]  /*0550*/  LEA R40, P1, R14, UR8, 0x1 ;  /* 0x000000080e287c11 */ /* 0x000fe2000f8208ff */
[----:B------:R-:W-:Y:S01]  /*0560*/  UIADD3 UR8, UPT, UPT, -UR7, URZ, URZ ;  /* 0x000000ff07087290 */ /* 0x000fe2000fffe1ff */
[----:B------:R-:W2:Y:S01]  /*0570*/  @!P2 LDC.64 R2, c[0x0][0x3a8] ;  /* 0x0000ea00ff02ab82 */ /* 0x000ea20000000a00 */
[----:B------:R-:W3:Y:S01]  /*0580*/  LDCU UR7, c[0x0][0x380] ;  /* 0x00007000ff0777ac */ /* 0x000ee20008000800 */
[----:B------:R-:W-:Y:S01]  /*0590*/  ISETP.GE.AND P5, PT, R0, UR5, PT ;  /* 0x0000000500007c0c */ /* 0x000fe2000bfa6270 */
[----:B------:R-:W4:Y:S01]  /*05a0*/  @!P0 S2R R21, SR_CTAID.Y ;  /* 0x0000000000158919 */ /* 0x000f220000002600 */
[----:B------:R-:W-:Y:S01]  /*05b0*/  IMAD.IADD R41, R15, 0x1, R41 ;  /* 0x000000010f297824 */ /* 0x000fe200078e0229 */
[----:B------:R-:W-:Y:S01]  /*05c0*/  PRMT R30, RZ, 0x7610, R30 ;  /* 0x00007610ff1e7816 */ /* 0x000fe2000000001e */
[----:B0-----:R-:W-:Y:S01]  /*05d0*/  @!P4 IMAD.WIDE.U32 R56, R11, R4, RZ ;  /* 0x000000040b38c225 */ /* 0x001fe200078e00ff */
[----:B------:R-:W0:Y:S01]  /*05e0*/  @!P0 S2R R0, SR_TID.Y ;  /* 0x0000000000008919 */ /* 0x000e220000002200 */
[----:B------:R-:W0:Y:S01]  /*05f0*/  @!P0 LDC.64 R34, c[0x0][0x3a8] ;  /* 0x0000ea00ff228b82 */ /* 0x000e220000000a00 */
[----:B------:R-:W-:Y:S01]  /*0600*/  LEA.HI.X R41, R14, UR9, R41, 0x1, P1 ;  /* 0x000000090e297c11 */ /* 0x000fe200088f0c29 */
[----:B------:R-:W-:Y:S01]  /*0610*/  IMAD.U32 R15, RZ, RZ, UR6 ;  /* 0x00000006ff0f7e24 */ /* 0x000fe2000f8e00ff */
[----:B------:R-:W-:Y:S01]  /*0620*/  MOV R14, UR6 ;  /* 0x00000006000e7c02 */ /* 0x000fe20008000f00 */
[----:B------:R-:W-:Y:S01]  /*0630*/  IMAD.U32 R13, RZ, RZ, UR6 ;  /* 0x00000006ff0d7e24 */ /* 0x000fe2000f8e00ff */
[----:B------:R-:W-:Y:S01]  /*0640*/  PRMT R29, RZ, 0x7610, R29 ;  /* 0x00007610ff1d7816 */ /* 0x000fe2000000001d */
[----:B------:R-:W-:Y:S01]  /*0650*/  IMAD.U32 R12, RZ, RZ, UR6 ;  /* 0x00000006ff0c7e24 */ /* 0x000fe2000f8e00ff */
[----:B------:R-:W-:Y:S01]  /*0660*/  PRMT R28, RZ, 0x7610, R28 ;  /* 0x00007610ff1c7816 */ /* 0x000fe2000000001c */
[----:B-1----:R-:W-:Y:S01]  /*0670*/  @!P3 IMAD.WIDE.U32 R54, R9, R44, RZ ;  /* 0x0000002c0936b225 */ /* 0x002fe200078e00ff */
[----:B------:R-:W-:Y:S01]  /*0680*/  PRMT R27, RZ, 0x7610, R27 ;  /* 0x00007610ff1b7816 */ /* 0x000fe2000000001b */
[----:B------:R-:W1:Y:S01]  /*0690*/  LDCU.64 UR4, c[0x0][0x3a0] ;  /* 0x00007400ff0477ac */ /* 0x000e620008000a00 */
[----:B---3--:R-:W-:Y:S01]  /*06a0*/  ISETP.GE.AND P1, PT, R50, UR7, PT ;  /* 0x0000000732007c0c */ /* 0x008fe2000bf26270 */
[----:B------:R-:W-:Y:S01]  /*06b0*/  @!P4 IMAD R44, R11, R5, R57 ;  /* 0x000000050b2cc224 */ /* 0x000fe200078e0239 */
[----:B------:R-:W-:Y:S01]  /*06c0*/  MOV R11, UR6 ;  /* 0x00000006000b7c02 */ /* 0x000fe20008000f00 */
[----:B------:R-:W-:Y:S01]  /*06d0*/  @!P3 IMAD R45, R9, R45, R55 ;  /* 0x0000002d092db224 */ /* 0x000fe200078e0237 */
[----:B------:R-:W-:Y:S01]  /*06e0*/  MOV R5, UR6 ;  /* 0x0000000600057c02 */ /* 0x000fe20008000f00 */
[----:B--2---:R-:W-:Y:S01]  /*06f0*/  @!P2 IMAD.WIDE.U32 R52, R7, R2, RZ ;  /* 0x000000020734a225 */ /* 0x004fe200078e00ff */
[----:B------:R-:W-:-:S02]  /*0700*/  MOV R2, UR6 ;  /* 0x0000000600027c02 */ /* 0x000fc40008000f00 */
[----:B------:R-:W-:Y:S01]  /*0710*/  PRMT R26, RZ, 0x7610, R26 ;  /* 0x00007610ff1a7816 */ /* 0x000fe2000000001a */
[----:B------:R-:W-:Y:S01]  /*0720*/  @!P2 IMAD R46, R7, R3, R53 ;  /* 0x00000003072ea224 */ /* 0x000fe200078e0235 */
[----:B------:R-:W-:Y:S01]  /*0730*/  P2R R48, PR, RZ, 0x2 ;  /* 0x00000002ff307803 */ /* 0x000fe20000000000 */
[----:B------:R-:W-:Y:S02]  /*0740*/  IMAD.U32 R9, RZ, RZ, UR6 ;  /* 0x00000006ff097e24 */ /* 0x000fe4000f8e00ff */
[----:B------:R-:W-:Y:S02]  /*0750*/  IMAD.U32 R7, RZ, RZ, UR6 ;  /* 0x00000006ff077e24 */ /* 0x000fe4000f8e00ff */
[----:B------:R-:W-:Y:S02]  /*0760*/  IMAD.U32 R6, RZ, RZ, UR6 ;  /* 0x00000006ff067e24 */ /* 0x000fe4000f8e00ff */
[----:B------:R-:W-:Y:S02]  /*0770*/  IMAD.U32 R4, RZ, RZ, UR6 ;  /* 0x00000006ff047e24 */ /* 0x000fe4000f8e00ff */
[----:B-1--4-:R-:W-:-:S07]  /*0780*/  IMAD.U32 R3, RZ, RZ, UR6 ;  /* 0x00000006ff037e24 */ /* 0x012fce000f8e00ff */
.L_x_5:
[----:B------:R-:W-:Y:S01]  /*0790*/  P2R R49, PR, RZ, 0x4 ;  /* 0x00000004ff317803 */ /* 0x000fe20000000000 */
[----:B------:R-:W0:Y:S01]  /*07a0*/  @!P0 LDC R20, c[0x0][0x364] ;  /* 0x0000d900ff148b82 */ /* 0x000e220000000800 */
[----:B------:R-:W-:Y:S01]  /*07b0*/  ISETP.NE.AND P2, PT, R48, RZ, PT ;  /* 0x000000ff3000720c */ /* 0x000fe20003f45270 */
[----:B------:R-:W2:Y:S01]  /*07c0*/  @!P6 LDG.E.U16 R28, desc[UR14][R38.64] ;  /* 0x0000000e261ce981 */ /* 0x000ea2000c1e1500 */
[----:B------:R-:W-:Y:S03]  /*07d0*/  UIADD3 UR8, UPT, UPT, UR8, 0x1, URZ ;  /* 0x0000000108087890 */ /* 0x000fe6000fffe0ff */
[----:B------:R-:W3:Y:S08]  /*07e0*/  @!P5 LDG.E.U16 R29, desc[UR14][R36.64] ;  /* 0x0000000e241dd981 */ /* 0x000ef0000c1e1500 */
[----:B------:R-:W4:Y:S01]  /*07f0*/  @!P2 LDG.E.U16 R26, desc[UR14][R42.64] ;  /* 0x0000000e2a1aa981 */ /* 0x000f22000c1e1500 */
[----:B------:R-:W-:Y:S01]  /*0800*/  ISETP.NE.AND P2, PT, R49, RZ, PT ;  /* 0x000000ff3100720c */ /* 0x000fe20003f45270 */
[----:B0-----:R-:W-:Y:S04]  /*0810*/  @!P0 IMAD R19, R21, R20, R0 ;  /* 0x0000001415138224 */ /* 0x001fe800078e0200 */
[C---:B------:R-:W-:Y:S04]  /*0820*/  @!P0 IMAD.WIDE.U32 R60, R19.reuse, R34, RZ ;  /* 0x00000022133c8225 */ /* 0x040fe800078e00ff */
[----:B------:R-:W-:Y:S01]  /*0830*/  @!P0 IMAD R58, R19, R35, R61 ;  /* 0x00000023133a8224 */ /* 0x000fe200078e023d */
[C---:B------:R-:W-:Y:S04]  /*0840*/  @!P0 LEA R22, P1, R60.reuse, UR4, 0x3 ;  /* 0x000000043c168c11 */ /* 0x040fe8000f8218ff */
[----:B------:R-:W-:Y:S02]  /*0850*/  @!P0 LEA.HI.X R23, R60, UR5, R58, 0x3, P1 ;  /* 0x000000053c178c11 */ /* 0x000fe400088f1c3a */
[----:B------:R-:W-:Y:S03]  /*0860*/  ISETP.NE.AND P1, PT, R47, RZ, PT ;  /* 0x000000ff2f00720c */ /* 0x000fe60003f25270 */
[----:B------:R-:W5:Y:S10]  /*0870*/  @!P0 LDG.E.U16 R30, desc[UR14][R22.64] ;  /* 0x0000000e161e8981 */ /* 0x000f74000c1e1500 */
[----:B------:R-:W5:Y:S01]  /*0880*/  @!P1 LDG.E.U16 R27, desc[UR14][R40.64] ;  /* 0x0000000e281b9981 */ /* 0x000f62000c1e1500 */
[C---:B------:R-:W-:Y:S04]  /*0890*/  @!P4 LEA R58, P1, R56.reuse, UR4, 0x1 ;  /* 0x00000004383acc11 */ /* 0x040fe8000f8208ff */
[----:B------:R-:W-:Y:S02]  /*08a0*/  @!P4 LEA.HI.X R59, R56, UR5, R44, 0x1, P1 ;  /* 0x00000005383bcc11 */ /* 0x000fe400088f0c2c */
[C---:B------:R-:W-:Y:S03]  /*08b0*/  @!P3 LEA R60, P1, R54.reuse, UR4, 0x1 ;  /* 0x00000004363cbc11 */ /* 0x040fe6000f8208ff */
[----:B------:R0:W5:Y:S01]  /*08c0*/  @!P4 LDG.E.U16 R31, desc[UR14][R58.64] ;  /* 0x0000000e3a1fc981 */ /* 0x000162000c1e1500 */
[----:B------:R-:W-:Y:S05]  /*08d0*/  @!P3 LEA.HI.X R61, R54, UR5, R45, 0x1, P1 ;  /* 0x00000005363dbc11 */ /* 0x000fea00088f0c2d */
[----:B------:R-:W5:Y:S01]  /*08e0*/  @!P3 LDG.E.U16 R32, desc[UR14][R60.64] ;  /* 0x0000000e3c20b981 */ /* 0x000f62000c1e1500 */
[C---:B0-----:R-:W-:Y:S01]  /*08f0*/  @!P2 LEA R58, P1, R52.reuse, UR4, 0x1 ;  /* 0x00000004343aac11 */ /* 0x041fe2000f8208ff */
[----:B------:R-:W-:Y:S03]  /*0900*/  UIADD3 UR4, UP0, UPT, UR4, 0x2, URZ ;  /* 0x0000000204047890 */ /* 0x000fe6000ff1e0ff */
[----:B------:R-:W-:Y:S01]  /*0910*/  @!P2 LEA.HI.X R59, R52, UR5, R46, 0x1, P1 ;  /* 0x00000005343bac11 */ /* 0x000fe200088f0c2e */
[----:B------:R-:W-:Y:S01]  /*0920*/  UIADD3.X UR5, UPT, UPT, URZ, UR5, URZ, UP0, !UPT ;  /* 0x00000005ff057290 */ /* 0x000fe200087fe4ff */
[----:B------:R-:W-:Y:S01]  /*0930*/  IADD3 R36, P1, PT, R36, 0x2, RZ ;  /* 0x0000000224247810 */ /* 0x000fe20007f3e0ff */
[----:B------:R-:W-:Y:S02]  /*0940*/  UISETP.NE.AND UP0, UPT, UR8, URZ, UPT ;  /* 0x000000ff0800728c */ /* 0x000fe4000bf05270 */
[----:B------:R-:W5:Y:S01]  /*0950*/  @!P2 LDG.E.U16 R33, desc[UR14][R58.64] ;  /* 0x0000000e3a21a981 */ /* 0x000f62000c1e1500 */
[----:B------:R-:W-:Y:S02]  /*0960*/  IADD3.X R37, PT, PT, RZ, R37, RZ, P1, !PT ;  /* 0x00000025ff257210 */ /* 0x000fe40000ffe4ff */
[----:B------:R-:W-:Y:S04]  /*0970*/  IADD3 R38, P1, PT, R38, 0x2, RZ ;  /* 0x0000000226267810 */ /* 0x000fe80007f3e0ff */
[----:B------:R-:W-:Y:S02]  /*0980*/  IADD3.X R39, PT, PT, RZ, R39, RZ, P1, !PT ;  /* 0x00000027ff277210 */ /* 0x000fe40000ffe4ff */
[----:B------:R-:W-:Y:S04]  /*0990*/  IADD3 R40, P1, PT, R40, 0x2, RZ ;  /* 0x0000000228287810 */ /* 0x000fe80007f3e0ff */
[----:B------:R-:W-:Y:S02]  /*09a0*/  IADD3.X R41, PT, PT, RZ, R41, RZ, P1, !PT ;  /* 0x00000029ff297210 */ /* 0x000fe40000ffe4ff */
[----:B------:R-:W-:Y:S04]  /*09b0*/  IADD3 R42, P1, PT, R42, 0x2, RZ ;  /* 0x000000022a2a7810 */ /* 0x000fe80007f3e0ff */
[----:B------:R-:W-:Y:S01]  /*09c0*/  IADD3.X R43, PT, PT, RZ, R43, RZ, P1, !PT ;  /* 0x0000002bff2b7210 */ /* 0x000fe20000ffe4ff */
[----:B--2---:R-:W-:Y:S02]  /*09d0*/  HADD2.F32 R25, -RZ, R28.H0_H0 ;  /* 0x2000001cff197230 */ /* 0x004fe40000004100 */
[----:B---3--:R-:W-:Y:S02]  /*09e0*/  HADD2.F32 R24, -RZ, R29.H0_H0 ;  /* 0x2000001dff187230 */ /* 0x008fe40000004100 */
[----:B----4-:R-:W-:Y:S02]  /*09f0*/  HADD2.F32 R23, -RZ, R26.H0_H0 ;  /* 0x2000001aff177230 */ /* 0x010fe40000004100 */
[----:B-----5:R-:W-:Y:S05]  /*0a00*/  HADD2.F32 R20, -RZ, R30.H0_H0 ;  /* 0x2000001eff147230 */ /* 0x020fea0000004100 */
[-C--:B------:R-:W-:Y:S01]  /*0a10*/  FFMA R2, R23, R20.reuse, R2 ;  /* 0x0000001417027223 */ /* 0x080fe20000000002 */
[----:B------:R-:W-:Y:S05]  /*0a20*/  HADD2.F32 R22, -RZ, R27.H0_H0 ;  /* 0x2000001bff167230 */ /* 0x000fea0000004100 */
[-C--:B------:R-:W-:Y:S01]  /*0a30*/  FFMA R3, R22, R20.reuse, R3 ;  /* 0x0000001416037223 */ /* 0x080fe20000000003 */
[-C--:B------:R-:W-:Y:S01]  /*0a40*/  FFMA R4, R25, R20.reuse, R4 ;  /* 0x0000001419047223 */ /* 0x080fe20000000004 */
[----:B------:R-:W-:Y:S01]  /*0a50*/  FFMA R5, R24, R20, R5 ;  /* 0x0000001418057223 */ /* 0x000fe20000000005 */
[----:B------:R-:W-:Y:S05]  /*0a60*/  HADD2.F32 R20, -RZ, R31.H0_H0 ;  /* 0x2000001fff147230 */ /* 0x000fea0000004100 */
[-C--:B------:R-:W-:Y:S01]  /*0a70*/  FFMA R6, R23, R20.reuse, R6 ;  /* 0x0000001417067223 */ /* 0x080fe20000000006 */
        /* <DEDUP_REMOVED lines=13> */
[----:B------:R-:W-:Y:S09]  /*0b50*/  BRA.U UP0, `(.L_x_5) ;  /* 0xfffffffd000c7547 */ /* 0x000ff2000b83ffff */
.L_x_4:
[----:B------:R-:W-:Y:S01]  /*0b60*/  ISETP.GE.AND P1, PT, R18, UR13, PT ;  /* 0x0000000d12007c0c */ /* 0x000fe2000bf26270 */
[C---:B------:R-:W-:Y:S01]  /*0b70*/  VIADD R23, R50.reuse, 0x1 ;  /* 0x0000000132177836 */ /* 0x040fe20000000000 */
[----:B------:R-:W-:Y:S01]  /*0b80*/  BSSY.RECONVERGENT B0, `(.L_x_6) ;  /* 0x000001e000007945 */ /* 0x000fe20003800200 */
[C---:B------:R-:W-:Y:S01]  /*0b90*/  VIADD R22, R50.reuse, 0x2 ;  /* 0x0000000232167836 */ /* 0x040fe20000000000 */
[C---:B------:R-:W-:Y:S01]  /*0ba0*/  ISETP.GE.OR P0, PT, R50.reuse, UR12, P1 ;  /* 0x0000000c32007c0c */ /* 0x040fe20008f06670 */
[----:B------:R-:W-:Y:S01]  /*0bb0*/  VIADD R21, R50, 0x3 ;  /* 0x0000000332157836 */ /* 0x000fe20000000000 */
[----:B------:R-:W-:Y:S01]  /*0bc0*/  ISETP.GE.OR P4, PT, R23, UR12, P1 ;  /* 0x0000000c17007c0c */ /* 0x000fe20008f86670 */
[----:B------:R-:W-:Y:S01]  /*0bd0*/  VIADD R20, R18, 0x1 ;  /* 0x0000000112147836 */ /* 0x000fe20000000000 */
[----:B------:R-:W-:Y:S01]  /*0be0*/  ISETP.GE.OR P3, PT, R22, UR12, P1 ;  /* 0x0000000c16007c0c */ /* 0x000fe20008f66670 */
[C---:B------:R-:W-:Y:S01]  /*0bf0*/  VIADD R19, R18.reuse, 0x2 ;  /* 0x0000000212137836 */ /* 0x040fe20000000000 */
[----:B------:R-:W-:Y:S01]  /*0c00*/  ISETP.GE.OR P1, PT, R21, UR12, P1 ;  /* 0x0000000c15007c0c */ /* 0x000fe20008f26670 */
[----:B------:R-:W-:Y:S01]  /*0c10*/  VIADD R0, R18, 0x3 ;  /* 0x0000000312007836 */ /* 0x000fe20000000000 */
[----:B------:R-:W-:-:S05]  /*0c20*/  ISETP.GE.AND P2, PT, R20, UR13, PT ;  /* 0x0000000d14007c0c */ /* 0x000fca000bf46270 */
[----:B------:R-:W-:Y:S08]  /*0c30*/  @P0 BRA `(.L_x_7) ;  /* 0x0000000000480947 */ /* 0x000ff00003800000 */
[----:B------:R-:W0:Y:S01]  /*0c40*/  LDCU.128 UR4, c[0x0][0x3c0] ;  /* 0x00007800ff0477ac */ /* 0x000e220008000c00 */
[--C-:B------:R-:W-:Y:S01]  /*0c50*/  SHF.R.S32.HI R51, RZ, 0x1f, R50.reuse ;  /* 0x0000001fff337819 */ /* 0x100fe20000011432 */
[----:B------:R-:W1:Y:S02]  /*0c60*/  LDCU.64 UR8, c[0x0][0x3b8] ;  /* 0x00007700ff0877ac */ /* 0x000e640008000a00 */
[----:B0-----:R-:W-:-:S04]  /*0c70*/  IMAD.WIDE.U32 R26, R18, UR4, R50 ;  /* 0x00000004121a7c25 */ /* 0x001fc8000f8e0032 */
[----:B------:R-:W-:Y:S01]  /*0c80*/  IMAD R24, R18, UR5, R27 ;  /* 0x0000000512187c24 */ /* 0x000fe2000f8e021b */
[C---:B-1----:R-:W-:Y:S01]  /*0c90*/  LEA R30, P0, R26.reuse, UR8, 0x2 ;  /* 0x000000081a1e7c11 */ /* 0x042fe2000f8010ff */
[----:B------:R-:W0:Y:S03]  /*0ca0*/  LDCU.64 UR4, c[0x0][0x3d0] ;  /* 0x00007a00ff0477ac */ /* 0x000e260008000a00 */
[----:B------:R-:W-:Y:S01]  /*0cb0*/  LEA.HI.X R31, R26, UR9, R24, 0x2, P0 ;  /* 0x000000091a1f7c11 */ /* 0x000fe200080f1418 */
[----:B------:R-:W1:Y:S04]  /*0cc0*/  LDCU UR9, c[0x0][0x3b0] ;  /* 0x00007600ff0977ac */ /* 0x000e680008000800 */
[----:B------:R-:W1:Y:S01]  /*0cd0*/  LDG.E R25, desc[UR14][R30.64] ;  /* 0x0000000e1e197981 */ /* 0x000e62000c1e1900 */
[----:B------:R-:W2:Y:S01]  /*0ce0*/  LDCU UR8, c[0x0][0x38c] ;  /* 0x00007180ff0877ac */ /* 0x000ea20008000800 */
[----:B0-----:R-:W-:-:S04]  /*0cf0*/  IMAD.WIDE.U32 R28, R18, UR4, R50 ;  /* 0x00000004121c7c25 */ /* 0x001fc8000f8e0032 */
[----:B------:R-:W-:Y:S01]  /*0d00*/  IMAD R24, R18, UR5, R29 ;  /* 0x0000000512187c24 */ /* 0x000fe2000f8e021d */
[----:B------:R-:W-:-:S04]  /*0d10*/  LEA R26, P0, R28, UR6, 0x2 ;  /* 0x000000061c1a7c11 */ /* 0x000fc8000f8010ff */
[----:B------:R-:W-:Y:S01]  /*0d20*/  LEA.HI.X R27, R28, UR7, R24, 0x2, P0 ;  /* 0x000000071c1b7c11 */ /* 0x000fe200080f1418 */
[----:B-1----:R-:W-:-:S04]  /*0d30*/  FMUL R25, R25, UR9 ;  /* 0x0000000919197c20 */ /* 0x002fc80008400000 */
[----:B--2---:R-:W-:-:S05]  /*0d40*/  FFMA R25, R2, UR8, R25 ;  /* 0x0000000802197c23 */ /* 0x004fca0008000019 */
[----:B------:R0:W-:Y:S02]  /*0d50*/  STG.E desc[UR14][R26.64], R25 ;  /* 0x000000191a007986 */ /* 0x0001e4000c10190e */
.L_x_7:
[----:B------:R-:W-:Y:S05]  /*0d60*/  BSYNC.RECONVERGENT B0 ;  /* 0x0000000000007941 */ /* 0x000fea0003800200 */
.L_x_6:
[----:B------:R-:W-:Y:S04]  /*0d70*/  BSSY.RECONVERGENT B0, `(.L_x_8) ;  /* 0x0000015000007945 */ /* 0x000fe80003800200 */
[----:B------:R-:W-:Y:S05]  /*0d80*/  @P4 BRA `(.L_x_9) ;  /* 0x00000000004c4947 */ /* 0x000fea0003800000 */
[----:B------:R-:W0:Y:S01]  /*0d90*/  LDCU.128 UR4, c[0x0][0x3c0] ;  /* 0x00007800ff0477ac */ /* 0x000e220008000c00 */
[----:B------:R-:W-:Y:S02]  /*0da0*/  SHF.R.S32.HI R29, RZ, 0x1f, R50 ;  /* 0x0000001fff1d7819 */ /* 0x000fe40000011432 */
[----:B------:R-:W-:Y:S01]  /*0db0*/  MOV R28, R50 ;  /* 0x00000032001c7202 */ /* 0x000fe20000000f00 */
[----:B------:R-:W1:Y:S04]  /*0dc0*/  LDCU.64 UR8, c[0x0][0x3b8] ;  /* 0x00007700ff0877ac */ /* 0x000e680008000a00 */
        /* <DEDUP_REMOVED lines=15> */
.L_x_9:
[----:B------:R-:W-:Y:S05]  /*0ec0*/  BSYNC.RECONVERGENT B0 ;  /* 0x0000000000007941 */ /* 0x000fea0003800200 */
.L_x_8:
[----:B------:R-:W-:Y:S04]  /*0ed0*/  BSSY.RECONVERGENT B0, `(.L_x_10) ;  /* 0x0000015000007945 */ /* 0x000fe80003800200 */
[----:B------:R-:W-:Y:S05]  /*0ee0*/  @P3 BRA `(.L_x_11) ;  /* 0x00000000004c3947 */ /* 0x000fea0003800000 */
[----:B------:R-:W2:Y:S01]  /*0ef0*/  LDCU.128 UR4, c[0x0][0x3c0] ;  /* 0x00007800ff0477ac */ /* 0x000ea20008000c00 */
[----:B01----:R-:W-:Y:S02]  /*0f00*/  SHF.R.S32.HI R27, RZ, 0x1f, R50 ;  /* 0x0000001fff1b7819 */ /* 0x003fe40000011432 */
[----:B------:R-:W-:Y:S01]  /*0f10*/  MOV R26, R50 ;  /* 0x00000032001a7202 */ /* 0x000fe20000000f00 */
[----:B------:R-:W0:Y:S04]  /*0f20*/  LDCU.64 UR8, c[0x0][0x3b8] ;  /* 0x00007700ff0877ac */ /* 0x000e280008000a00 */
[----:B--2---:R-:W-:-:S04]  /*0f30*/  IMAD.WIDE.U32 R24, R18, UR4, R26 ;  /* 0x0000000412187c25 */ /* 0x004fc8000f8e001a */
[----:B------:R-:W-:Y:S01]  /*0f40*/  IMAD R2, R18, UR5, R25 ;  /* 0x0000000512027c24 */ /* 0x000fe2000f8e0219 */
[C---:B0-----:R-:W-:Y:S01]  /*0f50*/  LEA R28, P0, R24.reuse, UR8, 0x2 ;  /* 0x00000008181c7c11 */ /* 0x041fe2000f8010ff */
        /* <DEDUP_REMOVED lines=12> */
.L_x_11:
[----:B------:R-:W-:Y:S05]  /*1020*/  BSYNC.RECONVERGENT B0 ;  /* 0x0000000000007941 */ /* 0x000fea0003800200 */
.L_x_10:
[----:B------:R-:W-:Y:S04]  /*1030*/  BSSY.RECONVERGENT B0, `(.L_x_12) ;  /* 0x0000015000007945 */ /* 0x000fe80003800200 */
[----:B------:R-:W-:Y:S05]  /*1040*/  @P1 BRA `(.L_x_13) ;  /* 0x00000000004c1947 */ /* 0x000fea0003800000 */
[----:B------:R-:W1:Y:S01]  /*1050*/  LDCU.128 UR4, c[0x0][0x3c0] ;  /* 0x00007800ff0477ac */ /* 0x000e620008000c00 */
[----:B0-2---:R-:W-:Y:S02]  /*1060*/  SHF.R.S32.HI R25, RZ, 0x1f, R50 ;  /* 0x0000001fff197819 */ /* 0x005fe40000011432 */
[----:B------:R-:W-:Y:S01]  /*1070*/  MOV R24, R50 ;  /* 0x0000003200187202 */ /* 0x000fe20000000f00 */
[----:B------:R-:W0:Y:S04]  /*1080*/  LDCU.64 UR8, c[0x0][0x3b8] ;  /* 0x00007700ff0877ac */ /* 0x000e280008000a00 */
[----:B-1----:R-:W-:-:S04]  /*1090*/  IMAD.WIDE.U32 R26, R18, UR4, R24 ;  /* 0x00000004121a7c25 */ /* 0x002fc8000f8e0018 */
        /* <DEDUP_REMOVED lines=14> */
.L_x_13:
[----:B------:R-:W-:Y:S05]  /*1180*/  BSYNC.RECONVERGENT B0 ;  /* 0x0000000000007941 */ /* 0x000fea0003800200 */
.L_x_12:
[----:B------:R-:W-:Y:S01]  /*1190*/  ISETP.GE.OR P5, PT, R50, UR12, P2 ;  /* 0x0000000c32007c0c */ /* 0x000fe200097a6670 */
[----:B------:R-:W-:Y:S01]  /*11a0*/  BSSY.RECONVERGENT B0, `(.L_x_14) ;  /* 0x000001a000007945 */ /* 0x000fe20003800200 */
[----:B------:R-:W-:Y:S02]  /*11b0*/  ISETP.GE.AND P4, PT, R19, UR13, PT ;  /* 0x0000000d13007c0c */ /* 0x000fe4000bf86270 */
[----:B------:R-:W-:Y:S02]  /*11c0*/  ISETP.GE.AND P0, PT, R0, UR13, PT ;  /* 0x0000000d00007c0c */ /* 0x000fe4000bf06270 */
[C---:B------:R-:W-:Y:S02]  /*11d0*/  ISETP.GE.OR P1, PT, R23.reuse, UR12, P2 ;  /* 0x0000000c17007c0c */ /* 0x040fe40009726670 */
[C---:B------:R-:W-:Y:S02]  /*11e0*/  ISETP.GE.OR P6, PT, R23.reuse, UR12, P4 ;  /* 0x0000000c17007c0c */ /* 0x040fe4000a7c6670 */
[----:B------:R-:W-:-:S03]  /*11f0*/  ISETP.GE.OR P3, PT, R23, UR12, P0 ;  /* 0x0000000c17007c0c */ /* 0x000fc60008766670 */
[----:B------:R-:W-:Y:S10]  /*1200*/  @P5 BRA `(.L_x_15) ;  /* 0x00000000004c5947 */ /* 0x000ff40003800000 */
[----:B------:R-:W3:Y:S01]  /*1210*/  LDCU.128 UR4, c[0x0][0x3c0] ;  /* 0x00007800ff0477ac */ /* 0x000ee20008000c00 */
[----:B0-2---:R-:W-:Y:S02]  /*1220*/  SHF.R.S32.HI R25, RZ, 0x1f, R50 ;  /* 0x0000001fff197819 */ /* 0x005fe40000011432 */
[----:B------:R-:W-:Y:S01]  /*1230*/  MOV R24, R50 ;  /* 0x0000003200187202 */ /* 0x000fe20000000f00 */
[----:B------:R-:W1:Y:S04]  /*1240*/  LDCU.64 UR8, c[0x0][0x3b8] ;  /* 0x00007700ff0877ac */ /* 0x000e680008000a00 */
[----:B---3--:R-:W-:-:S04]  /*1250*/  IMAD.WIDE.U32 R4, R20, UR4, R24 ;  /* 0x0000000414047c25 */ /* 0x008fc8000f8e0018 */
        /* <DEDUP_REMOVED lines=14> */
.L_x_15:
[----:B------:R-:W-:Y:S05]  /*1340*/  BSYNC.RECONVERGENT B0 ;  /* 0x0000000000007941 */ /* 0x000fea0003800200 */
.L_x_14:
[----:B------:R-:W-:Y:S01]  /*1350*/  BSSY.RECONVERGENT B0, `(.L_x_16) ;  /* 0x0000017000007945 */ /* 0x000fe20003800200 */
[----:B------:R-:W-:Y:S02]  /*1360*/  ISETP.GE.OR P5, PT, R22, UR12, P2 ;  /* 0x0000000c16007c0c */ /* 0x000fe400097a6670 */
[----:B------:R-:W-:Y:S01]  /*1370*/  ISETP.GE.OR P2, PT, R21, UR12, P2 ;  /* 0x0000000c15007c0c */ /* 0x000fe20009746670 */
[----:B------:R-:W-:-:S12]  /*1380*/  @P1 BRA `(.L_x_17) ;  /* 0x00000000004c1947 */ /* 0x000fd80003800000 */
[----:B------:R-:W4:Y:S01]  /*1390*/  LDCU.128 UR4, c[0x0][0x3c0] ;  /* 0x00007800ff0477ac */ /* 0x000f220008000c00 */
[----:B01-3--:R-:W-:Y:S02]  /*13a0*/  SHF.R.S32.HI R27, RZ, 0x1f, R50 ;  /* 0x0000001fff1b7819 */ /* 0x00bfe40000011432 */
[----:B------:R-:W-:Y:S01]  /*13b0*/  MOV R26, R50 ;  /* 0x00000032001a7202 */ /* 0x000fe20000000f00 */
[----:B------:R-:W0:Y:S04]  /*13c0*/  LDCU.64 UR8, c[0x0][0x3b8] ;  /* 0x00007700ff0877ac */ /* 0x000e280008000a00 */
[----:B----4-:R-:W-:-:S04]  /*13d0*/  IMAD.WIDE.U32 R4, R20, UR4, R26 ;  /* 0x0000000414047c25 */ /* 0x010fc8000f8e001a */
[----:B------:R-:W-:Y:S01]  /*13e0*/  IMAD R2, R20, UR5, R5 ;  /* 0x0000000514027c24 */ /* 0x000fe2000f8e0205 */
[C---:B0-----:R-:W-:Y:S01]  /*13f0*/  LEA R28, P1, R4.reuse, UR8, 0x2 ;  /* 0x00000008041c7c11 */ /* 0x041fe2000f8210ff */
[----:B------:R-:W0:Y:S03]  /*1400*/  LDCU.64 UR4, c[0x0][0x3d0] ;  /* 0x00007a00ff0477ac */ /* 0x000e260008000a00 */
[----:B------:R-:W-:Y:S01]  /*1410*/  LEA.HI.X R29, R4, UR9, R2, 0x2, P1 ;  /* 0x00000009041d7c11 */ /* 0x000fe200088f1402 */
[----:B------:R-:W1:Y:S04]  /*1420*/  LDCU UR9, c[0x0][0x3b0] ;  /* 0x00007600ff0977ac */ /* 0x000e680008000800 */
[----:B------:R-:W1:Y:S01]  /*1430*/  LDG.E R4, desc[UR14][R28.64+0x4] ;  /* 0x0000040e1c047981 */ /* 0x000e62000c1e1900 */
[----:B------:R-:W3:Y:S01]  /*1440*/  LDCU UR8, c[0x0][0x38c] ;  /* 0x00007180ff0877ac */ /* 0x000ee20008000800 */
[----:B0-----:R-:W-:-:S04]  /*1450*/  IMAD.WIDE.U32 R26, R20, UR4, R26 ;  /* 0x00000004141a7c25 */ /* 0x001fc8000f8e001a */
[----:B------:R-:W-:Y:S01]  /*1460*/  IMAD R2, R20, UR5, R27 ;  /* 0x0000000514027c24 */ /* 0x000fe2000f8e021b */
[----:B--2---:R-:W-:-:S04]  /*1470*/  LEA R24, P1, R26, UR6, 0x2 ;  /* 0x000000061a187c11 */ /* 0x004fc8000f8210ff */
[----:B------:R-:W-:Y:S01]  /*1480*/  LEA.HI.X R25, R26, UR7, R2, 0x2, P1 ;  /* 0x000000071a197c11 */ /* 0x000fe200088f1402 */
[----:B-1----:R-:W-:-:S04]  /*1490*/  FMUL R4, R4, UR9 ;  /* 0x0000000904047c20 */ /* 0x002fc80008400000 */
[----:B---3--:R-:W-:-:S05]  /*14a0*/  FFMA R7, R7, UR8, R4 ;  /* 0x0000000807077c23 */ /* 0x008fca0008000004 */
[----:B------:R0:W-:Y:S02]  /*14b0*/  STG.E desc[UR14][R24.64+0x4], R7 ;  /* 0x0000040718007986 */ /* 0x0001e4000c10190e */
.L_x_17:
[----:B------:R-:W-:Y:S05]  /*14c0*/  BSYNC.RECONVERGENT B0 ;  /* 0x0000000000007941 */ /* 0x000fea0003800200 */
.L_x_16:
[----:B------:R-:W-:Y:S04]  /*14d0*/  BSSY.RECONVERGENT B0, `(.L_x_18) ;  /* 0x0000015000007945 */ /* 0x000fe80003800200 */
[----:B------:R-:W-:Y:S05]  /*14e0*/  @P5 BRA `(.L_x_19) ;  /* 0x00000000004c5947 */ /* 0x000fea0003800000 */
[----:B------:R-:W3:Y:S01]  /*14f0*/  LDCU.128 UR4, c[0x0][0x3c0] ;  /* 0x00007800ff0477ac */ /* 0x000ee20008000c00 */
[----:B0-----:R-:W-:Y:S02]  /*1500*/  SHF.R.S32.HI R7, RZ, 0x1f, R50 ;  /* 0x0000001fff077819 */ /* 0x001fe40000011432 */
[----:B------:R-:W-:Y:S01]  /*1510*/  MOV R6, R50 ;  /* 0x0000003200067202 */ /* 0x000fe20000000f00 */
[----:B------:R-:W2:Y:S04]  /*1520*/  LDCU.64 UR8, c[0x0][0x3b8] ;  /* 0x00007700ff0877ac */ /* 0x000ea80008000a00 */
[----:B---34-:R-:W-:-:S04]  /*1530*/  IMAD.WIDE.U32 R4, R20, UR4, R6 ;  /* 0x0000000414047c25 */ /* 0x018fc8000f8e0006 */
[----:B------:R-:W-:Y:S01]  /*1540*/  IMAD R2, R20, UR5, R5 ;  /* 0x0000000514027c24 */ /* 0x000fe2000f8e0205 */
[C---:B--2---:R-:W-:Y:S01]  /*1550*/  LEA R24, P1, R4.reuse, UR8, 0x2 ;  /* 0x0000000804187c11 */ /* 0x044fe2000f8210ff */
[----:B------:R-:W0:Y:S03]  /*1560*/  LDCU.64 UR4, c[0x0][0x3d0] ;  /* 0x00007a00ff0477ac */ /* 0x000e260008000a00 */
[----:B------:R-:W-:Y:S01]  /*1570*/  LEA.HI.X R25, R4, UR9, R2, 0x2, P1 ;  /* 0x0000000904197c11 */ /* 0x000fe200088f1402 */
[----:B------:R-:W2:Y:S04]  /*1580*/  LDCU UR9, c[0x0][0x3b0] ;  /* 0x00007600ff0977ac */ /* 0x000ea80008000800 */
[----:B-1----:R-:W2:Y:S01]  /*1590*/  LDG.E R3, desc[UR14][R24.64+0x8] ;  /* 0x0000080e18037981 */ /* 0x002ea2000c1e1900 */
[----:B------:R-:W1:Y:S01]  /*15a0*/  LDCU UR8, c[0x0][0x38c] ;  /* 0x00007180ff0877ac */ /* 0x000e620008000800 */
[----:B0-----:R-:W-:-:S04]  /*15b0*/  IMAD.WIDE.U32 R6, R20, UR4, R6 ;  /* 0x0000000414067c25 */ /* 0x001fc8000f8e0006 */
[----:B------:R-:W-:Y:S01]  /*15c0*/  IMAD R2, R20, UR5, R7 ;  /* 0x0000000514027c24 */ /* 0x000fe2000f8e0207 */
[----:B------:R-:W-:-:S04]  /*15d0*/  LEA R4, P1, R6, UR6, 0x2 ;  /* 0x0000000606047c11 */ /* 0x000fc8000f8210ff */
[----:B------:R-:W-:Y:S01]  /*15e0*/  LEA.HI.X R5, R6, UR7, R2, 0x2, P1 ;  /* 0x0000000706057c11 */ /* 0x000fe200088f1402 */
[----:B--2---:R-:W-:-:S04]  /*15f0*/  FMUL R3, R3, UR9 ;  /* 0x0000000903037c20 */ /* 0x004fc80008400000 */
[----:B-1----:R-:W-:-:S05]  /*1600*/  FFMA R3, R8, UR8, R3 ;  /* 0x0000000808037c23 */ /* 0x002fca0008000003 */
[----:B------:R0:W-:Y:S02]  /*1610*/  STG.E desc[UR14][R4.64+0x8], R3 ;  /* 0x0000080304007986 */ /* 0x0001e4000c10190e */
.L_x_19:
[----:B------:R-:W-:Y:S05]  /*1620*/  BSYNC.RECONVERGENT B0 ;  /* 0x0000000000007941 */ /* 0x000fea0003800200 */
.L_x_18:
[----:B------:R-:W-:Y:S04]  /*1630*/  BSSY.RECONVERGENT B0, `(.L_x_20) ;  /* 0x0000015000007945 */ /* 0x000fe80003800200 */
[----:B------:R-:W-:Y:S05]  /*1640*/  @P2 BRA `(.L_x_21) ;  /* 0x00000000004c2947 */ /* 0x000fea0003800000 */
[----:B------:R-:W5:Y:S01]  /*1650*/  LDCU.128 UR4, c[0x0][0x3c0] ;  /* 0x00007800ff0477ac */ /* 0x000f620008000c00 */
[----:B0--34-:R-:W-:Y:S02]  /*1660*/  SHF.R.S32.HI R5, RZ, 0x1f, R50 ;  /* 0x0000001fff057819 */ /* 0x019fe40000011432 */
[----:B------:R-:W-:Y:S01]  /*1670*/  MOV R4, R50 ;  /* 0x0000003200047202 */ /* 0x000fe20000000f00 */
[----:B------:R-:W2:Y:S04]  /*1680*/  LDCU.64 UR8, c[0x0][0x3b8] ;  /* 0x00007700ff0877ac */ /* 0x000ea80008000a00 */
[----:B-----5:R-:W-:-:S04]  /*1690*/  IMAD.WIDE.U32 R6, R20, UR4, R4 ;  /* 0x0000000414067c25 */ /* 0x020fc8000f8e0004 */
[----:B------:R-:W-:Y:S01]  /*16a0*/  IMAD R2, R20, UR5, R7 ;  /* 0x0000000514027c24 */ /* 0x000fe2000f8e0207 */
[C---:B--2---:R-:W-:Y:S01]  /*16b0*/  LEA R24, P1, R6.reuse, UR8, 0x2 ;  /* 0x0000000806187c11 */ /* 0x044fe2000f8210ff */
[----:B------:R-:W0:Y:S03]  /*16c0*/  LDCU.64 UR4, c[0x0][0x3d0] ;  /* 0x00007a00ff0477ac */ /* 0x000e260008000a00 */
[----:B------:R-:W-:Y:S01]  /*16d0*/  LEA.HI.X R25, R6, UR9, R2, 0x2, P1 ;  /* 0x0000000906197c11 */ /* 0x000fe200088f1402 */
[----:B------:R-:W2:Y:S04]  /*16e0*/  LDCU UR9, c[0x0][0x3b0] ;  /* 0x00007600ff0977ac */ /* 0x000ea80008000800 */
[----:B------:R-:W2:Y:S01]  /*16f0*/  LDG.E R2, desc[UR14][R24.64+0xc] ;  /* 0x00000c0e18027981 */ /* 0x000ea2000c1e1900 */
[----:B------:R-:W3:Y:S01]  /*1700*/  LDCU UR8, c[0x0][0x38c] ;  /* 0x00007180ff0877ac */ /* 0x000ee20008000800 */
[----:B0-----:R-:W-:-:S04]  /*1710*/  IMAD.WIDE.U32 R4, R20, UR4, R4 ;  /* 0x0000000414047c25 */ /* 0x001fc8000f8e0004 */
[----:B------:R-:W-:Y:S01]  /*1720*/  IMAD R20, R20, UR5, R5 ;  /* 0x0000000514147c24 */ /* 0x000fe2000f8e0205 */
[----:B------:R-:W-:-:S04]  /*1730*/  LEA R6, P1, R4, UR6, 0x2 ;  /* 0x0000000604067c11 */ /* 0x000fc8000f8210ff */
[----:B------:R-:W-:Y:S01]  /*1740*/  LEA.HI.X R7, R4, UR7, R20, 0x2, P1 ;  /* 0x0000000704077c11 */ /* 0x000fe200088f1414 */
[----:B--2---:R-:W-:-:S04]  /*1750*/  FMUL R2, R2, UR9 ;  /* 0x0000000902027c20 */ /* 0x004fc80008400000 */
[----:B---3--:R-:W-:-:S05]  /*1760*/  FFMA R9, R9, UR8, R2 ;  /* 0x0000000809097c23 */ /* 0x008fca0008000002 */
[----:B------:R0:W-:Y:S02]  /*1770*/  STG.E desc[UR14][R6.64+0xc], R9 ;  /* 0x00000c0906007986 */ /* 0x0001e4000c10190e */
.L_x_21:
[----:B------:R-:W-:Y:S05]  /*1780*/  BSYNC.RECONVERGENT B0 ;  /* 0x0000000000007941 */ /* 0x000fea0003800200 */
.L_x_20:
[----:B------:R-:W-:Y:S01]  /*1790*/  ISETP.GE.OR P1, PT, R50, UR12, P4 ;  /* 0x0000000c32007c0c */ /* 0x000fe2000a726670 */
[----:B------:R-:W-:Y:S01]  /*17a0*/  BSSY.RECONVERGENT B0, `(.L_x_22) ;  /* 0x0000017000007945 */ /* 0x000fe20003800200 */
[C---:B------:R-:W-:Y:S02]  /*17b0*/  ISETP.GE.OR P5, PT, R22.reuse, UR12, P4 ;  /* 0x0000000c16007c0c */ /* 0x040fe4000a7a6670 */
[----:B------:R-:W-:-:S09]  /*17c0*/  ISETP.GE.OR P2, PT, R22, UR12, P0 ;  /* 0x0000000c16007c0c */ /* 0x000fd20008746670 */
[----:B------:R-:W-:Y:S05]  /*17d0*/  @P1 BRA `(.L_x_23) ;  /* 0x00000000004c1947 */ /* 0x000fea0003800000 */
[----:B------:R-:W3:Y:S01]  /*17e0*/  LDCU.128 UR4, c[0x0][0x3c0] ;  /* 0x00007800ff0477ac */ /* 0x000ee20008000c00 */
[----:B0-----:R-:W-:Y:S02]  /*17f0*/  SHF.R.S32.HI R7, RZ, 0x1f, R50 ;  /* 0x0000001fff077819 */ /* 0x001fe40000011432 */
[----:B------:R-:W-:Y:S01]  /*1800*/  MOV R6, R50 ;  /* 0x0000003200067202 */ /* 0x000fe20000000f00 */
[----:B------:R-:W0:Y:S04]  /*1810*/  LDCU.64 UR8, c[0x0][0x3b8] ;  /* 0x00007700ff0877ac */ /* 0x000e280008000a00 */
[----:B---34-:R-:W-:-:S04]  /*1820*/  IMAD.WIDE.U32 R4, R19, UR4, R6 ;  /* 0x0000000413047c25 */ /* 0x018fc8000f8e0006 */
[C---:B------:R-:W-:Y:S01]  /*1830*/  IMAD R2, R19.reuse, UR5, R5 ;  /* 0x0000000513027c24 */ /* 0x040fe2000f8e0205 */
[C---:B0-----:R-:W-:Y:S01]  /*1840*/  LEA R8, P1, R4.reuse, UR8, 0x2 ;  /* 0x0000000804087c11 */ /* 0x041fe2000f8210ff */
[----:B------:R-:W0:Y:S03]  /*1850*/  LDCU.64 UR4, c[0x0][0x3d0] ;  /* 0x00007a00ff0477ac */ /* 0x000e260008000a00 */
[----:B------:R-:W-:Y:S01]  /*1860*/  LEA.HI.X R9, R4, UR9, R2, 0x2, P1 ;  /* 0x0000000904097c11 */ /* 0x000fe200088f1402 */
[----:B------:R-:W3:Y:S04]  /*1870*/  LDCU UR9, c[0x0][0x3b0] ;  /* 0x00007600ff0977ac */ /* 0x000ee80008000800 */
[----:B-12---:R-:W3:Y:S01]  /*1880*/  LDG.E R3, desc[UR14][R8.64] ;  /* 0x0000000e08037981 */ /* 0x006ee2000c1e1900 */
[----:B------:R-:W1:Y:S01]  /*1890*/  LDCU UR8, c[0x0][0x38c] ;  /* 0x00007180ff0877ac */ /* 0x000e620008000800 */
[----:B0-----:R-:W-:-:S04]  /*18a0*/  IMAD.WIDE.U32 R6, R19, UR4, R6 ;  /* 0x0000000413067c25 */ /* 0x001fc8000f8e0006 */
[----:B------:R-:W-:Y:S01]  /*18b0*/  IMAD R2, R19, UR5, R7 ;  /* 0x0000000513027c24 */ /* 0x000fe2000f8e0207 */
[----:B------:R-:W-:-:S04]  /*18c0*/  LEA R4, P1, R6, UR6, 0x2 ;  /* 0x0000000606047c11 */ /* 0x000fc8000f8210ff */
[----:B------:R-:W-:Y:S01]  /*18d0*/  LEA.HI.X R5, R6, UR7, R2, 0x2, P1 ;  /* 0x0000000706057c11 */ /* 0x000fe200088f1402 */
[----:B---3--:R-:W-:-:S04]  /*18e0*/  FMUL R3, R3, UR9 ;  /* 0x0000000903037c20 */ /* 0x008fc80008400000 */
[----:B-1----:R-:W-:-:S05]  /*18f0*/  FFMA R3, R10, UR8, R3 ;  /* 0x000000080a037c23 */ /* 0x002fca0008000003 */
[----:B------:R0:W-:Y:S02]  /*1900*/  STG.E desc[UR14][R4.64], R3 ;  /* 0x0000000304007986 */ /* 0x0001e4000c10190e */
.L_x_23:
[----:B------:R-:W-:Y:S05]  /*1910*/  BSYNC.RECONVERGENT B0 ;  /* 0x0000000000007941 */ /* 0x000fea0003800200 */
.L_x_22:
[----:B------:R-:W-:Y:S01]  /*1920*/  BSSY.RECONVERGENT B0, `(.L_x_24) ;  /* 0x0000018000007945 */ /* 0x000fe20003800200 */
[C---:B------:R-:W-:Y:S02]  /*1930*/  ISETP.GE.OR P1, PT, R21.reuse, UR12, P0 ;  /* 0x0000000c15007c0c */ /* 0x040fe40008726670 */
[----:B------:R-:W-:Y:S02]  /*1940*/  ISETP.GE.OR P4, PT, R21, UR12, P4 ;  /* 0x0000000c15007c0c */ /* 0x000fe4000a786670 */
[----:B------:R-:W-:Y:S01]  /*1950*/  ISETP.GE.OR P0, PT, R50, UR12, P0 ;  /* 0x0000000c32007c0c */ /* 0x000fe20008706670 */
[----:B------:R-:W-:-:S12]  /*1960*/  @P6 BRA `(.L_x_25) ;  /* 0x00000000004c6947 */ /* 0x000fd80003800000 */
        /* <DEDUP_REMOVED lines=10> */
[----:B------:R-:W3:Y:S01]  /*1a10*/  LDG.E R4, desc[UR14][R20.64+0x4] ;  /* 0x0000040e14047981 */ /* 0x000ee2000c1e1900 */
[----:B------:R-:W4:Y:S01]  /*1a20*/  LDCU UR8, c[0x0][0x38c] ;  /* 0x00007180ff0877ac */ /* 0x000f220008000800 */
[----:B0-----:R-:W-:-:S04]  /*1a30*/  IMAD.WIDE.U32 R8, R19, UR4, R8 ;  /* 0x0000000413087c25 */ /* 0x001fc8000f8e0008 */
[----:B------:R-:W-:Y:S01]  /*1a40*/  IMAD R2, R19, UR5, R9 ;  /* 0x0000000513027c24 */ /* 0x000fe2000f8e0209 */
[----:B------:R-:W-:-:S04]  /*1a50*/  LEA R6, P6, R8, UR6, 0x2 ;  /* 0x0000000608067c11 */ /* 0x000fc8000f8c10ff */
[----:B------:R-:W-:Y:S01]  /*1a60*/  LEA.HI.X R7, R8, UR7, R2, 0x2, P6 ;  /* 0x0000000708077c11 */ /* 0x000fe2000b0f1402 */
[----:B---3--:R-:W-:-:S04]  /*1a70*/  FMUL R4, R4, UR9 ;  /* 0x0000000904047c20 */ /* 0x008fc80008400000 */
[----:B----4-:R-:W-:-:S05]  /*1a80*/  FFMA R11, R11, UR8, R4 ;  /* 0x000000080b0b7c23 */ /* 0x010fca0008000004 */
[----:B------:R0:W-:Y:S02]  /*1a90*/  STG.E desc[UR14][R6.64+0x4], R11 ;  /* 0x0000040b06007986 */ /* 0x0001e4000c10190e */
.L_x_25:
[----:B------:R-:W-:Y:S05]  /*1aa0*/  BSYNC.RECONVERGENT B0 ;  /* 0x0000000000007941 */ /* 0x000fea0003800200 */
.L_x_24:
[----:B------:R-:W-:Y:S04]  /*1ab0*/  BSSY.RECONVERGENT B0, `(.L_x_26) ;  /* 0x0000015000007945 */ /* 0x000fe80003800200 */
        /* <DEDUP_REMOVED lines=20> */
.L_x_27:
[----:B------:R-:W-:Y:S05]  /*1c00*/  BSYNC.RECONVERGENT B0 ;  /* 0x0000000000007941 */ /* 0x000fea0003800200 */
.L_x_26:
[----:B------:R-:W-:Y:S04]  /*1c10*/  BSSY.RECONVERGENT B0, `(.L_x_28) ;  /* 0x0000015000007945 */ /* 0x000fe80003800200 */
[----:B------:R-:W-:Y:S05]  /*1c20*/  @P4 BRA `(.L_x_29) ;  /* 0x00000000004c4947 */ /* 0x000fea0003800000 */
[----:B------:R-:W5:Y:S01]  /*1c30*/  LDCU.128 UR4, c[0x0][0x3c0] ;  /* 0x00007800ff0477ac */ /* 0x000f620008000c00 */
[----:B0--34-:R-:W-:Y:S02]  /*1c40*/  SHF.R.S32.HI R5, RZ, 0x1f, R50 ;  /* 0x0000001fff057819 */ /* 0x019fe40000011432 */
[----:B------:R-:W-:Y:S01]  /*1c50*/  MOV R4, R50 ;  /* 0x0000003200047202 */ /* 0x000fe20000000f00 */
[----:B------:R-:W0:Y:S04]  /*1c60*/  LDCU.64 UR8, c[0x0][0x3b8] ;  /* 0x00007700ff0877ac */ /* 0x000e280008000a00 */
[----:B-----5:R-:W-:-:S04]  /*1c70*/  IMAD.WIDE.U32 R6, R19, UR4, R4 ;  /* 0x0000000413067c25 */ /* 0x020fc8000f8e0004 */
        /* <DEDUP_REMOVED lines=14> */
.L_x_29:
[----:B------:R-:W-:Y:S05]  /*1d60*/  BSYNC.RECONVERGENT B0 ;  /* 0x0000000000007941 */ /* 0x000fea0003800200 */
.L_x_28:
[----:B------:R-:W-:Y:S04]  /*1d70*/  BSSY.RECONVERGENT B0, `(.L_x_30) ;  /* 0x0000015000007945 */ /* 0x000fe80003800200 */
[----:B------:R-:W-:Y:S05]  /*1d80*/  @P0 BRA `(.L_x_31) ;  /* 0x00000000004c0947 */ /* 0x000fea0003800000 */
[----:B------:R-:W3:Y:S01]  /*1d90*/  LDCU.128 UR4, c[0x0][0x3c0] ;  /* 0x00007800ff0477ac */ /* 0x000ee20008000c00 */
[----:B0-----:R-:W-:Y:S02]  /*1da0*/  SHF.R.S32.HI R7, RZ, 0x1f, R50 ;  /* 0x0000001fff077819 */ /* 0x001fe40000011432 */
[----:B------:R-:W-:Y:S01]  /*1db0*/  MOV R6, R50 ;  /* 0x0000003200067202 */ /* 0x000fe20000000f00 */
[----:B------:R-:W0:Y:S04]  /*1dc0*/  LDCU.64 UR8, c[0x0][0x3b8] ;  /* 0x00007700ff0877ac */ /* 0x000e280008000a00 */
[----:B---34-:R-:W-:-:S04]  /*1dd0*/  IMAD.WIDE.U32 R4, R0, UR4, R6 ;  /* 0x0000000400047c25 */ /* 0x018fc8000f8e0006 */
[----:B------:R-:W-:Y:S01]  /*1de0*/  IMAD R2, R0, UR5, R5 ;  /* 0x0000000500027c24 */ /* 0x000fe2000f8e0205 */
        /* <DEDUP_REMOVED lines=13> */
.L_x_31:
[----:B------:R-:W-:Y:S05]  /*1ec0*/  BSYNC.RECONVERGENT B0 ;  /* 0x0000000000007941 */ /* 0x000fea0003800200 */
.L_x_30:
        /* <DEDUP_REMOVED lines=21> */
.L_x_33:
[----:B------:R-:W-:Y:S05]  /*2020*/  BSYNC.RECONVERGENT B0 ;  /* 0x0000000000007941 */ /* 0x000fea0003800200 */
.L_x_32:
        /* <DEDUP_REMOVED lines=21> */
.L_x_35:
[----:B------:R-:W-:Y:S05]  /*2180*/  BSYNC.RECONVERGENT B0 ;  /* 0x0000000000007941 */ /* 0x000fea0003800200 */
.L_x_34:
[----:B------:R-:W-:Y:S05]  /*2190*/  @P1 EXIT ;  /* 0x000000000000194d */ /* 0x000fea0003800000 */
[----:B------:R-:W0:Y:S01]  /*21a0*/  LDCU.128 UR4, c[0x0][0x3c0] ;  /* 0x00007800ff0477ac */ /* 0x000e220008000c00 */
[--C-:B------:R-:W-:Y:S01]  /*21b0*/  SHF.R.S32.HI R51, RZ, 0x1f, R50.reuse ;  /* 0x0000001fff337819 */ /* 0x100fe20000011432 */
[----:B------:R-:W5:Y:S02]  /*21c0*/  LDCU.64 UR8, c[0x0][0x3b8] ;  /* 0x00007700ff0877ac */ /* 0x000f640008000a00 */
[----:B0--34-:R-:W-:-:S04]  /*21d0*/  IMAD.WIDE.U32 R4, R0, UR4, R50 ;  /* 0x0000000400047c25 */ /* 0x019fc8000f8e0032 */
[----:B------:R-:W-:Y:S01]  /*21e0*/  IMAD R2, R0, UR5, R5 ;  /* 0x0000000500027c24 */ /* 0x000fe2000f8e0205 */
[C---:B-----5:R-:W-:Y:S01]  /*21f0*/  LEA R8, P0, R4.reuse, UR8, 0x2 ;  /* 0x0000000804087c11 */ /* 0x060fe2000f8010ff */
        /* <DEDUP_REMOVED lines=11> */
[----:B------:R-:W-:Y:S01]  /*22b0*/  STG.E desc[UR14][R6.64+0xc], R17 ;  /* 0x00000c1106007986 */ /* 0x000fe2000c10190e */
[----:B------:R-:W-:Y:S05]  /*22c0*/  EXIT ;  /* 0x000000000000794d */ /* 0x000fea0003800000 */
.L_x_36:
        /* <DEDUP_REMOVED lines=11> */
.L_x_340:


//--------------------- .text._ZN7cutlass9reference6device6kernel12BlockForEachIfNS1_6detail17RandomUniformFuncIfEEEEvPT_mNT0_6ParamsE --------------------------
	.section	.text._ZN7cutlass9reference6device6kernel12BlockForEachIfNS1_6detail17RandomUniformFuncIfEEEEvPT_mNT0_6ParamsE,"ax",@progbits
	.align	128
        .global         _ZN7cutlass9reference6device6kernel12BlockForEachIfNS1_6detail17RandomUniformFuncIfEEEEvPT_mNT0_6ParamsE
        .type           _ZN7cutlass9reference6device6kernel12BlockForEachIfNS1_6detail17RandomUniformFuncIfEEEEvPT_mNT0_6ParamsE,@function
        .size           _ZN7cutlass9reference6device6kernel12BlockForEachIfNS1_6detail17RandomUniformFuncIfEEEEvPT_mNT0_6ParamsE,(.L_x_341 - _ZN7cutlass9reference6device6kernel12BlockForEachIfNS1_6detail17RandomUniformFuncIfEEEEvPT_mNT0_6ParamsE)
        .other          _ZN7cutlass9reference6device6kernel12BlockForEachIfNS1_6detail17RandomUniformFuncIfEEEEvPT_mNT0_6ParamsE,@"STO_CUDA_ENTRY STV_DEFAULT"
_ZN7cutlass9reference6device6kernel12BlockForEachIfNS1_6detail17RandomUniformFuncIfEEEEvPT_mNT0_6ParamsE:
.text._ZN7cutlass9reference6device6kernel12BlockForEachIfNS1_6detail17RandomUniformFuncIfEEEEvPT_mNT0_6ParamsE:
[----:B------:R-:W0:Y:S08]  /*0000*/  LDC R1, c[0x0][0x37c] ;  /* 0x0000df00ff017b82 */ /* 0x000e300000000800 */
[----:B------:R-:W1:Y:S01]  /*0010*/  LDC.64 R4, c[0x0][0x390] ;  /* 0x0000e400ff047b82 */ /* 0x000e620000000a00 */
[----:B------:R-:W2:Y:S01]  /*0020*/  S2R R15, SR_TID.X ;  /* 0x00000000000f7919 */ /* 0x000ea20000002100 */
[----:B0-----:R-:W-:Y:S01]  /*0030*/  VIADD R1, R1, 0xffffffa0 ;  /* 0xffffffa001017836 */ /* 0x001fe20000000000 */
[----:B------:R-:W0:Y:S01]  /*0040*/  LDCU.64 UR18, c[0x0][0x358] ;  /* 0x00006b00ff1277ac */ /* 0x000e220008000a00 */
[----:B------:R-:W-:Y:S04]  /*0050*/  BSSY.RECONVERGENT B1, `(.L_x_37) ;  /* 0x0000270000017945 */ /* 0x000fe80003800200 */
[----:B------:R-:W3:Y:S08]  /*0060*/  LDC.64 R12, c[0x0][0x398] ;  /* 0x0000e600ff0c7b82 */ /* 0x000ef00000000a00 */
[----:B------:R-:W4:Y:S08]  /*0070*/  LDC.64 R18, c[0x0][0x390] ;  /* 0x0000e400ff127b82 */ /* 0x000f300000000a00 */
[----:B------:R-:W5:Y:S01]  /*0080*/  LDC.64 R16, c[0x0][0x3a8] ;  /* 0x0000ea00ff107b82 */ /* 0x000f620000000a00 */
[----:B-1----:R-:W-:-:S02]  /*0090*/  LOP3.LUT R4, R4, 0xaad26b49, RZ, 0x3c, !PT ;  /* 0xaad26b4904047812 */ /* 0x002fc400078e3cff */
[----:B------:R-:W-:-:S03]  /*00a0*/  LOP3.LUT R5, R5, 0xf7dcefdd, RZ, 0x3c, !PT ;  /* 0xf7dcefdd05057812 */ /* 0x000fc600078e3cff */
[----:B------:R-:W-:Y:S02]  /*00b0*/  IMAD R9, R4, 0x4182bed5, RZ ;  /* 0x4182bed504097824 */ /* 0x000fe400078e02ff */
[----:B------:R-:W1:Y:S01]  /*00c0*/  LDC.64 R6, c[0x0][0x3b0] ;  /* 0x0000ec00ff067b82 */ /* 0x000e620000000a00 */
[----:B------:R-:W-:Y:S01]  /*00d0*/  IMAD R8, R5, -0x658354e5, RZ ;  /* 0x9a7cab1b05087824 */ /* 0x000fe200078e02ff */
[----:B---3--:R3:W-:Y:S01]  /*00e0*/  STL.64 [R1+0x8], R12 ;  /* 0x0000080c01007387 */ /* 0x0087e20000100a00 */
[C---:B------:R-:W-:Y:S02]  /*00f0*/  IADD3 R5, PT, PT, R9.reuse, 0x75bcd15, RZ ;  /* 0x075bcd1509057810 */ /* 0x040fe40007ffe0ff */
[C---:B------:R-:W-:Y:S01]  /*0100*/  VIADD R11, R8.reuse, 0x1f123bb5 ;  /* 0x1f123bb5080b7836 */ /* 0x040fe20000000000 */
[C---:B------:R-:W-:Y:S02]  /*0110*/  IADD3 R4, PT, PT, R9.reuse, 0x64f0c9, R8 ;  /* 0x0064f0c909047810 */ /* 0x040fe40007ffe008 */
[----:B------:R-:W2:Y:S01]  /*0120*/  LDC.64 R2, c[0x0][0x3b8] ;  /* 0x0000ee00ff027b82 */ /* 0x000ea20000000a00 */
[C---:B------:R-:W-:Y:S01]  /*0130*/  LOP3.LUT R10, R9.reuse, 0x159a55e5, RZ, 0x3c, !PT ;  /* 0x159a55e5090a7812 */ /* 0x040fe200078e3cff */
[----:B------:R-:W-:Y:S01]  /*0140*/  VIADD R9, R9, 0x583f19 ;  /* 0x00583f1909097836 */ /* 0x000fe20000000000 */
[----:B------:R-:W-:Y:S01]  /*0150*/  LOP3.LUT R8, R8, 0x5491333, RZ, 0x3c, !PT ;  /* 0x0549133308087812 */ /* 0x000fe200078e3cff */
[----:B----4-:R4:W-:Y:S04]  /*0160*/  STL.64 [R1], R18 ;  /* 0x0000001201007387 */ /* 0x0109e80000100a00 */
[----:B------:R-:W0:Y:S01]  /*0170*/  LDC R14, c[0x0][0x3a0] ;  /* 0x0000e800ff0e7b82 */ /* 0x000e220000000800 */
[----:B-----5:R4:W-:Y:S04]  /*0180*/  STL.64 [R1+0x18], R16 ;  /* 0x0000181001007387 */ /* 0x0209e80000100a00 */
[----:B------:R4:W-:Y:S03]  /*0190*/  STL.64 [R1+0x30], R4 ;  /* 0x0000300401007387 */ /* 0x0009e60000100a00 */
[----:B------:R-:W5:Y:S01]  /*01a0*/  S2UR UR4, SR_CTAID.X ;  /* 0x00000000000479c3 */ /* 0x000f620000002500 */
[----:B-1----:R4:W-:Y:S04]  /*01b0*/  STL.64 [R1+0x20], R6 ;  /* 0x0000200601007387 */ /* 0x0029e80000100a00 */
[----:B------:R4:W-:Y:S01]  /*01c0*/  STL.64 [R1+0x38], R10 ;  /* 0x0000380a01007387 */ /* 0x0009e20000100a00 */
[----:B---3--:R-:W-:-:S02]  /*01d0*/  HFMA2 R12, -RZ, RZ, 0, 0 ;  /* 0x00000000ff0c7431 */ /* 0x008fc400000001ff */
[----:B------:R-:W5:Y:S01]  /*01e0*/  LDC R0, c[0x0][0x360] ;  /* 0x0000d800ff007b82 */ /* 0x000f620000000800 */
[----:B--2---:R4:W-:Y:S04]  /*01f0*/  STL.64 [R1+0x28], R2 ;  /* 0x0000280201007387 */ /* 0x0049e80000100a00 */
[----:B------:R4:W-:Y:S04]  /*0200*/  STL.64 [R1+0x40], R8 ;  /* 0x0000400801007387 */ /* 0x0009e80000100a00 */
[----:B0-----:R4:W-:Y:S01]  /*0210*/  STL [R1+0x10], R14 ;  /* 0x0000100e01007387 */ /* 0x0019e20000100800 */
[----:B-----5:R-:W-:-:S05]  /*0220*/  IMAD R13, R0, UR4, R15 ;  /* 0x00000004000d7c24 */ /* 0x020fca000f8e020f */
[----:B------:R-:W-:-:S13]  /*0230*/  ISETP.NE.AND P0, PT, R13, RZ, PT ;  /* 0x000000ff0d00720c */ /* 0x000fda0003f05270 */
[----:B----4-:R-:W-:Y:S05]  /*0240*/  @!P0 BRA `(.L_x_38) ;  /* 0x0000002400408947 */ /* 0x010fea0003800000 */
[----:B------:R-:W-:Y:S02]  /*0250*/  MOV R21, RZ ;  /* 0x000000ff00157202 */ /* 0x000fe40000000f00 */
[----:B------:R-:W-:Y:S02]  /*0260*/  MOV R7, R13 ;  /* 0x0000000d00077202 */ /* 0x000fe40000000f00 */
[----:B------:R-:W-:-:S07]  /*0270*/  MOV R6, R12 ;  /* 0x0000000c00067202 */ /* 0x000fce0000000f00 */
.L_x_47:
[----:B------:R-:W-:Y:S01]  /*0280*/  LOP3.LUT R14, R7, 0x3, RZ, 0xc0, !PT ;  /* 0x00000003070e7812 */ /* 0x000fe200078ec0ff */
[----:B------:R-:W-:Y:S03]  /*0290*/  BSSY.RECONVERGENT B0, `(.L_x_39) ;  /* 0x0000245000007945 */ /* 0x000fe60003800200 */
[----:B------:R-:W-:-:S04]  /*02a0*/  ISETP.NE.U32.AND P0, PT, R14, RZ, PT ;  /* 0x000000ff0e00720c */ /* 0x000fc80003f05070 */
[----:B------:R-:W-:-:S13]  /*02b0*/  ISETP.NE.AND.EX P0, PT, RZ, RZ, PT, P0 ;  /* 0x000000ffff00720c */ /* 0x000fda0003f05300 */
[----:B012---:R-:W-:Y:S05]  /*02c0*/  @!P0 BRA `(.L_x_40) ;  /* 0x0000002400048947 */ /* 0x007fea0003800000 */
[----:B------:R-:W0:Y:S01]  /*02d0*/  LDC.64 R24, c[0x4][RZ] ;  /* 0x01000000ff187b82 */ /* 0x000e220000000a00 */
[----:B------:R-:W-:Y:S01]  /*02e0*/  IMAD.MOV.U32 R26, RZ, RZ, RZ ;  /* 0x000000ffff1a7224 */ /* 0x000fe200078e00ff */
[----:B------:R-:W-:Y:S02]  /*02f0*/  CS2R R8, SRZ ;  /* 0x0000000000087805 */ /* 0x000fe4000001ff00 */
[----:B------:R-:W-:Y:S02]  /*0300*/  CS2R R10, SRZ ;  /* 0x00000000000a7805 */ /* 0x000fe4000001ff00 */
[----:B------:R-:W-:Y:S01]  /*0310*/  MOV R5, RZ ;  /* 0x000000ff00057202 */ /* 0x000fe20000000f00 */
[----:B0-----:R-:W-:-:S07]  /*0320*/  IMAD.WIDE.U32 R24, R21, 0xc80, R24 ;  /* 0x00000c8015187825 */ /* 0x001fce00078e0018 */
.L_x_42:
[----:B------:R-:W-:-:S06]  /*0330*/  LEA R3, R26, R1, 0x2 ;  /* 0x000000011a037211 */ /* 0x000fcc00078e10ff */
[----:B------:R-:W5:Y:S01]  /*0340*/  LDL R3, [R3+0x34] ;  /* 0x0000340003037983 */ /* 0x000f620000100800 */
[----:B------:R-:W-:Y:S01]  /*0350*/  SHF.L.U32 R2, R26, 0x5, RZ ;  /* 0x000000051a027819 */ /* 0x000fe200000006ff */
[----:B------:R-:W-:-:S06]  /*0360*/  UMOV UR4, URZ ;  /* 0x000000ff00047c82 */ /* 0x000fcc0008000000 */
.L_x_41:
[----:B-----5:R-:W-:Y:S01]  /*0370*/  SHF.R.U32.HI R15, RZ, UR4, R3 ;  /* 0x00000004ff0f7c19 */ /* 0x020fe20008011603 */
[----:B------:R-:W-:-:S03]  /*0380*/  VIADD R16, R2, UR4 ;  /* 0x0000000402107c36 */ /* 0x000fc60008000000 */
[----:B------:R-:W-:Y:S01]  /*0390*/  LOP3.LUT R17, R15, 0x1, RZ, 0xc0, !PT ;  /* 0x000000010f117812 */ /* 0x000fe200078ec0ff */
[----:B------:R-:W-:-:S03]  /*03a0*/  IMAD R29, R16, 0x5, RZ ;  /* 0x00000005101d7824 */ /* 0x000fc600078e02ff */
[----:B------:R-:W-:Y:S01]  /*03b0*/  ISETP.NE.U32.AND P0, PT, R17, 0x1, PT ;  /* 0x000000011100780c */ /* 0x000fe20003f05070 */
[----:B------:R-:W-:-:S03]  /*03c0*/  IMAD.WIDE.U32 R28, R29, 0x4, R24 ;  /* 0x000000041d1c7825 */ /* 0x000fc600078e0018 */
[----:B------:R-:W-:-:S09]  /*03d0*/  R2P PR, R15, 0x7e ;  /* 0x0000007e0f007804 */ /* 0x000fd20000000000 */
[----:B------:R-:W2:Y:S04]  /*03e0*/  @!P0 LDG.E R22, desc[UR18][R28.64+0x10] ;  /* 0x000010121c168981 */ /* 0x000ea8000c1e1900 */
[----:B------:R-:W3:Y:S04]  /*03f0*/  @P1 LDG.E R20, desc[UR18][R28.64+0x24] ;  /* 0x000024121c141981 */ /* 0x000ee8000c1e1900 */
[----:B------:R-:W4:Y:S04]  /*0400*/  @P2 LDG.E R18, desc[UR18][R28.64+0x38] ;  /* 0x000038121c122981 */ /* 0x000f28000c1e1900 */
[----:B------:R-:W4:Y:S04]  /*0410*/  @P3 LDG.E R16, desc[UR18][R28.64+0x4c] ;  /* 0x00004c121c103981 */ /* 0x000f28000c1e1900 */
[----:B------:R-:W4:Y:S04]  /*0420*/  @!P0 LDG.E R17, desc[UR18][R28.64+0x4] ;  /* 0x000004121c118981 */ /* 0x000f28000c1e1900 */
[----:B------:R-:W4:Y:S01]  /*0430*/  @P1 LDG.E R19, desc[UR18][R28.64+0x18] ;  /* 0x000018121c131981 */ /* 0x000f22000c1e1900 */
[----:B--2---:R-:W-:-:S04]  /*0440*/  @!P0 LOP3.LUT R9, R9, R22, RZ, 0x3c, !PT ;  /* 0x0000001609098212 */ /* 0x004fc800078e3cff */
[----:B---3--:R-:W-:Y:S02]  /*0450*/  @P1 LOP3.LUT R9, R9, R20, RZ, 0x3c, !PT ;  /* 0x0000001409091212 */ /* 0x008fe400078e3cff */
[----:B------:R-:W2:Y:S02]  /*0460*/  @!P0 LDG.E R20, desc[UR18][R28.64] ;  /* 0x000000121c148981 */ /* 0x000ea4000c1e1900 */
[----:B----4-:R-:W-:Y:S02]  /*0470*/  @P2 LOP3.LUT R9, R9, R18, RZ, 0x3c, !PT ;  /* 0x0000001209092212 */ /* 0x010fe400078e3cff */
[----:B------:R-:W3:Y:S02]  /*0480*/  @P4 LDG.E R18, desc[UR18][R28.64+0x60] ;  /* 0x000060121c124981 */ /* 0x000ee4000c1e1900 */
[----:B------:R-:W-:Y:S02]  /*0490*/  @P3 LOP3.LUT R9, R9, R16, RZ, 0x3c, !PT ;  /* 0x0000001009093212 */ /* 0x000fe400078e3cff */
[----:B------:R-:W4:Y:S01]  /*04a0*/  @P5 LDG.E R16, desc[UR18][R28.64+0x74] ;  /* 0x000074121c105981 */ /* 0x000f22000c1e1900 */
[----:B------:R-:W-:-:S03]  /*04b0*/  @!P0 LOP3.LUT R10, R10, R17, RZ, 0x3c, !PT ;  /* 0x000000110a0a8212 */ /* 0x000fc600078e3cff */
[----:B------:R-:W2:Y:S01]  /*04c0*/  @!P0 LDG.E R17, desc[UR18][R28.64+0xc] ;  /* 0x00000c121c118981 */ /* 0x000ea2000c1e1900 */
[----:B---3--:R-:W-:-:S03]  /*04d0*/  @P4 LOP3.LUT R9, R9, R18, RZ, 0x3c, !PT ;  /* 0x0000001209094212 */ /* 0x008fc600078e3cff */
[----:B------:R-:W3:Y:S01]  /*04e0*/  @P1 LDG.E R18, desc[UR18][R28.64+0x14] ;  /* 0x000014121c121981 */ /* 0x000ee2000c1e1900 */
[----:B----4-:R-:W-:-:S03]  /*04f0*/  @P5 LOP3.LUT R9, R9, R16, RZ, 0x3c, !PT ;  /* 0x0000001009095212 */ /* 0x010fc600078e3cff */
[----:B------:R-:W4:Y:S01]  /*0500*/  @P6 LDG.E R16, desc[UR18][R28.64+0x88] ;  /* 0x000088121c106981 */ /* 0x000f22000c1e1900 */
[----:B--2---:R-:W-:-:S03]  /*0510*/  @!P0 LOP3.LUT R5, R5, R20, RZ, 0x3c, !PT ;  /* 0x0000001405058212 */ /* 0x004fc600078e3cff */
[----:B------:R-:W2:Y:S01]  /*0520*/  @!P0 LDG.E R20, desc[UR18][R28.64+0x8] ;  /* 0x000008121c148981 */ /* 0x000ea2000c1e1900 */
[----:B------:R-:W-:-:S03]  /*0530*/  @!P0 LOP3.LUT R8, R8, R17, RZ, 0x3c, !PT ;  /* 0x0000001108088212 */ /* 0x000fc600078e3cff */
[----:B------:R-:W2:Y:S01]  /*0540*/  @P1 LDG.E R17, desc[UR18][R28.64+0x20] ;  /* 0x000020121c111981 */ /* 0x000ea2000c1e1900 */
[----:B---3--:R-:W-:-:S03]  /*0550*/  @P1 LOP3.LUT R5, R5, R18, RZ, 0x3c, !PT ;  /* 0x0000001205051212 */ /* 0x008fc600078e3cff */
[----:B------:R-:W3:Y:S01]  /*0560*/  @P1 LDG.E R18, desc[UR18][R28.64+0x1c] ;  /* 0x00001c121c121981 */ /* 0x000ee2000c1e1900 */
[----:B----4-:R-:W-:-:S03]  /*0570*/  @P6 LOP3.LUT R9, R9, R16, RZ, 0x3c, !PT ;  /* 0x0000001009096212 */ /* 0x010fc600078e3cff */
[----:B------:R-:W4:Y:S01]  /*0580*/  @P2 LDG.E R16, desc[UR18][R28.64+0x28] ;  /* 0x000028121c102981 */ /* 0x000f22000c1e1900 */
[----:B--2---:R-:W-:Y:S02]  /*0590*/  @!P0 LOP3.LUT R11, R11, R20, RZ, 0x3c, !PT ;  /* 0x000000140b0b8212 */ /* 0x004fe400078e3cff */
[----:B------:R-:W-:Y:S02]  /*05a0*/  @P1 LOP3.LUT R10, R10, R19, RZ, 0x3c, !PT ;  /* 0x000000130a0a1212 */ /* 0x000fe400078e3cff */
[----:B------:R-:W-:Y:S01]  /*05b0*/  @P1 LOP3.LUT R8, R8, R17, RZ, 0x3c, !PT ;  /* 0x0000001108081212 */ /* 0x000fe200078e3cff */
[----:B------:R-:W2:Y:S04]  /*05c0*/  @P2 LDG.E R19, desc[UR18][R28.64+0x2c] ;  /* 0x00002c121c132981 */ /* 0x000ea8000c1e1900 */
[----:B------:R-:W2:Y:S01]  /*05d0*/  @P2 LDG.E R17, desc[UR18][R28.64+0x34] ;  /* 0x000034121c112981 */ /* 0x000ea2000c1e1900 */
[----:B---3--:R-:W-:-:S03]  /*05e0*/  @P1 LOP3.LUT R11, R11, R18, RZ, 0x3c, !PT ;  /* 0x000000120b0b1212 */ /* 0x008fc600078e3cff */
[----:B------:R-:W3:Y:S01]  /*05f0*/  @P2 LDG.E R18, desc[UR18][R28.64+0x30] ;  /* 0x000030121c122981 */ /* 0x000ee2000c1e1900 */
[----:B----4-:R-:W-:-:S03]  /*0600*/  @P2 LOP3.LUT R5, R5, R16, RZ, 0x3c, !PT ;  /* 0x0000001005052212 */ /* 0x010fc600078e3cff */
[----:B------:R-:W4:Y:S01]  /*0610*/  @P3 LDG.E R16, desc[UR18][R28.64+0x3c] ;  /* 0x00003c121c103981 */ /* 0x000f22000c1e1900 */
[----:B--2---:R-:W-:-:S03]  /*0620*/  @P2 LOP3.LUT R10, R10, R19, RZ, 0x3c, !PT ;  /* 0x000000130a0a2212 */ /* 0x004fc600078e3cff */
[----:B------:R-:W2:Y:S01]  /*0630*/  @P3 LDG.E R19, desc[UR18][R28.64+0x40] ;  /* 0x000040121c133981 */ /* 0x000ea2000c1e1900 */
[----:B------:R-:W-:-:S03]  /*0640*/  @P2 LOP3.LUT R8, R8, R17, RZ, 0x3c, !PT ;  /* 0x0000001108082212 */ /* 0x000fc600078e3cff */
        /* <DEDUP_REMOVED lines=21> */
[----:B------:R-:W-:Y:S02]  /*07a0*/  LOP3.LUT P0, RZ, R15, 0x80, RZ, 0xc0, !PT ;  /* 0x000000800fff7812 */ /* 0x000fe4000780c0ff */
[----:B--2---:R-:W-:Y:S02]  /*07b0*/  @P5 LOP3.LUT R10, R10, R19, RZ, 0x3c, !PT ;  /* 0x000000130a0a5212 */ /* 0x004fe400078e3cff */
        /* <DEDUP_REMOVED lines=15> */
[----:B--2---:R-:W-:Y:S02]  /*08b0*/  @P0 LOP3.LUT R10, R10, R19, RZ, 0x3c, !PT ;  /* 0x000000130a0a0212 */ /* 0x004fe400078e3cff */
[----:B------:R-:W-:Y:S02]  /*08c0*/  @P0 LOP3.LUT R8, R8, R17, RZ, 0x3c, !PT ;  /* 0x0000001108080212 */ /* 0x000fe400078e3cff */
[----:B---3--:R-:W-:Y:S02]  /*08d0*/  @P0 LOP3.LUT R11, R11, R18, RZ, 0x3c, !PT ;  /* 0x000000120b0b0212 */ /* 0x008fe400078e3cff */
[----:B----4-:R-:W-:Y:S02]  /*08e0*/  @P0 LOP3.LUT R9, R9, R16, RZ, 0x3c, !PT ;  /* 0x0000001009090212 */ /* 0x010fe400078e3cff */
[----:B------:R-:W-:-:S13]  /*08f0*/  R2P PR, R15.B1, 0x7f ;  /* 0x0000007f0f007804 */ /* 0x000fda0000001000 */
[----:B------:R-:W2:Y:S04]  /*0900*/  @P0 LDG.E R16, desc[UR18][R28.64+0xa0] ;  /* 0x0000a0121c100981 */ /* 0x000ea8000c1e1900 */
[----:B------:R-:W3:Y:S04]  /*0910*/  @P0 LDG.E R18, desc[UR18][R28.64+0xa8] ;  /* 0x0000a8121c120981 */ /* 0x000ee8000c1e1900 */
[----:B------:R-:W4:Y:S04]  /*0920*/  @P0 LDG.E R17, desc[UR18][R28.64+0xac] ;  /* 0x0000ac121c110981 */ /* 0x000f28000c1e1900 */
[----:B------:R-:W4:Y:S04]  /*0930*/  @P0 LDG.E R19, desc[UR18][R28.64+0xa4] ;  /* 0x0000a4121c130981 */ /* 0x000f28000c1e1900 */
[----:B------:R-:W4:Y:S04]  /*0940*/  @P1 LDG.E R20, desc[UR18][R28.64+0xc4] ;  /* 0x0000c4121c141981 */ /* 0x000f28000c1e1900 */
[----:B------:R-:W4:Y:S01]  /*0950*/  @P6 LDG.E R22, desc[UR18][R28.64+0x128] ;  /* 0x000128121c166981 */ /* 0x000f22000c1e1900 */
[----:B--2---:R-:W-:-:S03]  /*0960*/  @P0 LOP3.LUT R5, R5, R16, RZ, 0x3c, !PT ;  /* 0x0000001005050212 */ /* 0x004fc600078e3cff */
        /* <DEDUP_REMOVED lines=9> */
[----:B------:R-:W-:Y:S02]  /*0a00*/  LOP3.LUT P0, RZ, R15, 0x8000, RZ, 0xc0, !PT ;  /* 0x000080000fff7812 */ /* 0x000fe4000780c0ff */
[----:B---3--:R-:W-:Y:S01]  /*0a10*/  @P1 LOP3.LUT R5, R5, R18, RZ, 0x3c, !PT ;  /* 0x0000001205051212 */ /* 0x008fe200078e3cff */
[----:B------:R-:W3:Y:S01]  /*0a20*/  @P2 LDG.E R15, desc[UR18][R28.64+0xd4] ;  /* 0x0000d4121c0f2981 */ /* 0x000ee2000c1e1900 */
[----:B----4-:R-:W-:-:S03]  /*0a30*/  @P1 LOP3.LUT R8, R8, R17, RZ, 0x3c, !PT ;  /* 0x0000001108081212 */ /* 0x010fc600078e3cff */
[----:B------:R-:W4:Y:S04]  /*0a40*/  @P2 LDG.E R18, desc[UR18][R28.64+0xc8] ;  /* 0x0000c8121c122981 */ /* 0x000f28000c1e1900 */
[----:B------:R-:W4:Y:S01]  /*0a50*/  @P2 LDG.E R17, desc[UR18][R28.64+0xcc] ;  /* 0x0000cc121c112981 */ /* 0x000f22000c1e1900 */
[----:B--2---:R-:W-:-:S03]  /*0a60*/  @P1 LOP3.LUT R11, R11, R16, RZ, 0x3c, !PT ;  /* 0x000000100b0b1212 */ /* 0x004fc600078e3cff */
[----:B------:R-:W2:Y:S01]  /*0a70*/  @P2 LDG.E R16, desc[UR18][R28.64+0xd0] ;  /* 0x0000d0121c102981 */ /* 0x000ea2000c1e1900 */
[----:B------:R-:W-:Y:S02]  /*0a80*/  @P1 LOP3.LUT R10, R10, R19, RZ, 0x3c, !PT ;  /* 0x000000130a0a1212 */ /* 0x000fe400078e3cff */
[----:B------:R-:W-:Y:S02]  /*0a90*/  @P1 LOP3.LUT R9, R9, R20, RZ, 0x3c, !PT ;  /* 0x0000001409091212 */ /* 0x000fe400078e3cff */
[----:B---3--:R-:W-:Y:S01]  /*0aa0*/  @P2 LOP3.LUT R8, R8, R15, RZ, 0x3c, !PT ;  /* 0x0000000f08082212 */ /* 0x008fe200078e3cff */
[----:B------:R-:W3:Y:S01]  /*0ab0*/  @P2 LDG.E R20, desc[UR18][R28.64+0xd8] ;  /* 0x0000d8121c142981 */ /* 0x000ee2000c1e1900 */
[----:B----4-:R-:W-:-:S03]  /*0ac0*/  @P2 LOP3.LUT R5, R5, R18, RZ, 0x3c, !PT ;  /* 0x0000001205052212 */ /* 0x010fc600078e3cff */
[----:B------:R-:W4:Y:S01]  /*0ad0*/  @P3 LDG.E R15, desc[UR18][R28.64+0xe8] ;  /* 0x0000e8121c0f3981 */ /* 0x000f22000c1e1900 */
[----:B------:R-:W-:-:S03]  /*0ae0*/  @P2 LOP3.LUT R10, R10, R17, RZ, 0x3c, !PT ;  /* 0x000000110a0a2212 */ /* 0x000fc600078e3cff */
        /* <DEDUP_REMOVED lines=8> */
[----:B------:R-:W-:-:S03]  /*0b70*/  @P3 LOP3.LUT R5, R5, R18, RZ, 0x3c, !PT ;  /* 0x0000001205053212 */ /* 0x000fc600078e3cff */
[----:B------:R-:W4:Y:S01]  /*0b80*/  @P4 LDG.E R18, desc[UR18][R28.64+0xf0] ;  /* 0x0000f0121c124981 */ /* 0x000f22000c1e1900 */
[----:B------:R-:W-:-:S03]  /*0b90*/  @P3 LOP3.LUT R10, R10, R17, RZ, 0x3c, !PT ;  /* 0x000000110a0a3212 */ /* 0x000fc600078e3cff */
        /* <DEDUP_REMOVED lines=33> */
[----:B------:R-:W-:-:S04]  /*0db0*/  UIADD3 UR4, UPT, UPT, UR4, 0x10, URZ ;  /* 0x0000001004047890 */ /* 0x000fc8000fffe0ff */
[----:B------:R-:W-:Y:S01]  /*0dc0*/  UISETP.NE.AND UP0, UPT, UR4, 0x20, UPT ;  /* 0x000000200400788c */ /* 0x000fe2000bf05270 */
[----:B------:R-:W-:Y:S02]  /*0dd0*/  @P6 LOP3.LUT R9, R9, R22, RZ, 0x3c, !PT ;  /* 0x0000001609096212 */ /* 0x000fe400078e3cff */
[----:B---3--:R-:W-:Y:S02]  /*0de0*/  @P0 LOP3.LUT R5, R5, R20, RZ, 0x3c, !PT ;  /* 0x0000001405050212 */ /* 0x008fe400078e3cff */
[----:B----4-:R-:W-:Y:S02]  /*0df0*/  @P0 LOP3.LUT R10, R10, R15, RZ, 0x3c, !PT ;  /* 0x0000000f0a0a0212 */ /* 0x010fe400078e3cff */
[----:B------:R-:W-:Y:S02]  /*0e00*/  @P0 LOP3.LUT R11, R11, R18, RZ, 0x3c, !PT ;  /* 0x000000120b0b0212 */ /* 0x000fe400078e3cff */
[----:B------:R-:W-:Y:S02]  /*0e10*/  @P0 LOP3.LUT R8, R8, R17, RZ, 0x3c, !PT ;  /* 0x0000001108080212 */ /* 0x000fe400078e3cff */
[----:B--2---:R-:W-:Y:S01]  /*0e20*/  @P0 LOP3.LUT R9, R9, R16, RZ, 0x3c, !PT ;  /* 0x0000001009090212 */ /* 0x004fe200078e3cff */
[----:B------:R-:W-:Y:S05]  /*0e30*/  BRA.U UP0, `(.L_x_41) ;  /* 0xfffffff5004c7547 */ /* 0x000fea000b83ffff */
[----:B------:R-:W-:-:S04]  /*0e40*/  IADD3 R26, PT, PT, R26, 0x1, RZ ;  /* 0x000000011a1a7810 */ /* 0x000fc80007ffe0ff */
[----:B------:R-:W-:-:S13]  /*0e50*/  ISETP.NE.AND P0, PT, R26, 0x5, PT ;  /* 0x000000051a00780c */ /* 0x000fda0003f05270 */
[----:B------:R-:W-:Y:S05]  /*0e60*/  @P0 BRA `(.L_x_42) ;  /* 0xfffffff400300947 */ /* 0x000fea000383ffff */
[----:B------:R0:W-:Y:S01]  /*0e70*/  STL [R1+0x34], R5 ;  /* 0x0000340501007387 */ /* 0x0001e20000100800 */
[----:B------:R-:W-:-:S03]  /*0e80*/  ISETP.NE.U32.AND P0, PT, R14, 0x1, PT ;  /* 0x000000010e00780c */ /* 0x000fc60003f05070 */
[----:B------:R0:W-:Y:S01]  /*0e90*/  STL.64 [R1+0x38], R10 ;  /* 0x0000380a01007387 */ /* 0x0001e20000100a00 */
[----:B------:R-:W-:-:S03]  /*0ea0*/  ISETP.NE.AND.EX P0, PT, RZ, RZ, PT, P0 ;  /* 0x000000ffff00720c */ /* 0x000fc60003f05300 */
[----:B------:R0:W-:Y:S10]  /*0eb0*/  STL.64 [R1+0x40], R8 ;  /* 0x0000400801007387 */ /* 0x0001f40000100a00 */
[----:B------:R-:W-:Y:S05]  /*0ec0*/  @!P0 BRA `(.L_x_40) ;  /* 0x0000001800048947 */ /* 0x000fea0003800000 */
[----:B------:R-:W-:Y:S01]  /*0ed0*/  UMOV UR5, URZ ;  /* 0x000000ff00057c82 */ /* 0x000fe20008000000 */
[----:B------:R-:W-:Y:S01]  /*0ee0*/  UMOV UR4, URZ ;  /* 0x000000ff00047c82 */ /* 0x000fe20008000000 */
[----:B------:R-:W-:Y:S01]  /*0ef0*/  IMAD.MOV.U32 R26, RZ, RZ, RZ ;  /* 0x000000ffff1a7224 */ /* 0x000fe200078e00ff */
[----:B0-----:R-:W-:Y:S01]  /*0f00*/  MOV R9, UR5 ;  /* 0x0000000500097c02 */ /* 0x001fe20008000f00 */
[----:B------:R-:W-:Y:S01]  /*0f10*/  IMAD.MOV.U32 R5, RZ, RZ, RZ ;  /* 0x000000ffff057224 */ /* 0x000fe200078e00ff */
[----:B------:R-:W-:Y:S01]  /*0f20*/  MOV R11, UR5 ;  /* 0x00000005000b7c02 */ /* 0x000fe20008000f00 */
[----:B------:R-:W-:Y:S01]  /*0f30*/  IMAD.U32 R8, RZ, RZ, UR4 ;  /* 0x00000004ff087e24 */ /* 0x000fe2000f8e00ff */
[----:B------:R-:W-:-:S07]  /*0f40*/  MOV R10, UR4 ;  /* 0x00000004000a7c02 */ /* 0x000fce0008000f00 */
.L_x_44:
[----:B------:R-:W-:-:S06]  /*0f50*/  LEA R3, R26, R1, 0x2 ;  /* 0x000000011a037211 */ /* 0x000fcc00078e10ff */
[----:B------:R-:W5:Y:S01]  /*0f60*/  LDL R3, [R3+0x34] ;  /* 0x0000340003037983 */ /* 0x000f620000100800 */
[----:B------:R-:W-:Y:S01]  /*0f70*/  SHF.L.U32 R2, R26, 0x5, RZ ;  /* 0x000000051a027819 */ /* 0x000fe200000006ff */
[----:B------:R-:W-:-:S06]  /*0f80*/  UMOV UR4, URZ ;  /* 0x000000ff00047c82 */ /* 0x000fcc0008000000 */
.L_x_43:
        /* <DEDUP_REMOVED lines=181> */
[----:B------:R-:W-:Y:S05]  /*1ae0*/  @P0 BRA `(.L_x_40) ;  /* 0x0000000800fc0947 */ /* 0x000fea0003800000 */
[----:B------:R-:W-:Y:S01]  /*1af0*/  UMOV UR5, URZ ;  /* 0x000000ff00057c82 */ /* 0x000fe20008000000 */
[----:B------:R-:W-:Y:S01]  /*1b00*/  UMOV UR4, URZ ;  /* 0x000000ff00047c82 */ /* 0x000fe20008000000 */
[----:B------:R-:W-:Y:S01]  /*1b10*/  IMAD.MOV.U32 R19, RZ, RZ, RZ ;  /* 0x000000ffff137224 */ /* 0x000fe200078e00ff */
[----:B-1----:R-:W-:Y:S01]  /*1b20*/  MOV R9, UR5 ;  /* 0x0000000500097c02 */ /* 0x002fe20008000f00 */
[----:B------:R-:W-:Y:S01]  /*1b30*/  IMAD.MOV.U32 R5, RZ, RZ, RZ ;  /* 0x000000ffff057224 */ /* 0x000fe200078e00ff */
[----:B------:R-:W-:Y:S01]  /*1b40*/  MOV R11, UR5 ;  /* 0x00000005000b7c02 */ /* 0x000fe20008000f00 */
[----:B------:R-:W-:Y:S01]  /*1b50*/  IMAD.U32 R8, RZ, RZ, UR4 ;  /* 0x00000004ff087e24 */ /* 0x000fe2000f8e00ff */
[----:B------:R-:W-:-:S07]  /*1b60*/  MOV R10, UR4 ;  /* 0x00000004000a7c02 */ /* 0x000fce0008000f00 */
.L_x_46:
[----:B------:R-:W-:-:S06]  /*1b70*/  LEA R3, R19, R1, 0x2 ;  /* 0x0000000113037211 */ /* 0x000fcc00078e10ff */
[----:B------:R-:W5:Y:S01]  /*1b80*/  LDL R3, [R3+0x34] ;  /* 0x0000340003037983 */ /* 0x000f620000100800 */
[----:B------:R-:W-:Y:S01]  /*1b90*/  SHF.L.U32 R2, R19, 0x5, RZ ;  /* 0x0000000513027819 */ /* 0x000fe200000006ff */
[----:B------:R-:W-:-:S06]  /*1ba0*/  UMOV UR4, URZ ;  /* 0x000000ff00047c82 */ /* 0x000fcc0008000000 */
.L_x_45:
        /* <DEDUP_REMOVED lines=12> */
[----:B------:R-:W4:Y:S04]  /*1c70*/  @!P0 LDG.E R15, desc[UR18][R22.64+0xc] ;  /* 0x00000c12160f8981 */ /* 0x000f28000c1e1900 */
        /* <DEDUP_REMOVED lines=10> */
[----:B------:R-:W4:Y:S01]  /*1d20*/  @P1 LDG.E R17, desc[UR18][R22.64+0x18] ;  /* 0x0000181216111981 */ /* 0x000f22000c1e1900 */
[----:B------:R-:W-:-:S03]  /*1d30*/  @!P0 LOP3.LUT R8, R8, R15, RZ, 0x3c, !PT ;  /* 0x0000000f08088212 */ /* 0x000fc600078e3cff */
[----:B------:R-:W4:Y:S01]  /*1d40*/  @P1 LDG.E R15, desc[UR18][R22.64+0x20] ;  /* 0x00002012160f1981 */ /* 0x000f22000c1e1900 */
[----:B--2---:R-:W-:-:S03]  /*1d50*/  @!P0 LOP3.LUT R11, R11, R20, RZ, 0x3c, !PT ;  /* 0x000000140b0b8212 */ /* 0x004fc600078e3cff */
[----:B------:R-:W2:Y:S01]  /*1d60*/  @P1 LDG.E R20, desc[UR18][R22.64+0x14] ;  /* 0x0000141216141981 */ /* 0x000ea2000c1e1900 */
[----:B---3--:R-:W-:-:S03]  /*1d70*/  @P4 LOP3.LUT R9, R9, R18, RZ, 0x3c, !PT ;  /* 0x0000001209094212 */ /* 0x008fc600078e3cff */
[----:B------:R-:W3:Y:S01]  /*1d80*/  @P1 LDG.E R18, desc[UR18][R22.64+0x1c] ;  /* 0x00001c1216121981 */ /* 0x000ee2000c1e1900 */
[----:B----4-:R-:W-:-:S03]  /*1d90*/  @P5 LOP3.LUT R9, R9, R16, RZ, 0x3c, !PT ;  /* 0x0000001009095212 */ /* 0x010fc600078e3cff */
[----:B------:R-:W4:Y:S01]  /*1da0*/  @P6 LDG.E R16, desc[UR18][R22.64+0x88] ;  /* 0x0000881216106981 */ /* 0x000f22000c1e1900 */
[----:B------:R-:W-:Y:S02]  /*1db0*/  @!P0 LOP3.LUT R5, R5, R28, RZ, 0x3c, !PT ;  /* 0x0000001c05058212 */ /* 0x000fe400078e3cff */
[----:B------:R-:W-:Y:S02]  /*1dc0*/  @P1 LOP3.LUT R10, R10, R17, RZ, 0x3c, !PT ;  /* 0x000000110a0a1212 */ /* 0x000fe400078e3cff */
        /* <DEDUP_REMOVED lines=13> */
[----:B--2---:R-:W-:Y:S02]  /*1ea0*/  @P2 LOP3.LUT R5, R5, R20, RZ, 0x3c, !PT ;  /* 0x0000001405052212 */ /* 0x004fe400078e3cff */
[----:B---3--:R-:W-:Y:S01]  /*1eb0*/  @P2 LOP3.LUT R11, R11, R18, RZ, 0x3c, !PT ;  /* 0x000000120b0b2212 */ /* 0x008fe200078e3cff */
[----:B------:R-:W2:Y:S01]  /*1ec0*/  @P4 LDG.E R20, desc[UR18][R22.64+0x58] ;  /* 0x0000581216144981 */ /* 0x000ea2000c1e1900 */
[----:B----4-:R-:W-:-:S03]  /*1ed0*/  @P3 LOP3.LUT R5, R5, R16, RZ, 0x3c, !PT ;  /* 0x0000001005053212 */ /* 0x010fc600078e3cff */
[----:B------:R-:W3:Y:S04]  /*1ee0*/  @P3 LDG.E R18, desc[UR18][R22.64+0x44] ;  /* 0x0000441216123981 */ /* 0x000ee8000c1e1900 */
[----:B------:R-:W4:Y:S01]  /*1ef0*/  @P4 LDG.E R16, desc[UR18][R22.64+0x50] ;  /* 0x0000501216104981 */ /* 0x000f22000c1e1900 */
[----:B------:R-:W-:Y:S02]  /*1f00*/  @P3 LOP3.LUT R10, R10, R27, RZ, 0x3c, !PT ;  /* 0x0000001b0a0a3212 */ /* 0x000fe400078e3cff */
[----:B------:R-:W-:Y:S01]  /*1f10*/  @P3 LOP3.LUT R8, R8, R17, RZ, 0x3c, !PT ;  /* 0x0000001108083212 */ /* 0x000fe200078e3cff */
[----:B------:R-:W2:Y:S01]  /*1f20*/  @P5 LDG.E R27, desc[UR18][R22.64+0x70] ;  /* 0x00007012161b5981 */ /* 0x000ea2000c1e1900 */
[----:B------:R-:W-:-:S03]  /*1f30*/  @P4 LOP3.LUT R10, R10, R15, RZ, 0x3c, !PT ;  /* 0x0000000f0a0a4212 */ /* 0x000fc600078e3cff */
[----:B------:R-:W2:Y:S04]  /*1f40*/  @P4 LDG.E R17, desc[UR18][R22.64+0x5c] ;  /* 0x00005c1216114981 */ /* 0x000ea8000c1e1900 */
[----:B------:R-:W2:Y:S01]  /*1f50*/  @P5 LDG.E R15, desc[UR18][R22.64+0x68] ;  /* 0x00006812160f5981 */ /* 0x000ea2000c1e1900 */
[----:B---3--:R-:W-:-:S03]  /*1f60*/  @P3 LOP3.LUT R11, R11, R18, RZ, 0x3c, !PT ;  /* 0x000000120b0b3212 */ /* 0x008fc600078e3cff */
[----:B------:R-:W3:Y:S01]  /*1f70*/  @P5 LDG.E R18, desc[UR18][R22.64+0x64] ;  /* 0x0000641216125981 */ /* 0x000ee2000c1e1900 */
[----:B----4-:R-:W-:-:S03]  /*1f80*/  @P4 LOP3.LUT R5, R5, R16, RZ, 0x3c, !PT ;  /* 0x0000001005054212 */ /* 0x010fc600078e3cff */
[----:B------:R-:W4:Y:S01]  /*1f90*/  @P5 LDG.E R16, desc[UR18][R22.64+0x6c] ;  /* 0x00006c1216105981 */ /* 0x000f22000c1e1900 */
[----:B--2---:R-:W-:Y:S02]  /*1fa0*/  @P4 LOP3.LUT R11, R11, R20, RZ, 0x3c, !PT ;  /* 0x000000140b0b4212 */ /* 0x004fe400078e3cff */
[----:B------:R-:W-:Y:S02]  /*1fb0*/  @P4 LOP3.LUT R8, R8, R17, RZ, 0x3c, !PT ;  /* 0x0000001108084212 */ /* 0x000fe400078e3cff */
        /* <DEDUP_REMOVED lines=8> */
[----:B------:R-:W-:Y:S02]  /*2040*/  @P5 LOP3.LUT R8, R8, R27, RZ, 0x3c, !PT ;  /* 0x0000001b08085212 */ /* 0x000fe400078e3cff */
[----:B--2---:R-:W-:Y:S02]  /*2050*/  @P6 LOP3.LUT R10, R10, R17, RZ, 0x3c, !PT ;  /* 0x000000110a0a6212 */ /* 0x004fe400078e3cff */
[----:B------:R-:W-:-:S07]  /*2060*/  @P6 LOP3.LUT R8, R8, R15, RZ, 0x3c, !PT ;  /* 0x0000000f08086212 */ /* 0x000fce00078e3cff */
[----:B------:R-:W2:Y:S04]  /*2070*/  @P0 LDG.E R20, desc[UR18][R22.64+0x8c] ;  /* 0x00008c1216140981 */ /* 0x000ea8000c1e1900 */
        /* <DEDUP_REMOVED lines=26> */
[----:B------:R-:W-:Y:S02]  /*2220*/  @P0 LOP3.LUT R9, R9, R20, RZ, 0x3c, !PT ;  /* 0x0000001409090212 */ /* 0x000fe400078e3cff */
[----:B------:R-:W-:Y:S01]  /*2230*/  LOP3.LUT P0, RZ, R14, 0x8000, RZ, 0xc0, !PT ;  /* 0x000080000eff7812 */ /* 0x000fe2000780c0ff */
        /* <DEDUP_REMOVED lines=8> */
[----:B------:R-:W-:Y:S02]  /*22c0*/  @P1 LOP3.LUT R8, R8, R27, RZ, 0x3c, !PT ;  /* 0x0000001b08081212 */ /* 0x000fe400078e3cff */
[----:B------:R-:W-:Y:S01]  /*22d0*/  @P2 LOP3.LUT R10, R10, R17, RZ, 0x3c, !PT ;  /* 0x000000110a0a2212 */ /* 0x000fe200078e3cff */
[----:B------:R-:W4:Y:S04]  /*22e0*/  @P4 LDG.E R27, desc[UR18][R22.64+0xf4] ;  /* 0x0000f412161b4981 */ /* 0x000f28000c1e1900 */
        /* <DEDUP_REMOVED lines=23> */
[----:B------:R-:W4:Y:S01]  /*2460*/  @P0 LDG.E R27, desc[UR18][R22.64+0x138] ;  /* 0x00013812161b0981 */ /* 0x000f22000c1e1900 */
[----:B------:R-:W-:-:S03]  /*2470*/  @P4 LOP3.LUT R8, R8, R17, RZ, 0x3c, !PT ;  /* 0x0000001108084212 */ /* 0x000fc600078e3cff */
        /* <DEDUP_REMOVED lines=22> */
[----:B------:R-:W-:-:S04]  /*25e0*/  UIADD3 UR4, UPT, UPT, UR4, 0x10, URZ ;  /* 0x0000001004047890 */ /* 0x000fc8000fffe0ff */
[----:B------:R-:W-:Y:S01]  /*25f0*/  UISETP.NE.AND UP0, UPT, UR4, 0x20, UPT ;  /* 0x000000200400788c */ /* 0x000fe2000bf05270 */
[----:B------:R-:W-:Y:S02]  /*2600*/  @P6 LOP3.LUT R9, R9, R20, RZ, 0x3c, !PT ;  /* 0x0000001409096212 */ /* 0x000fe400078e3cff */
[----:B------:R-:W-:Y:S02]  /*2610*/  @P6 LOP3.LUT R8, R8, R17, RZ, 0x3c, !PT ;  /* 0x0000001108086212 */ /* 0x000fe400078e3cff */
[----:B------:R-:W-:Y:S02]  /*2620*/  @P0 LOP3.LUT R9, R9, R14, RZ, 0x3c, !PT ;  /* 0x0000000e09090212 */ /* 0x000fe400078e3cff */
[----:B------:R-:W-:Y:S02]  /*2630*/  @P0 LOP3.LUT R8, R8, R27, RZ, 0x3c, !PT ;  /* 0x0000001b08080212 */ /* 0x000fe400078e3cff */
[----:B--2---:R-:W-:Y:S02]  /*2640*/  @P0 LOP3.LUT R5, R5, R18, RZ, 0x3c, !PT ;  /* 0x0000001205050212 */ /* 0x004fe400078e3cff */
[----:B---3--:R-:W-:-:S02]  /*2650*/  @P0 LOP3.LUT R10, R10, R15, RZ, 0x3c, !PT ;  /* 0x0000000f0a0a0212 */ /* 0x008fc400078e3cff */
[----:B----4-:R-:W-:Y:S01]  /*2660*/  @P0 LOP3.LUT R11, R11, R16, RZ, 0x3c, !PT ;  /* 0x000000100b0b0212 */ /* 0x010fe200078e3cff */
[----:B------:R-:W-:Y:S05]  /*2670*/  BRA.U UP0, `(.L_x_45) ;  /* 0xfffffff5004c7547 */ /* 0x000fea000b83ffff */
[----:B------:R-:W-:-:S04]  /*2680*/  IADD3 R19, PT, PT, R19, 0x1, RZ ;  /* 0x0000000113137810 */ /* 0x000fc80007ffe0ff */
[----:B------:R-:W-:-:S13]  /*2690*/  ISETP.NE.AND P0, PT, R19, 0x5, PT ;  /* 0x000000051300780c */ /* 0x000fda0003f05270 */
[----:B------:R-:W-:Y:S05]  /*26a0*/  @P0 BRA `(.L_x_46) ;  /* 0xfffffff400300947 */ /* 0x000fea000383ffff */
[----:B------:R2:W-:Y:S04]  /*26b0*/  STL [R1+0x34], R5 ;  /* 0x0000340501007387 */ /* 0x0005e80000100800 */
[----:B------:R2:W-:Y:S04]  /*26c0*/  STL.64 [R1+0x38], R10 ;  /* 0x0000380a01007387 */ /* 0x0005e80000100a00 */
[----:B------:R2:W-:Y:S02]  /*26d0*/  STL.64 [R1+0x40], R8 ;  /* 0x0000400801007387 */ /* 0x0005e40000100a00 */
.L_x_40:
[----:B------:R-:W-:Y:S05]  /*26e0*/  BSYNC.RECONVERGENT B0 ;  /* 0x0000000000007941 */ /* 0x000fea0003800200 */
.L_x_39:
[----:B------:R-:W-:Y:S01]  /*26f0*/  ISETP.GT.U32.AND P0, PT, R7, 0x3, PT ;  /* 0x000000030700780c */ /* 0x000fe20003f04070 */
[----:B------:R-:W-:Y:S01]  /*2700*/  VIADD R21, R21, 0x1 ;  /* 0x0000000115157836 */ /* 0x000fe20000000000 */
[--C-:B------:R-:W-:Y:S02]  /*2710*/  SHF.R.U64 R7, R7, 0x2, R6.reuse ;  /* 0x0000000207077819 */ /* 0x100fe40000001206 */
[----:B------:R-:W-:Y:S02]  /*2720*/  ISETP.GT.U32.AND.EX P0, PT, R6, RZ, PT, P0 ;  /* 0x000000ff0600720c */ /* 0x000fe40003f04100 */
[----:B------:R-:W-:-:S11]  /*2730*/  SHF.R.U32.HI R6, RZ, 0x2, R6 ;  /* 0x00000002ff067819 */ /* 0x000fd60000011606 */
[----:B------:R-:W-:Y:S05]  /*2740*/  @P0 BRA `(.L_x_47) ;  /* 0xffffffd800cc0947 */ /* 0x000fea000383ffff */
.L_x_38:
[----:B------:R-:W-:Y:S05]  /*2750*/  BSYNC.RECONVERGENT B1 ;  /* 0x0000000000017941 */ /* 0x000fea0003800200 */
.L_x_37:
[----:B------:R-:W3:Y:S02]  /*2760*/  LDCU.64 UR4, c[0x0][0x388] ;  /* 0x00007100ff0477ac */ /* 0x000ee40008000a00 */
[----:B---3--:R-:W-:-:S04]  /*2770*/  ISETP.GE.U32.AND P0, PT, R13, UR4, PT ;  /* 0x000000040d007c0c */ /* 0x008fc8000bf06070 */
[----:B------:R-:W-:-:S13]  /*2780*/  ISETP.GE.U32.AND.EX P0, PT, R12, UR5, PT, P0 ;  /* 0x000000050c007c0c */ /* 0x000fda000bf06100 */
[----:B------:R-:W-:Y:S05]  /*2790*/  @P0 EXIT ;  /* 0x000000000000094d */ /* 0x000fea0003800000 */
[----:B------:R-:W3:Y:S01]  /*27a0*/  LDC.64 R2, c[0x0][0x398] ;  /* 0x0000e600ff027b82 */ /* 0x000ee20000000a00 */
[----:B------:R-:W4:Y:S01]  /*27b0*/  LDCU.64 UR16, c[0x0][0x3a8] ;  /* 0x00007500ff1077ac */ /* 0x000f220008000a00 */
[----:B------:R-:W-:Y:S01]  /*27c0*/  BSSY.RECONVERGENT B3, `(.L_x_48) ;  /* 0x0000088000037945 */ /* 0x000fe20003800200 */
[----:B------:R-:W5:Y:S05]  /*27d0*/  LDCU UR12, c[0x0][0x370] ;  /* 0x00006e00ff0c77ac */ /* 0x000f6a0008000800 */
[----:B------:R-:W0:Y:S01]  /*27e0*/  LDC.64 R6, c[0x0][0x398] ;  /* 0x0000e600ff067b82 */ /* 0x000e220000000a00 */
[----:B------:R-:W1:Y:S01]  /*27f0*/  LDCU UR11, c[0x0][0x3a0] ;  /* 0x00007400ff0b77ac */ /* 0x000e620008000800 */
[----:B------:R-:W0:Y:S01]  /*2800*/  LDCU.64 UR14, c[0x0][0x3a8] ;  /* 0x00007500ff0e77ac */ /* 0x000e220008000a00 */
[----:B------:R-:W0:Y:S01]  /*2810*/  LDCU UR10, c[0x0][0x3b0] ;  /* 0x00007600ff0a77ac */ /* 0x000e220008000800 */
[----:B----4-:R-:W-:Y:S01]  /*2820*/  DSETP.LT.AND P0, PT, RZ, UR16, PT ;  /* 0x00000010ff007e2a */ /* 0x010fe2000bf01000 */
[----:B------:R-:W4:Y:S01]  /*2830*/  LDCU UR9, c[0x0][0x3b4] ;  /* 0x00007680ff0977ac */ /* 0x000f220008000800 */
[----:B-----5:R-:W-:-:S02]  /*2840*/  IMAD R16, R0, UR12, RZ ;  /* 0x0000000c00107c24 */ /* 0x020fc4000f8e02ff */
[----:B---3--:R-:W-:Y:S01]  /*2850*/  FADD R14, -R2, R3 ;  /* 0x00000003020e7221 */ /* 0x008fe20000000100 */
[----:B------:R-:W3:Y:S01]  /*2860*/  LDCU UR8, c[0x0][0x3b8] ;  /* 0x00007700ff0877ac */ /* 0x000ee20008000800 */
[----:B------:R-:W0:Y:S01]  /*2870*/  LDCU.128 UR4, c[0x0][0x380] ;  /* 0x00007000ff0477ac */ /* 0x000e220008000c00 */
[----:B-1--4-:R-:W-:-:S11]  /*2880*/  UISETP.GE.AND UP0, UPT, UR11, URZ, UPT ;  /* 0x000000ff0b00728c */ /* 0x012fd6000bf06270 */
.L_x_57:
[-C--:B------:R-:W-:Y:S01]  /*2890*/  MOV R15, R10.reuse ;  /* 0x0000000a000f7202 */ /* 0x080fe20000000f00 */
[----:B------:R-:W-:Y:S01]  /*28a0*/  BSSY.RECONVERGENT B2, `(.L_x_49) ;  /* 0x0000070000027945 */ /* 0x000fe20003800200 */
[----:B------:R-:W-:Y:S01]  /*28b0*/  MOV R17, R10 ;  /* 0x0000000a00117202 */ /* 0x000fe20000000f00 */
[----:B------:R-:W-:Y:S01]  /*28c0*/  IMAD.MOV.U32 R20, RZ, RZ, R9 ;  /* 0x000000ffff147224 */ /* 0x000fe200078e0009 */
[----:B------:R-:W-:Y:S01]  /*28d0*/  MOV R19, R8 ;  /* 0x0000000800137202 */ /* 0x000fe20000000f00 */
[----:B------:R-:W-:Y:S01]  /*28e0*/  IMAD.MOV.U32 R18, RZ, RZ, R11 ;  /* 0x000000ffff127224 */ /* 0x000fe200078e000b */
[----:B01----:R-:W-:Y:S06]  /*28f0*/  @!P0 BRA `(.L_x_50) ;  /* 0x0000000000608947 */ /* 0x003fec0003800000 */
[----:B------:R-:W-:Y:S01]  /*2900*/  SHF.R.U32.HI R18, RZ, 0x2, R5 ;  /* 0x00000002ff127819 */ /* 0x000fe20000011605 */
[----:B0-2---:R-:W-:Y:S01]  /*2910*/  IMAD.MOV.U32 R10, RZ, RZ, R11 ;  /* 0x000000ffff0a7224 */ /* 0x005fe200078e000b */
[----:B------:R-:W-:Y:S01]  /*2920*/  IADD3 R4, PT, PT, R4, 0x587c5, RZ ;  /* 0x000587c504047810 */ /* 0x000fe20007ffe0ff */
[----:B------:R-:W-:Y:S01]  /*2930*/  IMAD.MOV.U32 R11, RZ, RZ, R8 ;  /* 0x000000ffff0b7224 */ /* 0x000fe200078e0008 */
[----:B------:R-:W-:Y:S01]  /*2940*/  LOP3.LUT R5, R18, R5, RZ, 0x3c, !PT ;  /* 0x0000000512057212 */ /* 0x000fe200078e3cff */
[----:B------:R-:W-:Y:S01]  /*2950*/  HFMA2 R3, -RZ, RZ, 0.1171875, 0 ;  /* 0x2f800000ff037431 */ /* 0x000fe200000001ff */
[----:B------:R-:W-:Y:S01]  /*2960*/  MOV R8, R9 ;  /* 0x0000000900087202 */ /* 0x000fe20000000f00 */
[----:B------:R-:W-:Y:S02]  /*2970*/  IMAD.MOV.U32 R21, RZ, RZ, 0x7fc00000 ;  /* 0x7fc00000ff157424 */ /* 0x000fe400078e00ff */
[C---:B------:R-:W-:Y:S02]  /*2980*/  IMAD.SHL.U32 R18, R5.reuse, 0x2, RZ ;  /* 0x0000000205127824 */ /* 0x040fe400078e00ff */
[----:B------:R-:W-:Y:S05]  /*2990*/  IMAD.SHL.U32 R17, R8, 0x10, RZ ;  /* 0x0000001008117824 */ /* 0x000fea00078e00ff */
[----:B------:R-:W-:Y:S01]  /*29a0*/  LOP3.LUT R17, R5, R18, R17, 0x96, !PT ;  /* 0x0000001205117212 */ /* 0x000fe200078e9611 */
[----:B------:R-:W-:Y:S03]  /*29b0*/  IMAD.MOV.U32 R5, RZ, RZ, R15 ;  /* 0x000000ffff057224 */ /* 0x000fe600078e000f */
[----:B------:R-:W-:Y:S02]  /*29c0*/  LOP3.LUT R9, R17, R8, RZ, 0x3c, !PT ;  /* 0x0000000811097212 */ /* 0x000fe400078e3cff */
[----:B------:R-:W-:Y:S02]  /*29d0*/  MOV R17, R10 ;  /* 0x0000000a00117202 */ /* 0x000fe40000000f00 */
[----:B------:R-:W-:Y:S01]  /*29e0*/  MOV R20, R9 ;  /* 0x0000000900147202 */ /* 0x000fe20000000f00 */
[----:B------:R-:W-:Y:S05]  /*29f0*/  IMAD.IADD R2, R9, 0x1, R4 ;  /* 0x0000000109027824 */ /* 0x000fea00078e0204 */
[----:B------:R-:W-:Y:S05]  /*2a00*/  I2FP.F32.U32 R2, R2 ;  /* 0x0000000200027245 */ /* 0x000fea0000201000 */
[----:B------:R-:W-:Y:S04]  /*2a10*/  FFMA R0, R2, R3, 1.1641532182693481445e-10 ;  /* 0x2f00000002007423 */ /* 0x000fe80000000003 */
[----:B------:R-:W0:Y:S02]  /*2a20*/  F2F.F64.F32 R18, R0 ;  /* 0x0000000000127310 */ /* 0x000e240000201800 */
[----:B0-----:R-:W-:Y:S01]  /*2a30*/  DSETP.GEU.AND P1, PT, R18, UR14, PT ;  /* 0x0000000e12007e2a */ /* 0x001fe2000bf2e000 */
[----:B------:R-:W-:Y:S01]  /*2a40*/  MOV R18, R11 ;  /* 0x0000000b00127202 */ /* 0x000fe20000000f00 */
[----:B------:R-:W-:Y:S11]  /*2a50*/  IMAD.MOV.U32 R19, RZ, RZ, R8 ;  /* 0x000000ffff137224 */ /* 0x000ff600078e0008 */
[----:B------:R-:W-:Y:S01]  /*2a60*/  @!UPT UIADD3 URZ, UPT, UPT, URZ, URZ, URZ ;  /* 0x000000fffffff290 */ /* 0x000fe2000fffe0ff */
[----:B------:R-:W-:Y:S05]  /*2a70*/  @!P1 BRA `(.L_x_51) ;  /* 0x0000000400489947 */ /* 0x000fea0003800000 */
.L_x_50:
[----:B0-2---:R-:W-:Y:S02]  /*2a80*/  SHF.R.U32.HI R10, RZ, 0x2, R5 ;  /* 0x00000002ff0a7819 */ /* 0x005fe40000011605 */
[----:B------:R-:W-:Y:S02]  /*2a90*/  IADD3 R4, PT, PT, R4, 0x587c5, RZ ;  /* 0x000587c504047810 */ /* 0x000fe40007ffe0ff */
[----:B------:R-:W-:Y:S01]  /*2aa0*/  LOP3.LUT R11, R10, R5, RZ, 0x3c, !PT ;  /* 0x000000050a0b7212 */ /* 0x000fe200078e3cff */
[----:B------:R-:W-:Y:S01]  /*2ab0*/  IMAD.SHL.U32 R10, R20, 0x10, RZ ;  /* 0x00000010140a7824 */ /* 0x000fe200078e00ff */
[----:B------:R-:W-:Y:S03]  /*2ac0*/  MOV R3, 0x2f800000 ;  /* 0x2f80000000037802 */ /* 0x000fe60000000f00 */
[C---:B------:R-:W-:Y:S05]  /*2ad0*/  IMAD.SHL.U32 R5, R11.reuse, 0x2, RZ ;  /* 0x000000020b057824 */ /* 0x040fea00078e00ff */
[----:B------:R-:W-:Y:S04]  /*2ae0*/  LOP3.LUT R5, R11, R5, R10, 0x96, !PT ;  /* 0x000000050b057212 */ /* 0x000fe800078e960a */
[----:B------:R-:W-:Y:S05]  /*2af0*/  LOP3.LUT R9, R5, R20, RZ, 0x3c, !PT ;  /* 0x0000001405097212 */ /* 0x000fea00078e3cff */
[----:B------:R-:W-:Y:S05]  /*2b00*/  IMAD.IADD R2, R9, 0x1, R4 ;  /* 0x0000000109027824 */ /* 0x000fea00078e0204 */
[----:B------:R-:W-:Y:S05]  /*2b10*/  I2FP.F32.U32 R2, R2 ;  /* 0x0000000200027245 */ /* 0x000fea0000201000 */
[----:B------:R-:W-:Y:S04]  /*2b20*/  FFMA R0, R2, R3, 1.1641532182693481445e-10 ;  /* 0x2f00000002007423 */ /* 0x000fe80000000003 */
[----:B------:R-:W-:Y:S04]  /*2b30*/  FFMA R15, -R0, R6, R7 ;  /* 0x00000006000f7223 */ /* 0x000fe80000000107 */
[----:B------:R-:W-:Y:S01]  /*2b40*/  IMAD.MOV.U32 R21, RZ, RZ, R15 ;  /* 0x000000ffff157224 */ /* 0x000fe200078e000f */
[----:B------:R-:W-:Y:S06]  /*2b50*/  BRA.U !UP0, `(.L_x_52) ;  /* 0x0000000108b07547 */ /* 0x000fec000b800000 */
[----:B------:R-:W-:Y:S01]  /*2b60*/  FMUL R3, R15, UR10 ;  /* 0x0000000a0f037c20 */ /* 0x000fe20008400000 */
[----:B------:R-:W-:Y:S01]  /*2b70*/  HFMA2 R15, -RZ, RZ, -448, 0 ;  /* 0xdf000000ff0f7431 */ /* 0x000fe200000001ff */
[----:B------:R-:W-:Y:S03]  /*2b80*/  BSSY.RECONVERGENT B1, `(.L_x_53) ;  /* 0x0000028000017945 */ /* 0x000fe60003800200 */
[----:B------:R-:W-:Y:S11]  /*2b90*/  FSETP.NAN.AND P1, PT, |R3|, |R3|, PT ;  /* 0x400000030300720b */ /* 0x000ff60003f28200 */
[----:B------:R-:W-:Y:S02]  /*2ba0*/  @!UPT UIADD3 URZ, UPT, UPT, URZ, URZ, URZ ;  /* 0x000000fffffff290 */ /* 0x000fe4000fffe0ff */
[----:B------:R-:W-:Y:S05]  /*2bb0*/  @P1 BRA `(.L_x_54) ;  /* 0x0000000000901947 */ /* 0x000fea0003800000 */
[----:B------:R-:W-:Y:S02]  /*2bc0*/  FSETP.GE.AND P1, PT, R3, 9.22337203685477580800e+18, PT ;  /* 0x5f0000000300780b */ /* 0x000fe40003f26000 */
[----:B------:R-:W-:Y:S11]  /*2bd0*/  MOV R15, 0x5f000000 ;  /* 0x5f000000000f7802 */ /* 0x000ff60000000f00 */
[----:B------:R-:W-:Y:S05]  /*2be0*/  @P1 BRA `(.L_x_54) ;  /* 0x0000000000841947 */ /* 0x000fea0003800000 */
[----:B------:R-:W-:Y:S02]  /*2bf0*/  FSETP.GTU.AND P1, PT, R3, -9.22337203685477580800e+18, PT ;  /* 0xdf0000000300780b */ /* 0x000fe40003f2c000 */
[----:B------:R-:W-:Y:S11]  /*2c00*/  MOV R15, 0xdf000000 ;  /* 0xdf000000000f7802 */ /* 0x000ff60000000f00 */
[----:B------:R-:W-:Y:S05]  /*2c10*/  @!P1 BRA `(.L_x_54) ;  /* 0x0000000000789947 */ /* 0x000fea0003800000 */
[----:B------:R-:W-:Y:S01]  /*2c20*/  IMAD.MOV.U32 R11, RZ, RZ, RZ ;  /* 0x000000ffff0b7224 */ /* 0x000fe200078e00ff */
[----:B------:R-:W-:Y:S01]  /*2c30*/  SHF.R.U32.HI R2, RZ, 0x17, R3 ;  /* 0x00000017ff027819 */ /* 0x000fe20000011603 */
[----:B------:R-:W-:Y:S01]  /*2c40*/  HFMA2 R0, -RZ, RZ, 0, 0 ;  /* 0x00000000ff007431 */ /* 0x000fe200000001ff */
[----:B------:R-:W-:Y:S01]  /*2c50*/  BSSY.RECONVERGENT B0, `(.L_x_55) ;  /* 0x0000012000007945 */ /* 0x000fe20003800200 */
[----:B------:R-:W-:Y:S01]  /*2c60*/  IMAD.MOV.U32 R5, RZ, RZ, RZ ;  /* 0x000000ffff057224 */ /* 0x000fe200078e00ff */
[----:B------:R-:W-:Y:S01]  /*2c70*/  LOP3.LUT R2, R2, 0xff, RZ, 0xc0, !PT ;  /* 0x000000ff02027812 */ /* 0x000fe200078ec0ff */
[----:B------:R-:W-:Y:S03]  /*2c80*/  IMAD.MOV.U32 R8, RZ, RZ, RZ ;  /* 0x000000ffff087224 */ /* 0x000fe600078e00ff */
[----:B------:R-:W-:Y:S11]  /*2c90*/  ISETP.GE.U32.AND P1, PT, R2, 0x7e, PT ;  /* 0x0000007e0200780c */ /* 0x000ff60003f26070 */
[----:B------:R-:W-:Y:S02]  /*2ca0*/  @!UPT UIADD3 URZ, UPT, UPT, URZ, URZ, URZ ;  /* 0x000000fffffff290 */ /* 0x000fe4000fffe0ff */
[----:B------:R-:W-:Y:S05]  /*2cb0*/  @!P1 BRA `(.L_x_56) ;  /* 0x00000000002c9947 */ /* 0x000fea0003800000 */
[----:B------:R-:W-:Y:S01]  /*2cc0*/  ISETP.NE.AND P1, PT, R2, 0xbd, PT ;  /* 0x000000bd0200780c */ /* 0x000fe20003f25270 */
[----:B------:R-:W-:Y:S02]  /*2cd0*/  IMAD.SHL.U32 R0, R3, 0x80, RZ ;  /* 0x0000008003007824 */ /* 0x000fe400078e00ff */
[----:B------:R-:W-:Y:S03]  /*2ce0*/  IMAD.MOV.U32 R5, RZ, RZ, RZ ;  /* 0x000000ffff057224 */ /* 0x000fe600078e00ff */
[----:B------:R-:W-:Y:S04]  /*2cf0*/  LOP3.LUT R0, R0, 0x3fffff80, RZ, 0xc0, !PT ;  /* 0x3fffff8000007812 */ /* 0x000fe800078ec0ff */
[----:B------:R-:W-:Y:S03]  /*2d00*/  LOP3.LUT R0, R0, 0x40000000, RZ, 0xfc, !PT ;  /* 0x4000000000007812 */ /* 0x000fe600078efcff */
[C---:B------:R-:W-:Y:S01]  /*2d10*/  @P1 IADD3 R21, PT, PT, -R2.reuse, 0xbd, RZ ;  /* 0x000000bd02151810 */ /* 0x040fe20007ffe1ff */
[----:B------:R-:W-:Y:S03]  /*2d20*/  @P1 VIADD R15, R2, 0xffffff83 ;  /* 0xffffff83020f1836 */ /* 0x000fe60000000000 */
[--C-:B------:R-:W-:Y:S02]  /*2d30*/  @P1 SHF.R.U64 R5, RZ, R21, R0.reuse ;  /* 0x00000015ff051219 */ /* 0x100fe40000001200 */
[--C-:B------:R-:W-:Y:S02]  /*2d40*/  @P1 SHF.L.U64.HI R15, RZ, R15, R0.reuse ;  /* 0x0000000fff0f1219 */ /* 0x100fe40000010200 */
[----:B------:R-:W-:Y:S02]  /*2d50*/  @P1 SHF.R.U32.HI R0, RZ, R21, R0 ;  /* 0x00000015ff001219 */ /* 0x000fe40000011600 */
[----:B------:R-:W-:Y:S02]  /*2d60*/  @P1 SHF.R.U32.HI R8, RZ, 0x1f, R15 ;  /* 0x0000001fff081819 */ /* 0x000fe4000001160f */
.L_x_56:
[----:B---3--:R-:W-:Y:S05]  /*2d70*/  BSYNC.RECONVERGENT B0 ;  /* 0x0000000000007941 */ /* 0x008fea0003800200 */
.L_x_55:
[----:B------:R-:W-:Y:S02]  /*2d80*/  IADD3 R5, P1, PT, R5, R8, RZ ;  /* 0x0000000805057210 */ /* 0x000fe40007f3e0ff */
[----:B------:R-:W-:Y:S03]  /*2d90*/  ISETP.GE.AND P2, PT, R3, RZ, PT ;  /* 0x000000ff0300720c */ /* 0x000fe60003f46270 */
[----:B------:R-:W-:Y:S01]  /*2da0*/  IMAD.X R11, R0, 0x1, R11, P1 ;  /* 0x00000001000b7824 */ /* 0x000fe200008e060b */
[-C--:B------:R-:W-:Y:S04]  /*2db0*/  IADD3 R0, P1, PT, RZ, -R5.reuse, RZ ;  /* 0x80000005ff007210 */ /* 0x080fe80007f3e0ff */
[----:B------:R-:W-:Y:S01]  /*2dc0*/  SEL R22, R0, R5, !P2 ;  /* 0x0000000500167207 */ /* 0x000fe20005000000 */
[----:B------:R-:W-:Y:S05]  /*2dd0*/  IMAD.X R2, RZ, RZ, ~R11, P1 ;  /* 0x000000ffff027224 */ /* 0x000fea00008e0e0b */
[----:B------:R-:W-:Y:S04]  /*2de0*/  SEL R23, R2, R11, !P2 ;  /* 0x0000000b02177207 */ /* 0x000fe80005000000 */
[----:B------:R0:W1:Y:S03]  /*2df0*/  I2F.S64 R15, R22 ;  /* 0x00000016000f7312 */ /* 0x0000660000301400 */
.L_x_54:
[----:B---3--:R-:W-:Y:S05]  /*2e00*/  BSYNC.RECONVERGENT B1 ;  /* 0x0000000000017941 */ /* 0x008fea0003800200 */
.L_x_53:
[----:B-1----:R-:W-:Y:S07]  /*2e10*/  FMUL R21, R15, UR9 ;  /* 0x000000090f157c20 */ /* 0x002fee0008400000 */
.L_x_52:
[----:B------:R-:W-:Y:S01]  /*2e20*/  IMAD.MOV.U32 R8, RZ, RZ, R20 ;  /* 0x000000ffff087224 */ /* 0x000fe200078e0014 */
[----:B------:R-:W-:Y:S01]  /*2e30*/  FSETP.NEU.AND P1, PT, R21, RZ, PT ;  /* 0x000000ff1500720b */ /* 0x000fe20003f2d000 */
[----:B------:R-:W-:Y:S01]  /*2e40*/  IMAD.MOV.U32 R11, RZ, RZ, R19 ;  /* 0x000000ffff0b7224 */ /* 0x000fe200078e0013 */
[----:B------:R-:W-:Y:S01]  /*2e50*/  MOV R10, R18 ;  /* 0x00000012000a7202 */ /* 0x000fe20000000f00 */
[----:B------:R-:W-:Y:S01]  /*2e60*/  IMAD.MOV.U32 R5, RZ, RZ, R17 ;  /* 0x000000ffff057224 */ /* 0x000fe200078e0011 */
[----:B---3--:R-:W-:Y:S11]  /*2e70*/  ISETP.GT.OR P1, PT, RZ, UR8, P1 ;  /* 0x00000008ff007c0c */ /* 0x008ff60008f24670 */
[----:B------:R-:W-:Y:S02]  /*2e80*/  @!UPT UIADD3 URZ, UPT, UPT, URZ, URZ, URZ ;  /* 0x000000fffffff290 */ /* 0x000fe4000fffe0ff */
[----:B------:R-:W-:Y:S05]  /*2e90*/  @P1 BRA `(.L_x_51) ;  /* 0x0000000000401947 */ /* 0x000fea0003800000 */
[C---:B------:R-:W-:Y:S11]  /*2ea0*/  FSETP.GT.AND P3, PT, R15.reuse, RZ, PT ;  /* 0x000000ff0f00720b */ /* 0x040ff60003f64000 */
[----:B------:R-:W-:Y:S02]  /*2eb0*/  @!UPT UIADD3 URZ, UPT, UPT, URZ, URZ, URZ ;  /* 0x000000fffffff290 */ /* 0x000fe4000fffe0ff */
[----:B------:R-:W-:Y:S01]  /*2ec0*/  @P3 MOV R11, R19 ;  /* 0x00000013000b3202 */ /* 0x000fe20000000f00 */
[C---:B------:R-:W-:Y:S01]  /*2ed0*/  @P3 FADD R0, R15.reuse, 1 ;  /* 0x3f8000000f003421 */ /* 0x040fe20000000000 */
[----:B------:R-:W-:Y:S01]  /*2ee0*/  @P3 MOV R5, R17 ;  /* 0x0000001100053202 */ /* 0x000fe20000000f00 */
[----:B------:R-:W-:Y:S01]  /*2ef0*/  @!P3 FADD R15, R15, -1 ;  /* 0xbf8000000f0fb421 */ /* 0x000fe20000000000 */
[----:B------:R-:W-:Y:S02]  /*2f00*/  @P3 IMAD.MOV.U32 R8, RZ, RZ, R20 ;  /* 0x000000ffff083224 */ /* 0x000fe400078e0014 */
[----:B------:R-:W-:Y:S01]  /*2f10*/  @P3 FSETP.GEU.AND P2, PT, R0, R7, PT ;  /* 0x000000070000320b */ /* 0x000fe20003f4e000 */
[----:B------:R-:W-:Y:S01]  /*2f20*/  @P3 IMAD.MOV.U32 R10, RZ, RZ, R18 ;  /* 0x000000ffff0a3224 */ /* 0x000fe200078e0012 */
[----:B------:R-:W-:Y:S01]  /*2f30*/  @!P3 FSETP.GEU.AND P1, PT, R14, R15, PT ;  /* 0x0000000f0e00b20b */ /* 0x000fe20003f2e000 */
[----:B------:R-:W-:Y:S01]  /*2f40*/  @!P3 IMAD.MOV.U32 R8, RZ, RZ, R20 ;  /* 0x000000ffff08b224 */ /* 0x000fe200078e0014 */
[----:B------:R-:W-:Y:S01]  /*2f50*/  @P3 FSEL R21, R0, R7, !P2 ;  /* 0x0000000700153208 */ /* 0x000fe20005000000 */
[----:B------:R-:W-:Y:S01]  /*2f60*/  @!P3 IMAD.MOV.U32 R11, RZ, RZ, R19 ;  /* 0x000000ffff0bb224 */ /* 0x000fe200078e0013 */
[----:B------:R-:W-:Y:S01]  /*2f70*/  @!P3 MOV R10, R18 ;  /* 0x00000012000ab202 */ /* 0x000fe20000000f00 */
[----:B------:R-:W-:Y:S01]  /*2f80*/  @!P3 IMAD.MOV.U32 R5, RZ, RZ, R17 ;  /* 0x000000ffff05b224 */ /* 0x000fe200078e0011 */
[----:B------:R-:W-:Y:S02]  /*2f90*/  @!P3 FSEL R21, R15, R14, !P1 ;  /* 0x0000000e0f15b208 */ /* 0x000fe40004800000 */
.L_x_51:
[----:B---3--:R-:W-:Y:S05]  /*2fa0*/  BSYNC.RECONVERGENT B2 ;  /* 0x0000000000027941 */ /* 0x008fea0003800200 */
.L_x_49:
[C---:B------:R-:W-:Y:S04]  /*2fb0*/  LEA R2, P1, R13.reuse, UR4, 0x2 ;  /* 0x000000040d027c11 */ /* 0x040fe8000f8210ff */
[--C-:B------:R-:W-:Y:S02]  /*2fc0*/  LEA.HI.X R3, R13, UR5, R12.reuse, 0x2, P1 ;  /* 0x000000050d037c11 */ /* 0x100fe400088f140c */
[----:B------:R-:W-:Y:S03]  /*2fd0*/  IADD3 R13, P1, PT, R16, R13, RZ ;  /* 0x0000000d100d7210 */ /* 0x000fe60007f3e0ff */
[----:B------:R1:W-:Y:S02]  /*2fe0*/  STG.E desc[UR18][R2.64], R21 ;  /* 0x0000001502007986 */ /* 0x0003e4000c101912 */
[----:B------:R-:W-:Y:S01]  /*2ff0*/  IMAD.X R12, RZ, RZ, R12, P1 ;  /* 0x000000ffff0c7224 */ /* 0x000fe200008e060c */
[----:B------:R-:W-:Y:S04]  /*3000*/  ISETP.GE.U32.AND P1, PT, R13, UR6, PT ;  /* 0x000000060d007c0c */ /* 0x000fe8000bf26070 */
[----:B------:R-:W-:Y:S11]  /*3010*/  ISETP.GE.U32.AND.EX P1, PT, R12, UR7, PT, P1 ;  /* 0x000000070c007c0c */ /* 0x000ff6000bf26110 */
[----:B------:R-:W-:Y:S02]  /*3020*/  @!UPT UIADD3 URZ, UPT, UPT, URZ, URZ, URZ ;  /* 0x000000fffffff290 */ /* 0x000fe4000fffe0ff */
[----:B------:R-:W-:Y:S05]  /*3030*/  @!P1 BRA `(.L_x_57) ;  /* 0xfffffff800149947 */ /* 0x000fea000383ffff */
[----:B------:R-:W-:Y:S05]  /*3040*/  BSYNC.RECONVERGENT B3 ;  /* 0x0000000000037941 */ /* 0x000fea0003800200 */
.L_x_48:
[----:B------:R-:W-:Y:S05]  /*3050*/  EXIT ;  /* 0x000000000000794d */ /* 0x000fea0003800000 */
.L_x_58:
        /* <DEDUP_REMOVED lines=10> */
.L_x_341:


//--------------------- .text._ZN7cutlass9reference6device6kernel12BlockForEachINS_6half_tENS1_6detail17RandomUniformFuncIS4_EEEEvPT_mNT0_6ParamsE --------------------------
	.section	.text._ZN7cutlass9reference6device6kernel12BlockForEachINS_6half_tENS1_6detail17RandomUniformFuncIS4_EEEEvPT_mNT0_6ParamsE,"ax",@progbits
	.align	128
        .global         _ZN7cutlass9reference6device6kernel12BlockForEachINS_6half_tENS1_6detail17RandomUniformFuncIS4_EEEEvPT_mNT0_6ParamsE
        .type           _ZN7cutlass9reference6device6kernel12BlockForEachINS_6half_tENS1_6detail17RandomUniformFuncIS4_EEEEvPT_mNT0_6ParamsE,@function
        .size           _ZN7cutlass9reference6device6kernel12BlockForEachINS_6half_tENS1_6detail17RandomUniformFuncIS4_EEEEvPT_mNT0_6ParamsE,(.L_x_342 - _ZN7cutlass9reference6device6kernel12BlockForEachINS_6half_tENS1_6detail17RandomUniformFuncIS4_EEEEvPT_mNT0_6ParamsE)
        .other          _ZN7cutlass9reference6device6kernel12BlockForEachINS_6half_tENS1_6detail17RandomUniformFuncIS4_EEEEvPT_mNT0_6ParamsE,@"STO_CUDA_ENTRY STV_DEFAULT"
_ZN7cutlass9reference6device6kernel12BlockForEachINS_6half_tENS1_6detail17RandomUniformFuncIS4_EEEEvPT_mNT0_6ParamsE:
.text._ZN7cutlass9reference6device6kernel12BlockForEachINS_6half_tENS1_6detail17RandomUniformFuncIS4_EEEEvPT_mNT0_6ParamsE:
        /* <DEDUP_REMOVED lines=40> */
.L_x_69:
        /* <DEDUP_REMOVED lines=11> */
.L_x_64:
[----:B------:R-:W-:-:S06]  /*0330*/  LEA R3, R26, R1, 0x2 ;  /* 0x000000011a037211 */ /* 0x000fcc00078e10ff */
[----:B------:R-:W5:Y:S01]  /*0340*/  LDL R3, [R3+0x34] ;  /* 0x0000340003037983 */ /* 0x000f620000100800 */
[----:B------:R-:W-:Y:S01]  /*0350*/  SHF.L.U32 R2, R26, 0x5, RZ ;  /* 0x000000051a027819 */ /* 0x000fe200000006ff */
[----:B------:R-:W-:-:S06]  /*0360*/  UMOV UR4, URZ ;  /* 0x000000ff00047c82 */ /* 0x000fcc0008000000 */
.L_x_63:
        /* <DEDUP_REMOVED lines=190> */
.L_x_66:
[----:B------:R-:W-:-:S06]  /*0f50*/  LEA R3, R26, R1, 0x2 ;  /* 0x000000011a037211 */ /* 0x000fcc00078e10ff */
[----:B------:R-:W5:Y:S01]  /*0f60*/  LDL R3, [R3+0x34] ;  /* 0x0000340003037983 */ /* 0x000f620000100800 */
[----:B------:R-:W-:Y:S01]  /*0f70*/  SHF.L.U32 R2, R26, 0x5, RZ ;  /* 0x000000051a027819 */ /* 0x000fe200000006ff */
[----:B------:R-:W-:-:S06]  /*0f80*/  UMOV UR4, URZ ;  /* 0x000000ff00047c82 */ /* 0x000fcc0008000000 */
.L_x_65:
        /* <DEDUP_REMOVED lines=190> */
.L_x_68:
[----:B------:R-:W-:-:S06]  /*1b70*/  LEA R3, R19, R1, 0x2 ;  /* 0x0000000113037211 */ /* 0x000fcc00078e10ff */
[----:B------:R-:W5:Y:S01]  /*1b80*/  LDL R3, [R3+0x34] ;  /* 0x0000340003037983 */ /* 0x000f620000100800 */
[----:B------:R-:W-:Y:S01]  /*1b90*/  SHF.L.U32 R2, R19, 0x5, RZ ;  /* 0x0000000513027819 */ /* 0x000fe200000006ff */
[----:B------:R-:W-:-:S06]  /*1ba0*/  UMOV UR4, URZ ;  /* 0x000000ff00047c82 */ /* 0x000fcc0008000000 */
.L_x_67:
        /* <DEDUP_REMOVED lines=179> */
.L_x_62:
[----:B------:R-:W-:Y:S05]  /*26e0*/  BSYNC.RECONVERGENT B0 ;  /* 0x0000000000007941 */ /* 0x000fea0003800200 */
.L_x_61:
[----:B------:R-:W-:Y:S01]  /*26f0*/  ISETP.GT.U32.AND P0, PT, R9, 0x3, PT ;  /* 0x000000030900780c */ /* 0x000fe20003f04070 */
[----:B------:R-:W-:Y:S01]  /*2700*/  VIADD R21, R21, 0x1 ;  /* 0x0000000115157836 */ /* 0x000fe20000000000 */
[--C-:B------:R-:W-:Y:S02]  /*2710*/  SHF.R.U64 R9, R9, 0x2, R8.reuse ;  /* 0x0000000209097819 */ /* 0x100fe40000001208 */
[----:B------:R-:W-:Y:S02]  /*2720*/  ISETP.GT.U32.AND.EX P0, PT, R8, RZ, PT, P0 ;  /* 0x000000ff0800720c */ /* 0x000fe40003f04100 */
[----:B------:R-:W-:-:S11]  /*2730*/  SHF.R.U32.HI R8, RZ, 0x2, R8 ;  /* 0x00000002ff087819 */ /* 0x000fd60000011608 */
[----:B------:R-:W-:Y:S05]  /*2740*/  @P0 BRA `(.L_x_69) ;  /* 0xffffffd800cc0947 */ /* 0x000fea000383ffff */
.L_x_60:
[----:B------:R-:W-:Y:S05]  /*2750*/  BSYNC.RECONVERGENT B1 ;  /* 0x0000000000017941 */ /* 0x000fea0003800200 */
.L_x_59:
        /* <DEDUP_REMOVED lines=10> */
[----:B------:R-:W2:Y:S01]  /*2800*/  LDCU UR8, c[0x0][0x3b8] ;  /* 0x00007700ff0877ac */ /* 0x000ea20008000800 */
[----:B------:R-:W0:Y:S01]  /*2810*/  LDCU.64 UR14, c[0x0][0x3a8] ;  /* 0x00007500ff0e77ac */ /* 0x000e220008000a00 */
[----:B----4-:R-:W-:Y:S01]  /*2820*/  DSETP.LT.AND P0, PT, RZ, UR16, PT ;  /* 0x00000010ff007e2a */ /* 0x010fe2000bf01000 */
[----:B------:R-:W4:Y:S01]  /*2830*/  LDCU UR10, c[0x0][0x3b0] ;  /* 0x00007600ff0a77ac */ /* 0x000f220008000800 */
[----:B-----5:R-:W-:-:S02]  /*2840*/  IMAD R16, R0, UR12, RZ ;  /* 0x0000000c00107c24 */ /* 0x020fc4000f8e02ff */
[----:B---3--:R-:W-:Y:S01]  /*2850*/  FADD R15, -R2, R3 ;  /* 0x00000003020f7221 */ /* 0x008fe20000000100 */
[----:B------:R-:W3:Y:S01]  /*2860*/  LDCU UR9, c[0x0][0x3b4] ;  /* 0x00007680ff0977ac */ /* 0x000ee20008000800 */
[----:B------:R-:W0:Y:S01]  /*2870*/  LDCU.128 UR4, c[0x0][0x380] ;  /* 0x00007000ff0477ac */ /* 0x000e220008000c00 */
[----:B-1----:R-:W-:Y:S02]  /*2880*/  UISETP.GE.AND UP1, UPT, UR11, URZ, UPT ;  /* 0x000000ff0b00728c */ /* 0x002fe4000bf26270 */
[----:B--2-4-:R-:W-:-:S11]  /*2890*/  UISETP.GE.AND UP0, UPT, UR8, URZ, UPT ;  /* 0x000000ff0800728c */ /* 0x014fd6000bf06270 */
.L_x_80:
[----:B------:R-:W-:Y:S01]  /*28a0*/  MOV R19, R11 ;  /* 0x0000000b00137202 */ /* 0x000fe20000000f00 */
[----:B-1----:R-:W-:Y:S01]  /*28b0*/  IMAD.MOV.U32 R14, RZ, RZ, R4 ;  /* 0x000000ffff0e7224 */ /* 0x002fe200078e0004 */
[----:B------:R-:W-:Y:S01]  /*28c0*/  MOV R17, R10 ;  /* 0x0000000a00117202 */ /* 0x000fe20000000f00 */
[----:B------:R-:W-:Y:S01]  /*28d0*/  BSSY.RECONVERGENT B2, `(.L_x_71) ;  /* 0x000006b000027945 */ /* 0x000fe20003800200 */
[----:B------:R-:W-:Y:S01]  /*28e0*/  MOV R18, R5 ;  /* 0x0000000500127202 */ /* 0x000fe20000000f00 */
[----:B0-----:R-:W-:Y:S01]  /*28f0*/  IMAD.MOV.U32 R4, RZ, RZ, R5 ;  /* 0x000000ffff047224 */ /* 0x001fe200078e0005 */
[----:B------:R-:W-:Y:S01]  /*2900*/  MOV R11, R14 ;  /* 0x0000000e000b7202 */ /* 0x000fe20000000f00 */
[----:B------:R-:W-:Y:S01]  /*2910*/  IMAD.MOV.U32 R10, RZ, RZ, R19 ;  /* 0x000000ffff0a7224 */ /* 0x000fe200078e0013 */
[----:B------:R-:W-:Y:S06]  /*2920*/  @!P0 BRA `(.L_x_72) ;  /* 0x0000000000688947 */ /* 0x000fec0003800000 */
[----:B------:R-:W-:Y:S01]  /*2930*/  SHF.R.U32.HI R10, RZ, 0x2, R7 ;  /* 0x00000002ff0a7819 */ /* 0x000fe20000011607 */
[----:B------:R-:W-:Y:S01]  /*2940*/  IMAD.MOV.U32 R3, RZ, RZ, 0x2f800000 ;  /* 0x2f800000ff037424 */ /* 0x000fe200078e00ff */
[----:B------:R-:W-:Y:S01]  /*2950*/  IADD3 R6, PT, PT, R6, 0x587c5, RZ ;  /* 0x000587c506067810 */ /* 0x000fe20007ffe0ff */
[----:B------:R-:W-:Y:S01]  /*2960*/  IMAD.MOV.U32 R20, RZ, RZ, 0x7fff ;  /* 0x00007fffff147424 */ /* 0x000fe200078e00ff */
[----:B------:R-:W-:Y:S01]  /*2970*/  LOP3.LUT R11, R10, R7, RZ, 0x3c, !PT ;  /* 0x000000070a0b7212 */ /* 0x000fe200078e3cff */
[----:B------:R-:W-:Y:S04]  /*2980*/  IMAD.SHL.U32 R10, R5, 0x10, RZ ;  /* 0x00000010050a7824 */ /* 0x000fe800078e00ff */
[C---:B------:R-:W-:Y:S05]  /*2990*/  IMAD.SHL.U32 R7, R11.reuse, 0x2, RZ ;  /* 0x000000020b077824 */ /* 0x040fea00078e00ff */
[----:B------:R-:W-:Y:S02]  /*29a0*/  LOP3.LUT R10, R11, R7, R10, 0x96, !PT ;  /* 0x000000070b0a7212 */ /* 0x000fe400078e960a */
[----:B------:R-:W-:Y:S02]  /*29b0*/  MOV R7, R17 ;  /* 0x0000001100077202 */ /* 0x000fe40000000f00 */
[----:B------:R-:W-:Y:S05]  /*29c0*/  LOP3.LUT R4, R10, R5, RZ, 0x3c, !PT ;  /* 0x000000050a047212 */ /* 0x000fea00078e3cff */
        /* <DEDUP_REMOVED lines=8> */
[----:B------:R-:W-:Y:S01]  /*2a50*/  @!P1 MOV R7, R17 ;  /* 0x0000001100079202 */ /* 0x000fe20000000f00 */
[--C-:B------:R-:W-:Y:S01]  /*2a60*/  @!P1 IMAD.MOV.U32 R11, RZ, RZ, R14.reuse ;  /* 0x000000ffff0b9224 */ /* 0x100fe200078e000e */
[----:B------:R-:W-:Y:S01]  /*2a70*/  @!P1 PRMT R14, R20, 0x7610, R14 ;  /* 0x00007610140e9816 */ /* 0x000fe2000000000e */
[----:B------:R-:W-:Y:S01]  /*2a80*/  @!P1 IMAD.MOV.U32 R5, RZ, RZ, R4 ;  /* 0x000000ffff059224 */ /* 0x000fe200078e0004 */
[----:B------:R-:W-:Y:S01]  /*2a90*/  @!P1 MOV R4, R18 ;  /* 0x0000001200049202 */ /* 0x000fe20000000f00 */
[----:B------:R-:W-:Y:S01]  /*2aa0*/  @!P1 IMAD.MOV.U32 R10, RZ, RZ, R19 ;  /* 0x000000ffff0a9224 */ /* 0x000fe200078e0013 */
[----:B------:R-:W-:Y:S01]  /*2ab0*/  MOV R17, R19 ;  /* 0x0000001300117202 */ /* 0x000fe20000000f00 */
[----:B------:R-:W-:Y:S06]  /*2ac0*/  @!P1 BRA `(.L_x_73) ;  /* 0x00000004002c9947 */ /* 0x000fec0003800000 */
.L_x_72:
[----:B------:R-:W-:Y:S01]  /*2ad0*/  SHF.R.U32.HI R18, RZ, 0x2, R7 ;  /* 0x00000002ff127819 */ /* 0x000fe20000011607 */
[----:B------:R-:W-:Y:S01]  /*2ae0*/  IMAD.SHL.U32 R14, R4, 0x10, RZ ;  /* 0x00000010040e7824 */ /* 0x000fe200078e00ff */
[----:B------:R-:W-:Y:S02]  /*2af0*/  IADD3 R6, PT, PT, R6, 0x587c5, RZ ;  /* 0x000587c506067810 */ /* 0x000fe40007ffe0ff */
[----:B------:R-:W-:Y:S02]  /*2b00*/  LOP3.LUT R18, R18, R7, RZ, 0x3c, !PT ;  /* 0x0000000712127212 */ /* 0x000fe400078e3cff */
[----:B------:R-:W-:Y:S03]  /*2b10*/  MOV R3, 0x2f800000 ;  /* 0x2f80000000037802 */ /* 0x000fe60000000f00 */
[C---:B------:R-:W-:Y:S05]  /*2b20*/  IMAD.SHL.U32 R7, R18.reuse, 0x2, RZ ;  /* 0x0000000212077824 */ /* 0x040fea00078e00ff */
[----:B------:R-:W-:Y:S04]  /*2b30*/  LOP3.LUT R7, R18, R7, R14, 0x96, !PT ;  /* 0x0000000712077212 */ /* 0x000fe800078e960e */
[----:B------:R-:W-:Y:S05]  /*2b40*/  LOP3.LUT R5, R7, R4, RZ, 0x3c, !PT ;  /* 0x0000000407057212 */ /* 0x000fea00078e3cff */
[----:B------:R-:W-:Y:S05]  /*2b50*/  IMAD.IADD R2, R5, 0x1, R6 ;  /* 0x0000000105027824 */ /* 0x000fea00078e0206 */
[----:B------:R-:W-:Y:S05]  /*2b60*/  I2FP.F32.U32 R2, R2 ;  /* 0x0000000200027245 */ /* 0x000fea0000201000 */
[----:B------:R-:W-:Y:S04]  /*2b70*/  FFMA R0, R2, R3, 1.1641532182693481445e-10 ;  /* 0x2f00000002007423 */ /* 0x000fe80000000003 */
[----:B------:R-:W-:Y:S01]  /*2b80*/  FFMA R18, -R0, R8, R9 ;  /* 0x0000000800127223 */ /* 0x000fe20000000109 */
        /* <DEDUP_REMOVED lines=34> */
.L_x_78:
[----:B---3--:R-:W-:Y:S05]  /*2db0*/  BSYNC.RECONVERGENT B0 ;  /* 0x0000000000007941 */ /* 0x008fea0003800200 */
.L_x_77:
        /* <DEDUP_REMOVED lines=8> */
.L_x_76:
[----:B---3--:R-:W-:Y:S05]  /*2e40*/  BSYNC.RECONVERGENT B1 ;  /* 0x0000000000017941 */ /* 0x008fea0003800200 */
.L_x_75:
[----:B-1----:R-:W-:Y:S05]  /*2e50*/  FMUL R14, R18, UR9 ;  /* 0x00000009120e7c20 */ /* 0x002fea0008400000 */
[----:B------:R-:W-:Y:S01]  /*2e60*/  F2FP.F16.F32.PACK_AB R14, RZ, R14 ;  /* 0x0000000eff0e723e */ /* 0x000fe200000000ff */
[----:B------:R-:W-:Y:S05]  /*2e70*/  BRA `(.L_x_79) ;  /* 0x0000000000047947 */ /* 0x000fea0003800000 */
.L_x_74:
[----:B------:R-:W-:Y:S02]  /*2e80*/  F2FP.F16.F32.PACK_AB R14, RZ, R18 ;  /* 0x00000012ff0e723e */ /* 0x000fe400000000ff */
.L_x_79:
[----:B------:R-:W-:Y:S01]  /*2e90*/  MOV R7, R17 ;  /* 0x0000001100077202 */ /* 0x000fe20000000f00 */
[----:B------:R-:W-:Y:S06]  /*2ea0*/  BRA.U !UP0, `(.L_x_73) ;  /* 0x0000000108347547 */ /* 0x000fec000b800000 */
[----:B------:R-:W-:Y:S02]  /*2eb0*/  HSETP2.NEU.AND P1, PT, R14.H0_H0, RZ.H0_H0, PT ;  /* 0x200000ff0e007234 */ /* 0x000fe40003f2d800 */
[----:B------:R-:W-:Y:S11]  /*2ec0*/  MOV R7, R17 ;  /* 0x0000001100077202 */ /* 0x000ff60000000f00 */
[----:B------:R-:W-:Y:S05]  /*2ed0*/  @P1 BRA `(.L_x_73) ;  /* 0x0000000000281947 */ /* 0x000fea0003800000 */
[C---:B------:R-:W-:Y:S01]  /*2ee0*/  FSETP.GT.AND P3, PT, R18.reuse, RZ, PT ;  /* 0x000000ff1200720b */ /* 0x040fe20003f64000 */
[----:B------:R-:W-:Y:S11]  /*2ef0*/  IMAD.MOV.U32 R7, RZ, RZ, R17 ;  /* 0x000000ffff077224 */ /* 0x000ff600078e0011 */
[----:B------:R-:W-:Y:S01]  /*2f00*/  @!UPT UIADD3 URZ, UPT, UPT, URZ, URZ, URZ ;  /* 0x000000fffffff290 */ /* 0x000fe2000fffe0ff */
[C---:B------:R-:W-:Y:S01]  /*2f10*/  @P3 FADD R14, R18.reuse, 1 ;  /* 0x3f800000120e3421 */ /* 0x040fe20000000000 */
[----:B------:R-:W-:Y:S04]  /*2f20*/  @!P3 FADD R18, R18, -1 ;  /* 0xbf8000001212b421 */ /* 0x000fe80000000000 */
[CC--:B------:R-:W-:Y:S02]  /*2f30*/  @P3 FSETP.GEU.AND P2, PT, R14.reuse, R9.reuse, PT ;  /* 0x000000090e00320b */ /* 0x0c0fe40003f4e000 */
[----:B------:R-:W-:Y:S02]  /*2f40*/  @!P3 FSETP.GEU.AND P1, PT, R15, R18, PT ;  /* 0x000000120f00b20b */ /* 0x000fe40003f2e000 */
[----:B------:R-:W-:Y:S02]  /*2f50*/  @P3 FSEL R14, R14, R9, !P2 ;  /* 0x000000090e0e3208 */ /* 0x000fe40005000000 */
[----:B------:R-:W-:Y:S04]  /*2f60*/  @!P3 FSEL R14, R18, R15, !P1 ;  /* 0x0000000f120eb208 */ /* 0x000fe80004800000 */
[----:B------:R-:W-:Y:S02]  /*2f70*/  F2FP.F16.F32.PACK_AB R14, RZ, R14 ;  /* 0x0000000eff0e723e */ /* 0x000fe400000000ff */
.L_x_73:
[----:B---3--:R-:W-:Y:S05]  /*2f80*/  BSYNC.RECONVERGENT B2 ;  /* 0x0000000000027941 */ /* 0x008fea0003800200 */
.L_x_71:
[C---:B------:R-:W-:Y:S04]  /*2f90*/  LEA R2, P1, R13.reuse, UR4, 0x1 ;  /* 0x000000040d027c11 */ /* 0x040fe8000f8208ff */
[--C-:B------:R-:W-:Y:S02]  /*2fa0*/  LEA.HI.X R3, R13, UR5, R12.reuse, 0x1, P1 ;  /* 0x000000050d037c11 */ /* 0x100fe400088f0c0c */
[----:B------:R-:W-:Y:S03]  /*2fb0*/  IADD3 R13, P1, PT, R16, R13, RZ ;  /* 0x0000000d100d7210 */ /* 0x000fe60007f3e0ff */
[----:B------:R1:W-:Y:S02]  /*2fc0*/  STG.E.U16 desc[UR18][R2.64], R14 ;  /* 0x0000000e02007986 */ /* 0x0003e4000c101512 */
[----:B------:R-:W-:Y:S01]  /*2fd0*/  IMAD.X R12, RZ, RZ, R12, P1 ;  /* 0x000000ffff0c7224 */ /* 0x000fe200008e060c */
[----:B------:R-:W-:Y:S04]  /*2fe0*/  ISETP.GE.U32.AND P1, PT, R13, UR6, PT ;  /* 0x000000060d007c0c */ /* 0x000fe8000bf26070 */
[----:B------:R-:W-:Y:S11]  /*2ff0*/  ISETP.GE.U32.AND.EX P1, PT, R12, UR7, PT, P1 ;  /* 0x000000070c007c0c */ /* 0x000ff6000bf26110 */
[----:B------:R-:W-:Y:S02]  /*3000*/  @!UPT UIADD3 URZ, UPT, UPT, URZ, URZ, URZ ;  /* 0x000000fffffff290 */ /* 0x000fe4000fffe0ff */
[----:B------:R-:W-:Y:S05]  /*3010*/  @!P1 BRA `(.L_x_80) ;  /* 0xfffffff800209947 */ /* 0x000fea000383ffff */
[----:B------:R-:W-:Y:S05]  /*3020*/  BSYNC.RECONVERGENT B3 ;  /* 0x0000000000037941 */ /* 0x000fea0003800200 */
.L_x_70:
[----:B------:R-:W-:Y:S05]  /*3030*/  EXIT ;  /* 0x000000000000794d */ /* 0x000fea0003800000 */
.L_x_81:
        /* <DEDUP_REMOVED lines=12> */
.L_x_342:


//--------------------- .text._ZN7cutlass13device_kernelINS_4gemm6kernel13GemmUniversalIN4cute5tupleIJiiiiEEENS1_10collective13CollectiveMmaINS1_35MainloopSm100TmaUmmaWarpSpecializedILi8ELi2ELi4ENS5_IJNS4_1CILi2EEESB_NSA_ILi1EEEEEEEENS5_IJNSA_ILi256EEENSA_ILi128EEENSA_ILi64EEEEEENS_6half_tENS5_IJlSC_lEEESJ_SK_NS4_8TiledMMAINS4_8MMA_AtomIJNS4_26SM100_MMA_F16BF16_2x1SM_SSISJ_SJ_fLi256ELi128ELNS4_4UMMA5MajorE0ELSP_0ELNSO_7ScaleInE0ELSQ_0EEEEEENS4_6LayoutINS5_IJSC_SC_SC_EEENS5_IJNSA_ILi0EEESV_SV_EEEEENS5_IJNS4_10UnderscoreESY_SY_EEEEENS4_28SM100_TMA_2SM_LOAD_MULTICASTENS4_14ComposedLayoutINS4_7SwizzleILi3ELi4ELi3EEENS4_18smem_ptr_flag_bitsILi16EEENST_INS5_IJNSA_ILi8EEESH_EEENS5_IJSH_SC_EEEEEEEvNS4_8identityENS4_18SM100_TMA_2SM_LOADES1B_vS1C_EENS_8epilogue10collective18CollectiveEpilogueINS1F_23Sm100TmaWarpSpecializedILi4ELi2ELi16ELb1ELb0EEEJNS5_IJSG_SG_SH_EEENS5_IJNST_ISG_SC_EENST_INSA_ILi16EEESC_EEEEEfNS5_IJSC_llEEEfS1P_NS1F_6fusion15FusionCallbacksIS1J_NS1Q_17LinearCombinationIffffLNS_15FloatRoundStyleE2EEES1K_S1O_JEEENS4_5SM1004TMEM4LOAD26SM100_TMEM_LOAD_32dp32b16xENS4_13SM90_TMA_LOADENS12_INS13_ILi2ELi5ELi2EEENS15_ILi32EEENST_INS5_IJNSA_ILi32EEENSA_ILi4EEEEEENS5_IJSC_S23_EEEEEEENS4_39AutoVectorizingCopyWithAssumedAlignmentILi128EEENS4_14SM90_TMA_STOREES28_S2A_S2A_EEEvvEEEEvNT_6ParamsE --------------------------
	.section	.text._ZN7cutlass13device_kernelINS_4gemm6kernel13GemmUniversalIN4cute5tupleIJiiiiEEENS1_10collective13CollectiveMmaINS1_35MainloopSm100TmaUmmaWarpSpecializedILi8ELi2ELi4ENS5_IJNS4_1CILi2EEESB_NSA_ILi1EEEEEEEENS5_IJNSA_ILi256EEENSA_ILi128EEENSA_ILi64EEEEEENS_6half_tENS5_IJlSC_lEEESJ_SK_NS4_8TiledMMAINS4_8MMA_AtomIJNS4_26SM100_MMA_F16BF16_2x1SM_SSISJ_SJ_fLi256ELi128ELNS4_4UMMA5MajorE0ELSP_0ELNSO_7ScaleInE0ELSQ_0EEEEEENS4_6LayoutINS5_IJSC_SC_SC_EEENS5_IJNSA_ILi0EEESV_SV_EEEEENS5_IJNS4_10UnderscoreESY_SY_EEEEENS4_28SM100_TMA_2SM_LOAD_MULTICASTENS4_14ComposedLayoutINS4_7SwizzleILi3ELi4ELi3EEENS4_18smem_ptr_flag_bitsILi16EEENST_INS5_IJNSA_ILi8EEESH_EEENS5_IJSH_SC_EEEEEEEvNS4_8identityENS4_18SM100_TMA_2SM_LOADES1B_vS1C_EENS_8epilogue10collective18CollectiveEpilogueINS1F_23Sm100TmaWarpSpecializedILi4ELi2ELi16ELb1ELb0EEEJNS5_IJSG_SG_SH_EEENS5_IJNST_ISG_SC_EENST_INSA_ILi16EEESC_EEEEEfNS5_IJSC_llEEEfS1P_NS1F_6fusion15FusionCallbacksIS1J_NS1Q_17LinearCombinationIffffLNS_15FloatRoundStyleE2EEES1K_S1O_JEEENS4_5SM1004TMEM4LOAD26SM100_TMEM_LOAD_32dp32b16xENS4_13SM90_TMA_LOADENS12_INS13_ILi2ELi5ELi2EEENS15_ILi32EEENST_INS5_IJNSA_ILi32EEENSA_ILi4EEEEEENS5_IJSC_S23_EEEEEEENS4_39AutoVectorizingCopyWithAssumedAlignmentILi128EEENS4_14SM90_TMA_STOREES28_S2A_S2A_EEEvvEEEEvNT_6ParamsE,"ax",@progbits
	.align	128
.text._ZN7cutlass13device_kernelINS_4gemm6kernel13GemmUniversalIN4cute5tupleIJiiiiEEENS1_10collective13CollectiveMmaINS1_35MainloopSm100TmaUmmaWarpSpecializedILi8ELi2ELi4ENS5_IJNS4_1CILi2EEESB_NSA_ILi1EEEEEEEENS5_IJNSA_ILi256EEENSA_ILi128EEENSA_ILi64EEEEEENS_6half_tENS5_IJlSC_lEEESJ_SK_NS4_8TiledMMAINS4_8MMA_AtomIJNS4_26SM100_MMA_F16BF16_2x1SM_SSISJ_SJ_fLi256ELi128ELNS4_4UMMA5MajorE0ELSP_0ELNSO_7ScaleInE0ELSQ_0EEEEEENS4_6LayoutINS5_IJSC_SC_SC_EEENS5_IJNSA_ILi0EEESV_SV_EEEEENS5_IJNS4_10UnderscoreESY_SY_EEEEENS4_28SM100_TMA_2SM_LOAD_MULTICASTENS4_14ComposedLayoutINS4_7SwizzleILi3ELi4ELi3EEENS4_18smem_ptr_flag_bitsILi16EEENST_INS5_IJNSA_ILi8EEESH_EEENS5_IJSH_SC_EEEEEEEvNS4_8identityENS4_18SM100_TMA_2SM_LOADES1B_vS1C_EENS_8epilogue10collective18CollectiveEpilogueINS1F_23Sm100TmaWarpSpecializedILi4ELi2ELi16ELb1ELb0EEEJNS5_IJSG_SG_SH_EEENS5_IJNST_ISG_SC_EENST_INSA_ILi16EEESC_EEEEEfNS5_IJSC_llEEEfS1P_NS1F_6fusion15FusionCallbacksIS1J_NS1Q_17LinearCombinationIffffLNS_15FloatRoundStyleE2EEES1K_S1O_JEEENS4_5SM1004TMEM4LOAD26SM100_TMEM_LOAD_32dp32b16xENS4_13SM90_TMA_LOADENS12_INS13_ILi2ELi5ELi2EEENS15_ILi32EEENST_INS5_IJNSA_ILi32EEENSA_ILi4EEEEEENS5_IJSC_S23_EEEEEEENS4_39AutoVectorizingCopyWithAssumedAlignmentILi128EEENS4_14SM90_TMA_STOREES28_S2A_S2A_EEEvvEEEEvNT_6ParamsE:
        .type           _ZN7cutlass13device_kernelINS_4gemm6kernel13GemmUniversalIN4cute5tupleIJiiiiEEENS1_10collective13CollectiveMmaINS1_35MainloopSm100TmaUmmaWarpSpecializedILi8ELi2ELi4ENS5_IJNS4_1CILi2EEESB_NSA_ILi1EEEEEEEENS5_IJNSA_ILi256EEENSA_ILi128EEENSA_ILi64EEEEEENS_6half_tENS5_IJlSC_lEEESJ_SK_NS4_8TiledMMAINS4_8MMA_AtomIJNS4_26SM100_MMA_F16BF16_2x1SM_SSISJ_SJ_fLi256ELi128ELNS4_4UMMA5MajorE0ELSP_0ELNSO_7ScaleInE0ELSQ_0EEEEEENS4_6LayoutINS5_IJSC_SC_SC_EEENS5_IJNSA_ILi0EEESV_SV_EEEEENS5_IJNS4_10UnderscoreESY_SY_EEEEENS4_28SM100_TMA_2SM_LOAD_MULTICASTENS4_14ComposedLayoutINS4_7SwizzleILi3ELi4ELi3EEENS4_18smem_ptr_flag_bitsILi16EEENST_INS5_IJNSA_ILi8EEESH_EEENS5_IJSH_SC_EEEEEEEvNS4_8identityENS4_18SM100_TMA_2SM_LOADES1B_vS1C_EENS_8epilogue10collective18CollectiveEpilogueINS1F_23Sm100TmaWarpSpecializedILi4ELi2ELi16ELb1ELb0EEEJNS5_IJSG_SG_SH_EEENS5_IJNST_ISG_SC_EENST_INSA_ILi16EEESC_EEEEEfNS5_IJSC_llEEEfS1P_NS1F_6fusion15FusionCallbacksIS1J_NS1Q_17LinearCombinationIffffLNS_15FloatRoundStyleE2EEES1K_S1O_JEEENS4_5SM1004TMEM4LOAD26SM100_TMEM_LOAD_32dp32b16xENS4_13SM90_TMA_LOADENS12_INS13_ILi2ELi5ELi2EEENS15_ILi32EEENST_INS5_IJNSA_ILi32EEENSA_ILi4EEEEEENS5_IJSC_S23_EEEEEEENS4_39AutoVectorizingCopyWithAssumedAlignmentILi128EEENS4_14SM90_TMA_STOREES28_S2A_S2A_EEEvvEEEEvNT_6ParamsE,@function
        .size           _ZN7cutlass13device_kernelINS_4gemm6kernel13GemmUniversalIN4cute5tupleIJiiiiEEENS1_10collective13CollectiveMmaINS1_35MainloopSm100TmaUmmaWarpSpecializedILi8ELi2ELi4ENS5_IJNS4_1CILi2EEESB_NSA_ILi1EEEEEEEENS5_IJNSA_ILi256EEENSA_ILi128EEENSA_ILi64EEEEEENS_6half_tENS5_IJlSC_lEEESJ_SK_NS4_8TiledMMAINS4_8MMA_AtomIJNS4_26SM100_MMA_F16BF16_2x1SM_SSISJ_SJ_fLi256ELi128ELNS4_4UMMA5MajorE0ELSP_0ELNSO_7ScaleInE0ELSQ_0EEEEEENS4_6LayoutINS5_IJSC_SC_SC_EEENS5_IJNSA_ILi0EEESV_SV_EEEEENS5_IJNS4_10UnderscoreESY_SY_EEEEENS4_28SM100_TMA_2SM_LOAD_MULTICASTENS4_14ComposedLayoutINS4_7SwizzleILi3ELi4ELi3EEENS4_18smem_ptr_flag_bitsILi16EEENST_INS5_IJNSA_ILi8EEESH_EEENS5_IJSH_SC_EEEEEEEvNS4_8identityENS4_18SM100_TMA_2SM_LOADES1B_vS1C_EENS_8epilogue10collective18CollectiveEpilogueINS1F_23Sm100TmaWarpSpecializedILi4ELi2ELi16ELb1ELb0EEEJNS5_IJSG_SG_SH_EEENS5_IJNST_ISG_SC_EENST_INSA_ILi16EEESC_EEEEEfNS5_IJSC_llEEEfS1P_NS1F_6fusion15FusionCallbacksIS1J_NS1Q_17LinearCombinationIffffLNS_15FloatRoundStyleE2EEES1K_S1O_JEEENS4_5SM1004TMEM4LOAD26SM100_TMEM_LOAD_32dp32b16xENS4_13SM90_TMA_LOADENS12_INS13_ILi2ELi5ELi2EEENS15_ILi32EEENST_INS5_IJNSA_ILi32EEENSA_ILi4EEEEEENS5_IJSC_S23_EEEEEEENS4_39AutoVectorizingCopyWithAssumedAlignmentILi128EEENS4_14SM90_TMA_STOREES28_S2A_S2A_EEEvvEEEEvNT_6ParamsE,(.L_x_335 - _ZN7cutlass13device_kernelINS_4gemm6kernel13GemmUniversalIN4cute5tupleIJiiiiEEENS1_10collective13CollectiveMmaINS1_35MainloopSm100TmaUmmaWarpSpecializedILi8ELi2ELi4ENS5_IJNS4_1CILi2EEESB_NSA_ILi1EEEEEEEENS5_IJNSA_ILi256EEENSA_ILi128EEENSA_ILi64EEEEEENS_6half_tENS5_IJlSC_lEEESJ_SK_NS4_8TiledMMAINS4_8MMA_AtomIJNS4_26SM100_MMA_F16BF16_2x1SM_SSISJ_SJ_fLi256ELi128ELNS4_4UMMA5MajorE0ELSP_0ELNSO_7ScaleInE0ELSQ_0EEEEEENS4_6LayoutINS5_IJSC_SC_SC_EEENS5_IJNSA_ILi0EEESV_SV_EEEEENS5_IJNS4_10UnderscoreESY_SY_EEEEENS4_28SM100_TMA_2SM_LOAD_MULTICASTENS4_14ComposedLayoutINS4_7SwizzleILi3ELi4ELi3EEENS4_18smem_ptr_flag_bitsILi16EEENST_INS5_IJNSA_ILi8EEESH_EEENS5_IJSH_SC_EEEEEEEvNS4_8identityENS4_18SM100_TMA_2SM_LOADES1B_vS1C_EENS_8epilogue10collective18CollectiveEpilogueINS1F_23Sm100TmaWarpSpecializedILi4ELi2ELi16ELb1ELb0EEEJNS5_IJSG_SG_SH_EEENS5_IJNST_ISG_SC_EENST_INSA_ILi16EEESC_EEEEEfNS5_IJSC_llEEEfS1P_NS1F_6fusion15FusionCallbacksIS1J_NS1Q_17LinearCombinationIffffLNS_15FloatRoundStyleE2EEES1K_S1O_JEEENS4_5SM1004TMEM4LOAD26SM100_TMEM_LOAD_32dp32b16xENS4_13SM90_TMA_LOADENS12_INS13_ILi2ELi5ELi2EEENS15_ILi32EEENST_INS5_IJNSA_ILi32EEENSA_ILi4EEEEEENS5_IJSC_S23_EEEEEEENS4_39AutoVectorizingCopyWithAssumedAlignmentILi128EEENS4_14SM90_TMA_STOREES28_S2A_S2A_EEEvvEEEEvNT_6ParamsE)
        .other          _ZN7cutlass13device_kernelINS_4gemm6kernel13GemmUniversalIN4cute5tupleIJiiiiEEENS1_10collective13CollectiveMmaINS1_35MainloopSm100TmaUmmaWarpSpecializedILi8ELi2ELi4ENS5_IJNS4_1CILi2EEESB_NSA_ILi1EEEEEEEENS5_IJNSA_ILi256EEENSA_ILi128EEENSA_ILi64EEEEEENS_6half_tENS5_IJlSC_lEEESJ_SK_NS4_8TiledMMAINS4_8MMA_AtomIJNS4_26SM100_MMA_F16BF16_2x1SM_SSISJ_SJ_fLi256ELi128ELNS4_4UMMA5MajorE0ELSP_0ELNSO_7ScaleInE0ELSQ_0EEEEEENS4_6LayoutINS5_IJSC_SC_SC_EEENS5_IJNSA_ILi0EEESV_SV_EEEEENS5_IJNS4_10UnderscoreESY_SY_EEEEENS4_28SM100_TMA_2SM_LOAD_MULTICASTENS4_14ComposedLayoutINS4_7SwizzleILi3ELi4ELi3EEENS4_18smem_ptr_flag_bitsILi16EEENST_INS5_IJNSA_ILi8EEESH_EEENS5_IJSH_SC_EEEEEEEvNS4_8identityENS4_18SM100_TMA_2SM_LOADES1B_vS1C_EENS_8epilogue10collective18CollectiveEpilogueINS1F_23Sm100TmaWarpSpecializedILi4ELi2ELi16ELb1ELb0EEEJNS5_IJSG_SG_SH_EEENS5_IJNST_ISG_SC_EENST_INSA_ILi16EEESC_EEEEEfNS5_IJSC_llEEEfS1P_NS1F_6fusion15FusionCallbacksIS1J_NS1Q_17LinearCombinationIffffLNS_15FloatRoundStyleE2EEES1K_S1O_JEEENS4_5SM1004TMEM4LOAD26SM100_TMEM_LOAD_32dp32b16xENS4_13SM90_TMA_LOADENS12_INS13_ILi2ELi5ELi2EEENS15_ILi32EEENST_INS5_IJNSA_ILi32EEENSA_ILi4EEEEEENS5_IJSC_S23_EEEEEEENS4_39AutoVectorizingCopyWithAssumedAlignmentILi128EEENS4_14SM90_TMA_STOREES28_S2A_S2A_EEEvvEEEEvNT_6ParamsE,@"STO_CUDA_ENTRY STV_DEFAULT"
_ZN7cutlass13device_kernelINS_4gemm6kernel13GemmUniversalIN4cute5tupleIJiiiiEEENS1_10collective13CollectiveMmaINS1_35MainloopSm100TmaUmmaWarpSpecializedILi8ELi2ELi4ENS5_IJNS4_1CILi2EEESB_NSA_ILi1EEEEEEEENS5_IJNSA_ILi256EEENSA_ILi128EEENSA_ILi64EEEEEENS_6half_tENS5_IJlSC_lEEESJ_SK_NS4_8TiledMMAINS4_8MMA_AtomIJNS4_26SM100_MMA_F16BF16_2x1SM_SSISJ_SJ_fLi256ELi128ELNS4_4UMMA5MajorE0ELSP_0ELNSO_7ScaleInE0ELSQ_0EEEEEENS4_6LayoutINS5_IJSC_SC_SC_EEENS5_IJNSA_ILi0EEESV_SV_EEEEENS5_IJNS4_10UnderscoreESY_SY_EEEEENS4_28SM100_TMA_2SM_LOAD_MULTICASTENS4_14ComposedLayoutINS4_7SwizzleILi3ELi4ELi3EEENS4_18smem_ptr_flag_bitsILi16EEENST_INS5_IJNSA_ILi8EEESH_EEENS5_IJSH_SC_EEEEEEEvNS4_8identityENS4_18SM100_TMA_2SM_LOADES1B_vS1C_EENS_8epilogue10collective18CollectiveEpilogueINS1F_23Sm100TmaWarpSpecializedILi4ELi2ELi16ELb1ELb0EEEJNS5_IJSG_SG_SH_EEENS5_IJNST_ISG_SC_EENST_INSA_ILi16EEESC_EEEEEfNS5_IJSC_llEEEfS1P_NS1F_6fusion15FusionCallbacksIS1J_NS1Q_17LinearCombinationIffffLNS_15FloatRoundStyleE2EEES1K_S1O_JEEENS4_5SM1004TMEM4LOAD26SM100_TMEM_LOAD_32dp32b16xENS4_13SM90_TMA_LOADENS12_INS13_ILi2ELi5ELi2EEENS15_ILi32EEENST_INS5_IJNSA_ILi32EEENSA_ILi4EEEEEENS5_IJSC_S23_EEEEEEENS4_39AutoVectorizingCopyWithAssumedAlignmentILi128EEENS4_14SM90_TMA_STOREES28_S2A_S2A_EEEvvEEEEvNT_6ParamsE:
[----:B------:R-:W1:Y:S01]  /*0000*/  LDC R1, c[0x0][0x37c] ;  /* 0x0000df00ff017b82 */ /* 0x000e620000000800 */
[----:B------:R-:W2:Y:S01]  /*0010*/  S2R R60, SR_TID.X ;  /* 0x00000000003c7919 */ /* 0x000ea20000002100 */
[----:B------:R-:W3:Y:S06]  /*0020*/  LDCU.64 UR8, c[0x0][0x890] ;  /* 0x00011200ff0877ac */ /* 0x000eec0008000a00 */
[----:B------:R-:W4:Y:S01]  /*0030*/  S2UR UR4, SR_CgaCtaId ;  /* 0x00000000000479c3 */ /* 0x000f220000008800 */
[----:B------:R-:W-:Y:S02]  /*0040*/  PRMT R41, RZ, 0x7610, R41 ;  /* 0x00007610ff297816 */ /* 0x000fe40000000029 */
[----:B------:R-:W-:Y:S01]  /*0050*/  ELECT P1, URZ, PT ;  /* 0x0000000000ff782f */ /* 0x000fe20003820000 */
[----:B---3--:R-:W-:-:S04]  /*0060*/  UISETP.NE.U32.AND UP0, UPT, UR8, URZ, UPT ;  /* 0x000000ff0800728c */ /* 0x008fc8000bf05070 */
[----:B------:R-:W-:Y:S02]  /*0070*/  UISETP.NE.AND.EX UP0, UPT, UR9, URZ, UPT, UP0 ;  /* 0x000000ff0900728c */ /* 0x000fe4000bf05300 */
[----:B----4-:R-:W-:Y:S02]  /*0080*/  ULOP3.LUT UR47, UR4, 0x1, URZ, 0xc0, !UPT ;  /* 0x00000001042f7892 */ /* 0x010fe4000f8ec0ff */
[----:B------:R-:W-:Y:S01]  /*0090*/  ULOP3.LUT UR46, UR4, 0x1, URZ, 0x3c, !UPT ;  /* 0x00000001042e7892 */ /* 0x000fe2000f8e3cff */
[----:B--2---:R-:W-:-:S05]  /*00a0*/  SHF.R.U32.HI R43, RZ, 0x5, R60 ;  /* 0x00000005ff2b7819 */ /* 0x004fca000001163c */
[----:B------:R-:W2:Y:S02]  /*00b0*/  SHFL.IDX PT, R0, R43, RZ, 0x1f ;  /* 0x00001fff2b007589 */ /* 0x000ea400000e0000 */
[----:B--2---:R-:W-:Y:S01]  /*00c0*/  R2UR UR13, R0 ;  /* 0x00000000000d72ca */ /* 0x004fe200000e0000 */
[----:B-1----:R-:W-:-:S14]  /*00d0*/  BRA.U UP0, `(.L_x_82) ;  /* 0x0000000100307547 */ /* 0x002fdc000b800000 */
[----:B------:R-:W1:Y:S02]  /*00e0*/  LDCU.64 UR4, c[0x0][0x888] ;  /* 0x00011100ff0477ac */ /* 0x000e640008000a00 */
[----:B-1----:R-:W-:-:S04]  /*00f0*/  UISETP.NE.U32.AND UP0, UPT, UR4, URZ, UPT ;  /* 0x000000ff0400728c */ /* 0x002fc8000bf05070 */
[----:B------:R-:W-:-:S09]  /*0100*/  UISETP.NE.AND.EX UP0, UPT, UR5, URZ, UPT, UP0 ;  /* 0x000000ff0500728c */ /* 0x000fd2000bf05300 */
[----:B------:R-:W-:Y:S05]  /*0110*/  BRA.U !UP0, `(.L_x_83) ;  /* 0x0000000108147547 */ /* 0x000fea000b800000 */
[----:B------:R-:W1:Y:S01]  /*0120*/  LDC.64 R2, c[0x0][0x888] ;  /* 0x00022200ff027b82 */ /* 0x000e620000000a00 */
[----:B------:R-:W1:Y:S02]  /*0130*/  LDCU.64 UR4, c[0x0][0x358] ;  /* 0x00006b00ff0477ac */ /* 0x000e640008000a00 */
[----:B-1----:R1:W5:Y:S01]  /*0140*/  LDG.E R25, desc[UR4][R2.64] ;  /* 0x0000000402197981 */ /* 0x002362000c1e1900 */
[----:B------:R-:W-:Y:S01]  /*0150*/  HFMA2 R41, -RZ, RZ, 0, 5.9604644775390625e-08 ;  /* 0x00000001ff297431 */ /* 0x000fe200000001ff */
[----:B------:R-:W-:Y:S05]  /*0160*/  BRA `(.L_x_82) ;  /* 0x00000000000c7947 */ /* 0x000fea0003800000 */
.L_x_83:
[----:B------:R-:W1:Y:S01]  /*0170*/  LDCU UR4, c[0x0][0x880] ;  /* 0x00011000ff0477ac */ /* 0x000e620008000800 */
[----:B------:R-:W-:Y:S01]  /*0180*/  HFMA2 R41, -RZ, RZ, 0, 5.9604644775390625e-08 ;  /* 0x00000001ff297431 */ /* 0x000fe200000001ff */
[----:B-1----:R-:W-:-:S07]  /*0190*/  MOV R25, UR4 ;  /* 0x0000000400197c02 */ /* 0x002fce0008000f00 */
.L_x_82:
[----:B------:R-:W2:Y:S02]  /*01a0*/  LDCU.64 UR4, c[0x0][0x8b0] ;  /* 0x00011600ff0477ac */ /* 0x000ea40008000a00 */
[----:B--2---:R-:W-:-:S04]  /*01b0*/  UISETP.NE.U32.AND UP0, UPT, UR4, URZ, UPT ;  /* 0x000000ff0400728c */ /* 0x004fc8000bf05070 */
[----:B------:R-:W-:-:S09]  /*01c0*/  UISETP.NE.AND.EX UP0, UPT, UR5, URZ, UPT, UP0 ;  /* 0x000000ff0500728c */ /* 0x000fd2000bf05300 */
[----:B------:R-:W-:Y:S05]  /*01d0*/  BRA.U UP0, `(.L_x_84) ;  /* 0x0000000100287547 */ /* 0x000fea000b800000 */
[----:B------:R-:W2:Y:S02]  /*01e0*/  LDCU.64 UR4, c[0x0][0x8a8] ;  /* 0x00011500ff0477ac */ /* 0x000ea40008000a00 */
[----:B--2---:R-:W-:-:S04]  /*01f0*/  UISETP.NE.U32.AND UP0, UPT, UR4, URZ, UPT ;  /* 0x000000ff0400728c */ /* 0x004fc8000bf05070 */
[----:B------:R-:W-:-:S09]  /*0200*/  UISETP.NE.AND.EX UP0, UPT, UR5, URZ, UPT, UP0 ;  /* 0x000000ff0500728c */ /* 0x000fd2000bf05300 */
[----:B------:R-:W-:Y:S05]  /*0210*/  BRA.U !UP0, `(.L_x_85) ;  /* 0x0000000108107547 */ /* 0x000fea000b800000 */
[----:B------:R-:W2:Y:S01]  /*0220*/  LDC.64 R22, c[0x0][0x8a8] ;  /* 0x00022a00ff167b82 */ /* 0x000ea20000000a00 */
[----:B------:R-:W2:Y:S02]  /*0230*/  LDCU.64 UR4, c[0x0][0x358] ;  /* 0x00006b00ff0477ac */ /* 0x000ea40008000a00 */
[----:B--2---:R2:W5:Y:S01]  /*0240*/  LDG.E R22, desc[UR4][R22.64] ;  /* 0x0000000416167981 */ /* 0x004562000c1e1900 */
[----:B------:R-:W-:Y:S05]  /*0250*/  BRA `(.L_x_84) ;  /* 0x0000000000087947 */ /* 0x000fea0003800000 */
.L_x_85:
[----:B------:R-:W2:Y:S02]  /*0260*/  LDCU UR4, c[0x0][0x8a0] ;  /* 0x00011400ff0477ac */ /* 0x000ea40008000800 */
[----:B--2---:R-:W-:Y:S02]  /*0270*/  MOV R22, UR4 ;  /* 0x0000000400167c02 */ /* 0x004fe40008000f00 */
.L_x_84:
[----:B------:R-:W-:Y:S01]  /*0280*/  IMAD.U32 R0, RZ, RZ, UR13 ;  /* 0x0000000dff007e24 */ /* 0x000fe2000f8e00ff */
[----:B------:R-:W-:Y:S04]  /*0290*/  BSSY.RECONVERGENT B0, `(.L_x_86) ;  /* 0x000000c000007945 */ /* 0x000fe80003800200 */
[C---:B------:R-:W-:Y:S02]  /*02a0*/  ISETP.NE.OR P2, PT, R0.reuse, 0x1, !P1 ;  /* 0x000000010000780c */ /* 0x040fe40004f45670 */
[----:B------:R-:W-:-:S11]  /*02b0*/  ISETP.NE.OR P0, PT, R0, 0x3, !P1 ;  /* 0x000000030000780c */ /* 0x000fd60004f05670 */
[----:B------:R-:W-:Y:S05]  /*02c0*/  @P2 BRA `(.L_x_87) ;  /* 0x0000000000202947 */ /* 0x000fea0003800000 */
[----:B------:R-:W3:Y:S02]  /*02d0*/  LDCU.64 UR4, c[0x0][0x348] ;  /* 0x00006900ff0477ac */ /* 0x000ee40008000a00 */
[----:B---3--:R-:W-:Y:S02]  /*02e0*/  UIADD3 UR6, UP1, UPT, UR4, 0x80, URZ ;  /* 0x0000008004067890 */ /* 0x008fe4000ff3e0ff */
[----:B------:R-:W-:Y:S02]  /*02f0*/  UIADD3 UR4, UP0, UPT, UR4, 0x180, URZ ;  /* 0x0000018004047890 */ /* 0x000fe4000ff1e0ff */
[----:B------:R-:W-:Y:S02]  /*0300*/  UIADD3.X UR7, UPT, UPT, URZ, UR5, URZ, UP1, !UPT ;  /* 0x00000005ff077290 */ /* 0x000fe40008ffe4ff */
[----:B------:R-:W-:-:S07]  /*0310*/  UIADD3.X UR5, UPT, UPT, URZ, UR5, URZ, UP0, !UPT ;  /* 0x00000005ff057290 */ /* 0x000fce00087fe4ff */
[----:B------:R3:W-:Y:S02]  /*0320*/  UTMACCTL.PF [UR6] ;  /* 0x00000000060079b9 */ /* 0x0007e40008040000 */
[----:B------:R3:W-:Y:S02]  /*0330*/  UTMACCTL.PF [UR4] ;  /* 0x00000000040079b9 */ /* 0x0007e40008040000 */
[----:B---3--:R-:W-:Y:S01]  /*0340*/  NOP ;  /* 0x0000000000007918 */ /* 0x008fe20000000000 */
.L_x_87:
[----:B------:R-:W-:Y:S05]  /*0350*/  BSYNC.RECONVERGENT B0 ;  /* 0x0000000000007941 */ /* 0x000fea0003800200 */
.L_x_86:
[----:B------:R-:W-:Y:S04]  /*0360*/  BSSY.RECONVERGENT B0, `(.L_x_88) ;  /* 0x000000a000007945 */ /* 0x000fe80003800200 */
        /* <DEDUP_REMOVED lines=9> */
.L_x_89:
[----:B------:R-:W-:Y:S05]  /*0400*/  BSYNC.RECONVERGENT B0 ;  /* 0x0000000000007941 */ /* 0x000fea0003800200 */
.L_x_88:
[----:B------:R-:W3:Y:S01]  /*0410*/  LDCU.64 UR4, c[0x0][0x888] ;  /* 0x00011100ff0477ac */ /* 0x000ee20008000a00 */
[----:B------:R-:W-:Y:S02]  /*0420*/  UISETP.EQ.U32.AND UP1, UPT, UR8, URZ, UPT ;  /* 0x000000ff0800728c */ /* 0x000fe4000bf22070 */
[----:B------:R-:W-:Y:S02]  /*0430*/  UPLOP3.LUT UP3, UPT, UPT, UPT, UPT, 0x80, 0x8 ;  /* 0x000000000008789c */ /* 0x000fe40003f6f070 */
[----:B---3--:R-:W-:-:S04]  /*0440*/  UISETP.NE.U32.AND UP0, UPT, UR4, URZ, UPT ;  /* 0x000000ff0400728c */ /* 0x008fc8000bf05070 */
[----:B------:R-:W-:-:S04]  /*0450*/  UISETP.NE.AND.EX UP0, UPT, UR5, URZ, UPT, UP0 ;  /* 0x000000ff0500728c */ /* 0x000fc8000bf05300 */
[----:B------:R-:W-:-:S04]  /*0460*/  UISETP.EQ.OR.EX UP2, UPT, UR9, URZ, !UP0, UP1 ;  /* 0x000000ff0900728c */ /* 0x000fc8000c742710 */
[----:B------:R-:W-:-:S06]  /*0470*/  UP2UR UR4, UPR, URZ, 0x4 ;  /* 0x00000004ff047883 */ /* 0x000fcc0008000000 */
[----:B------:R-:W-:Y:S01]  /*0480*/  MOV R50, UR4 ;  /* 0x0000000400327c02 */ /* 0x000fe20008000f00 */
[----:B------:R-:W-:Y:S06]  /*0490*/  BRA.U !UP2, `(.L_x_90) ;  /* 0x000000010a207547 */ /* 0x000fec000b800000 */
[----:B------:R-:W-:Y:S01]  /*04a0*/  UISETP.NE.U32.AND UP1, UPT, UR8, URZ, UPT ;  /* 0x000000ff0800728c */ /* 0x000fe2000bf25070 */
[----:B-----5:R-:W-:Y:S01]  /*04b0*/  FSETP.NEU.AND P0, PT, R25, RZ, PT ;  /* 0x000000ff1900720b */ /* 0x020fe20003f0d000 */
[----:B------:R-:W-:Y:S02]  /*04c0*/  USEL UR4, URZ, 0xffffffff, UP0 ;  /* 0xffffffffff047887 */ /* 0x000fe40008000000 */
[----:B------:R-:W-:-:S10]  /*04d0*/  UISETP.NE.AND.EX UP1, UPT, UR9, URZ, UPT, UP1 ;  /* 0x000000ff0900728c */ /* 0x000fd4000bf25310 */
[----:B------:R-:W-:Y:S01]  /*04e0*/  VOTEU.ANY UP0, P0 ;  /* 0x0000000000ff7886 */ /* 0x000fe20000000100 */
[----:B------:R-:W-:-:S04]  /*04f0*/  @!UP1 USEL UR4, URZ, 0xffffffff, UP0 ;  /* 0xffffffffff049887 */ /* 0x000fc80008000000 */
[----:B------:R-:W-:-:S04]  /*0500*/  ULOP3.LUT UR4, UR4, 0x1, URZ, 0xc0, !UPT ;  /* 0x0000000104047892 */ /* 0x000fc8000f8ec0ff */
[----:B------:R-:W-:-:S11]  /*0510*/  UISETP.NE.U32.AND UP3, UPT, UR4, 0x1, UPT ;  /* 0x000000010400788c */ /* 0x000fd6000bf65070 */
.L_x_90:
[----:B------:R-:W3:Y:S01]  /*0520*/  SHFL.IDX PT, R0, R43, RZ, 0x1f ;  /* 0x00001fff2b007589 */ /* 0x000ee200000e0000 */
[----:B------:R-:W-:-:S04]  /*0530*/  UISETP.NE.AND UP0, UPT, UR13, 0x2, UPT ;  /* 0x000000020d00788c */ /* 0x000fc8000bf05270 */
[----:B------:R-:W-:Y:S02]  /*0540*/  UISETP.EQ.AND UP1, UPT, UR47, URZ, !UP0 ;  /* 0x000000ff2f00728c */ /* 0x000fe4000c722270 */
[----:B------:R-:W-:-:S04]  /*0550*/  USEL UR54, URZ, 0x1, UP0 ;  /* 0x00000001ff367887 */ /* 0x000fc80008000000 */
[----:B------:R-:W-:Y:S02]  /*0560*/  PLOP3.LUT P3, PT, P1, PT, UP1, 0x80, 0x8 ;  /* 0x000000000008781c */ /* 0x000fe40000f6f018 */
[----:B---3--:R-:W-:-:S13]  /*0570*/  ISETP.NE.AND P0, PT, R0, RZ, PT ;  /* 0x000000ff0000720c */ /* 0x008fda0003f05270 */
[----:B------:R-:W-:Y:S05]  /*0580*/  @P0 BRA `(.L_x_91) ;  /* 0x0000000000780947 */ /* 0x000fea0003800000 */
[----:B------:R-:W3:Y:S01]  /*0590*/  S2UR UR5, SR_CgaCtaId ;  /* 0x00000000000579c3 */ /* 0x000ee20000008800 */
[----:B------:R-:W-:Y:S01]  /*05a0*/  UMOV UR4, 0x400 ;  /* 0x0000040000047882 */ /* 0x000fe20000000000 */
[----:B------:R-:W-:Y:S01]  /*05b0*/  UMOV UR8, 0x1 ;  /* 0x0000000100087882 */ /* 0x000fe20000000000 */
[----:B------:R-:W-:Y:S01]  /*05c0*/  UMOV UR6, 0x2 ;  /* 0x0000000200067882 */ /* 0x000fe20000000000 */
[----:B------:R-:W-:-:S04]  /*05d0*/  UIADD3 UR8, UPT, UPT, -UR8, 0x100000, URZ ;  /* 0x0010000008087890 */ /* 0x000fc8000fffe1ff */
[----:B------:R-:W-:Y:S02]  /*05e0*/  USHF.L.U32 UR9, UR8, 0xb, URZ ;  /* 0x0000000b08097899 */ /* 0x000fe400080006ff */
[----:B------:R-:W-:Y:S02]  /*05f0*/  USHF.L.U32 UR8, UR8, 0x1, URZ ;  /* 0x0000000108087899 */ /* 0x000fe400080006ff */
[----:B------:R-:W-:-:S04]  /*0600*/  UIADD3 UR6, UPT, UPT, -UR6, 0x100000, URZ ;  /* 0x0010000006067890 */ /* 0x000fc8000fffe1ff */
[----:B------:R-:W-:Y:S02]  /*0610*/  USHF.L.U32 UR7, UR6, 0xb, URZ ;  /* 0x0000000b06077899 */ /* 0x000fe400080006ff */
[----:B------:R-:W-:Y:S01]  /*0620*/  USHF.L.U32 UR6, UR6, 0x1, URZ ;  /* 0x0000000106067899 */ /* 0x000fe200080006ff */
[----:B------:R-:W-:Y:S01]  /*0630*/  ELECT P0, URZ, PT ;  /* 0x0000000000ff782f */ /* 0x000fe20003800000 */
[----:B---3--:R-:W-:Y:S01]  /*0640*/  ULEA UR4, UR5, UR4, 0x18 ;  /* 0x0000000405047291 */ /* 0x008fe2000f8ec0ff */
[----:B------:R-:W3:Y:S11]  /*0650*/  FENCE.VIEW.ASYNC.S ;  /* 0x00000000000073c6 */ /* 0x000ef60000000000 */
[----:B---3--:R3:W4:Y:S01]  /*0660*/  SYNCS.EXCH.64 URZ, [UR4], UR8 ;  /* 0x0000000804ff75b2 */ /* 0x0087220008000100 */
[----:B------:R3:W1:Y:S01]  /*0670*/  SYNCS.EXCH.64 URZ, [UR4+0x40], UR6 ;  /* 0x0000400604ff75b2 */ /* 0x0006620008000100 */
        /* <DEDUP_REMOVED lines=13> */
[----:B------:R3:W1:Y:S02]  /*0750*/  SYNCS.EXCH.64 URZ, [UR4+0x78], UR6 ;  /* 0x0000780604ff75b2 */ /* 0x0006640008000100 */
[----:B---3--:R-:W-:Y:S01]  /*0760*/  NOP ;  /* 0x0000000000007918 */ /* 0x008fe20000000000 */
.L_x_91:
[----:B------:R-:W3:Y:S01]  /*0770*/  SHFL.IDX PT, R0, R43, RZ, 0x1f ;  /* 0x00001fff2b007589 */ /* 0x000ee200000e0000 */
[----:B------:R-:W-:Y:S01]  /*0780*/  NOP ;  /* 0x0000000000007918 */ /* 0x000fe20000000000 */
[----:B---3--:R-:W-:-:S13]  /*0790*/  ISETP.NE.AND P0, PT, R0, 0x1, PT ;  /* 0x000000010000780c */ /* 0x008fda0003f05270 */
        /* <DEDUP_REMOVED lines=14> */
[----:B---3--:R3:W1:Y:S01]  /*0880*/  SYNCS.EXCH.64 URZ, [UR4+0x80], UR8 ;  /* 0x0000800804ff75b2 */ /* 0x0086620008000100 */
[----:B------:R3:W1:Y:S01]  /*0890*/  SYNCS.EXCH.64 URZ, [UR4+0xa0], UR6 ;  /* 0x0000a00604ff75b2 */ /* 0x0006620008000100 */
[----:B------:R3:W1:Y:S01]  /*08a0*/  SYNCS.EXCH.64 URZ, [UR4+0x88], UR8 ;  /* 0x0000880804ff75b2 */ /* 0x0006620008000100 */
[----:B------:R3:W1:Y:S01]  /*08b0*/  SYNCS.EXCH.64 URZ, [UR4+0xa8], UR6 ;  /* 0x0000a80604ff75b2 */ /* 0x0006620008000100 */
[----:B------:R3:W1:Y:S01]  /*08c0*/  SYNCS.EXCH.64 URZ, [UR4+0x90], UR8 ;  /* 0x0000900804ff75b2 */ /* 0x0006620008000100 */
[----:B------:R3:W1:Y:S01]  /*08d0*/  SYNCS.EXCH.64 URZ, [UR4+0xb0], UR6 ;  /* 0x0000b00604ff75b2 */ /* 0x0006620008000100 */
[----:B------:R3:W1:Y:S01]  /*08e0*/  SYNCS.EXCH.64 URZ, [UR4+0x98], UR8 ;  /* 0x0000980804ff75b2 */ /* 0x0006620008000100 */
[----:B------:R3:W1:Y:S01]  /*08f0*/  SYNCS.EXCH.64 URZ, [UR4+0xb8], UR6 ;  /* 0x0000b80604ff75b2 */ /* 0x0006620008000100 */
[----:B------:R-:W-:Y:S01]  /*0900*/  NOP ;  /* 0x0000000000007918 */ /* 0x000fe20000000000 */
.L_x_92:
[----:B------:R-:W2:Y:S01]  /*0910*/  SHFL.IDX PT, R0, R43, RZ, 0x1f ;  /* 0x00001fff2b007589 */ /* 0x000ea200000e0000 */
[----:B------:R-:W-:Y:S01]  /*0920*/  NOP ;  /* 0x0000000000007918 */ /* 0x000fe20000000000 */
[----:B--2---:R-:W-:-:S13]  /*0930*/  ISETP.NE.AND P0, PT, R0, 0x3, PT ;  /* 0x000000030000780c */ /* 0x004fda0003f05270 */
[----:B------:R-:W-:Y:S05]  /*0940*/  @P0 BRA `(.L_x_93) ;  /* 0x0000000000300947 */ /* 0x000fea0003800000 */
[----:B---3--:R-:W2:Y:S01]  /*0950*/  S2UR UR6, SR_CgaCtaId ;  /* 0x00000000000679c3 */ /* 0x008ea20000008800 */
[----:B------:R-:W-:Y:S01]  /*0960*/  UMOV UR4, 0x400 ;  /* 0x0000040000047882 */ /* 0x000fe20000000000 */
[----:B------:R-:W-:Y:S01]  /*0970*/  UMOV UR5, 0x20 ;  /* 0x0000002000057882 */ /* 0x000fe20000000000 */
[----:B------:R-:W-:Y:S01]  /*0980*/  ELECT P0, URZ, PT ;  /* 0x0000000000ff782f */ /* 0x000fe20003800000 */
[----:B--2---:R-:W-:Y:S02]  /*0990*/  ULEA UR6, UR6, UR4, 0x18 ;  /* 0x0000000406067291 */ /* 0x004fe4000f8ec0ff */
[----:B------:R-:W-:-:S04]  /*09a0*/  UIADD3 UR4, UPT, UPT, -UR5, 0x100000, URZ ;  /* 0x0010000005047890 */ /* 0x000fc8000fffe1ff */
[----:B------:R-:W-:Y:S02]  /*09b0*/  USHF.L.U32 UR5, UR4, 0xb, URZ ;  /* 0x0000000b04057899 */ /* 0x000fe400080006ff */
[----:B------:R-:W-:Y:S01]  /*09c0*/  USHF.L.U32 UR4, UR4, 0x1, URZ ;  /* 0x0000000104047899 */ /* 0x000fe200080006ff */
[----:B------:R-:W2:Y:S11]  /*09d0*/  FENCE.VIEW.ASYNC.S ;  /* 0x00000000000073c6 */ /* 0x000eb60000000000 */
[----:B--2---:R2:W3:Y:S01]  /*09e0*/  SYNCS.EXCH.64 URZ, [UR6+0xc0], UR4 ;  /* 0x0000c00406ff75b2 */ /* 0x0044e20008000100 */
[----:B------:R2:W1:Y:S01]  /*09f0*/  SYNCS.EXCH.64 URZ, [UR6+0xc8], UR4 ;  /* 0x0000c80406ff75b2 */ /* 0x0004620008000100 */
[----:B------:R-:W-:Y:S01]  /*0a00*/  NOP ;  /* 0x0000000000007918 */ /* 0x000fe20000000000 */
.L_x_93:
[----:B------:R-:W4:Y:S01]  /*0a10*/  SHFL.IDX PT, R0, R43, RZ, 0x1f ;  /* 0x00001fff2b007589 */ /* 0x000f2200000e0000 */
[----:B------:R-:W-:Y:S01]  /*0a20*/  NOP ;  /* 0x0000000000007918 */ /* 0x000fe20000000000 */
[----:B----4-:R-:W-:-:S13]  /*0a30*/  ISETP.NE.AND P0, PT, R0, 0x4, PT ;  /* 0x000000040000780c */ /* 0x010fda0003f05270 */
[----:B------:R-:W-:Y:S05]  /*0a40*/  @P0 BRA `(.L_x_94) ;  /* 0x00000000004c0947 */ /* 0x000fea0003800000 */
[----:B--2---:R-:W2:Y:S01]  /*0a50*/  S2UR UR5, SR_CgaCtaId ;  /* 0x00000000000579c3 */ /* 0x004ea20000008800 */
[----:B---3--:R-:W-:Y:S01]  /*0a60*/  UMOV UR4, 0x3a0 ;  /* 0x000003a000047882 */ /* 0x008fe20000000000 */
[----:B------:R-:W-:Y:S01]  /*0a70*/  UMOV UR6, 0x400 ;  /* 0x0000040000067882 */ /* 0x000fe20000000000 */
[----:B------:R-:W-:Y:S01]  /*0a80*/  USEL UR4, UR4, 0x320, UP3 ;  /* 0x0000032004047887 */ /* 0x000fe20009800000 */
[----:B------:R-:W-:Y:S01]  /*0a90*/  UMOV UR8, 0x1 ;  /* 0x0000000100087882 */ /* 0x000fe20000000000 */
[----:B------:R-:W-:Y:S01]  /*0aa0*/  ELECT P0, URZ, PT ;  /* 0x0000000000ff782f */ /* 0x000fe20003800000 */
[----:B------:R-:W-:-:S04]  /*0ab0*/  UIADD3 UR8, UPT, UPT, -UR8, 0x100000, URZ ;  /* 0x0010000008087890 */ /* 0x000fc8000fffe1ff */
[----:B------:R-:W-:Y:S02]  /*0ac0*/  USHF.L.U32 UR9, UR8, 0xb, URZ ;  /* 0x0000000b08097899 */ /* 0x000fe400080006ff */
[----:B------:R-:W-:Y:S02]  /*0ad0*/  USHF.L.U32 UR8, UR8, 0x1, URZ ;  /* 0x0000000108087899 */ /* 0x000fe400080006ff */
[----:B--2---:R-:W-:Y:S02]  /*0ae0*/  ULEA UR6, UR5, UR6, 0x18 ;  /* 0x0000000605067291 */ /* 0x004fe4000f8ec0ff */
[----:B------:R-:W-:-:S04]  /*0af0*/  UIADD3 UR4, UPT, UPT, -UR4, 0x100000, URZ ;  /* 0x0010000004047890 */ /* 0x000fc8000fffe1ff */
[----:B------:R-:W-:Y:S02]  /*0b00*/  USHF.L.U32 UR5, UR4, 0xb, URZ ;  /* 0x0000000b04057899 */ /* 0x000fe400080006ff */
[----:B------:R-:W-:Y:S01]  /*0b10*/  USHF.L.U32 UR4, UR4, 0x1, URZ ;  /* 0x0000000104047899 */ /* 0x000fe200080006ff */
[----:B------:R-:W2:Y:S03]  /*0b20*/  FENCE.VIEW.ASYNC.S ;  /* 0x00000000000073c6 */ /* 0x000ea60000000000 */
[----:B--2---:R4:W2:Y:S08]  /*0b30*/  SYNCS.EXCH.64 URZ, [UR6+0xd0], UR8 ;  /* 0x0000d00806ff75b2 */ /* 0x0048b00008000100 */
[----:B------:R4:W3:Y:S01]  /*0b40*/  SYNCS.EXCH.64 URZ, [UR6+0xe0], UR4 ;  /* 0x0000e00406ff75b2 */ /* 0x0008e20008000100 */
[----:B------:R4:W1:Y:S01]  /*0b50*/  SYNCS.EXCH.64 URZ, [UR6+0xd8], UR8 ;  /* 0x0000d80806ff75b2 */ /* 0x0008620008000100 */
[----:B------:R4:W1:Y:S02]  /*0b60*/  SYNCS.EXCH.64 URZ, [UR6+0xe8], UR4 ;  /* 0x0000e80406ff75b2 */ /* 0x0008640008000100 */
[----:B----4-:R-:W-:Y:S01]  /*0b70*/  NOP ;  /* 0x0000000000007918 */ /* 0x010fe20000000000 */
.L_x_94:
[----:B------:R-:W4:Y:S01]  /*0b80*/  SHFL.IDX PT, R0, R43, RZ, 0x1f ;  /* 0x00001fff2b007589 */ /* 0x000f2200000e0000 */
[----:B------:R-:W-:Y:S01]  /*0b90*/  NOP ;  /* 0x0000000000007918 */ /* 0x000fe20000000000 */
[----:B----4-:R-:W-:-:S13]  /*0ba0*/  ISETP.NE.AND P0, PT, R0, 0x5, PT ;  /* 0x000000050000780c */ /* 0x010fda0003f05270 */
[----:B------:R-:W-:Y:S05]  /*0bb0*/  @P0 BRA `(.L_x_95) ;  /* 0x0000000000580947 */ /* 0x000fea0003800000 */
[----:B--2---:R-:W2:Y:S01]  /*0bc0*/  S2UR UR5, SR_CgaCtaId ;  /* 0x00000000000579c3 */ /* 0x004ea20000008800 */
[----:B---3--:R-:W-:Y:S01]  /*0bd0*/  UMOV UR4, 0x400 ;  /* 0x0000040000047882 */ /* 0x008fe20000000000 */
        /* <DEDUP_REMOVED lines=9> */
[----:B--2---:R-:W-:Y:S01]  /*0c70*/  ULEA UR4, UR5, UR4, 0x18 ;  /* 0x0000000405047291 */ /* 0x004fe2000f8ec0ff */
[----:B------:R-:W2:Y:S11]  /*0c80*/  FENCE.VIEW.ASYNC.S ;  /* 0x00000000000073c6 */ /* 0x000eb60000000000 */
[----:B--2---:R4:W2:Y:S01]  /*0c90*/  SYNCS.EXCH.64 URZ, [UR4+0xf0], UR6 ;  /* 0x0000f00604ff75b2 */ /* 0x0048a20008000100 */
[----:B------:R4:W3:Y:S01]  /*0ca0*/  SYNCS.EXCH.64 URZ, [UR4+0x110], UR8 ;  /* 0x0001100804ff75b2 */ /* 0x0008e20008000100 */
[----:B------:R4:W1:Y:S01]  /*0cb0*/  SYNCS.EXCH.64 URZ, [UR4+0xf8], UR6 ;  /* 0x0000f80604ff75b2 */ /* 0x0008620008000100 */
[----:B------:R4:W1:Y:S01]  /*0cc0*/  SYNCS.EXCH.64 URZ, [UR4+0x118], UR8 ;  /* 0x0001180804ff75b2 */ /* 0x0008620008000100 */
[----:B------:R4:W1:Y:S01]  /*0cd0*/  SYNCS.EXCH.64 URZ, [UR4+0x100], UR6 ;  /* 0x0001000604ff75b2 */ /* 0x0008620008000100 */
[----:B------:R4:W1:Y:S01]  /*0ce0*/  SYNCS.EXCH.64 URZ, [UR4+0x120], UR8 ;  /* 0x0001200804ff75b2 */ /* 0x0008620008000100 */
[----:B------:R4:W1:Y:S01]  /*0cf0*/  SYNCS.EXCH.64 URZ, [UR4+0x108], UR6 ;  /* 0x0001080604ff75b2 */ /* 0x0008620008000100 */
[----:B------:R4:W1:Y:S02]  /*0d00*/  SYNCS.EXCH.64 URZ, [UR4+0x128], UR8 ;  /* 0x0001280804ff75b2 */ /* 0x0008640008000100 */
[----:B----4-:R-:W-:Y:S01]  /*0d10*/  NOP ;  /* 0x0000000000007918 */ /* 0x010fe20000000000 */
.L_x_95:
[----:B------:R-:W4:Y:S01]  /*0d20*/  SHFL.IDX PT, R0, R43, RZ, 0x1f ;  /* 0x00001fff2b007589 */ /* 0x000f2200000e0000 */
[----:B------:R-:W-:Y:S01]  /*0d30*/  ISETP.NE.OR P1, PT, RZ, UR13, !P1 ;  /* 0x0000000dff007c0c */ /* 0x000fe2000cf25670 */
[----:B------:R-:W-:Y:S01]  /*0d40*/  NOP ;  /* 0x0000000000007918 */ /* 0x000fe20000000000 */
[----:B----4-:R-:W-:-:S13]  /*0d50*/  ISETP.NE.AND P0, PT, R0, 0x3, PT ;  /* 0x000000030000780c */ /* 0x010fda0003f05270 */
[----:B------:R-:W-:Y:S05]  /*0d60*/  @P0 BRA `(.L_x_96) ;  /* 0x0000000000380947 */ /* 0x000fea0003800000 */
[----:B--2---:R-:W2:Y:S01]  /*0d70*/  S2UR UR5, SR_CgaCtaId ;  /* 0x00000000000579c3 */ /* 0x004ea20000008800 */
[----:B---3--:R-:W-:Y:S01]  /*0d80*/  UMOV UR4, 0x400 ;  /* 0x0000040000047882 */ /* 0x008fe20000000000 */
[----:B------:R-:W-:Y:S01]  /*0d90*/  UMOV UR6, 0x20 ;  /* 0x0000002000067882 */ /* 0x000fe20000000000 */
[----:B------:R-:W-:Y:S01]  /*0da0*/  ELECT P0, URZ, PT ;  /* 0x0000000000ff782f */ /* 0x000fe20003800000 */
[----:B------:R-:W-:-:S04]  /*0db0*/  UIADD3 UR6, UPT, UPT, -UR6, 0x100000, URZ ;  /* 0x0010000006067890 */ /* 0x000fc8000fffe1ff */
[----:B------:R-:W-:Y:S02]  /*0dc0*/  USHF.L.U32 UR7, UR6, 0xb, URZ ;  /* 0x0000000b06077899 */ /* 0x000fe400080006ff */
[----:B------:R-:W-:Y:S02]  /*0dd0*/  USHF.L.U32 UR6, UR6, 0x1, URZ ;  /* 0x0000000106067899 */ /* 0x000fe400080006ff */
[----:B--2---:R-:W-:Y:S01]  /*0de0*/  ULEA UR4, UR5, UR4, 0x18 ;  /* 0x0000000405047291 */ /* 0x004fe2000f8ec0ff */
[----:B------:R-:W2:Y:S11]  /*0df0*/  FENCE.VIEW.ASYNC.S ;  /* 0x00000000000073c6 */ /* 0x000eb60000000000 */
[----:B--2---:R4:W2:Y:S01]  /*0e00*/  SYNCS.EXCH.64 URZ, [UR4+0x130], UR6 ;  /* 0x0001300604ff75b2 */ /* 0x0048a20008000100 */
[----:B------:R4:W3:Y:S01]  /*0e10*/  SYNCS.EXCH.64 URZ, [UR4+0x140], UR6 ;  /* 0x0001400604ff75b2 */ /* 0x0008e20008000100 */
[----:B------:R4:W1:Y:S01]  /*0e20*/  SYNCS.EXCH.64 URZ, [UR4+0x138], UR6 ;  /* 0x0001380604ff75b2 */ /* 0x0008620008000100 */
[----:B------:R4:W1:Y:S02]  /*0e30*/  SYNCS.EXCH.64 URZ, [UR4+0x148], UR6 ;  /* 0x0001480604ff75b2 */ /* 0x0008640008000100 */
[----:B----4-:R-:W-:Y:S01]  /*0e40*/  NOP ;  /* 0x0000000000007918 */ /* 0x010fe20000000000 */
.L_x_96:
[----:B---3--:R-:W3:Y:S01]  /*0e50*/  S2UR UR7, SR_CgaCtaId ;  /* 0x00000000000779c3 */ /* 0x008ee20000008800 */
[----:B------:R-:W-:Y:S01]  /*0e60*/  VOTEU.ALL UP0, P1 ;  /* 0x0000000000ff7886 */ /* 0x000fe20000800000 */
[----:B--2---:R-:W-:Y:S01]  /*0e70*/  UMOV UR4, 0x20 ;  /* 0x0000002000047882 */ /* 0x004fe20000000000 */
[----:B------:R-:W-:Y:S01]  /*0e80*/  NOP ;  /* 0x0000000000007918 */ /* 0x000fe20000000000 */
[----:B-1----:R-:W-:Y:S01]  /*0e90*/  LOP3.LUT R3, R60, 0x1f, RZ, 0xc0, !PT ;  /* 0x0000001f3c037812 */ /* 0x002fe200078ec0ff */
[----:B------:R-:W-:Y:S01]  /*0ea0*/  UISETP.NE.AND UP4, UPT, UR13, URZ, UPT ;  /* 0x000000ff0d00728c */ /* 0x000fe2000bf85270 */
[----:B------:R-:W-:Y:S01]  /*0eb0*/  @!UP0 UMOV UR6, 0x400 ;  /* 0x0000040000068882 */ /* 0x000fe20000000000 */
[----:B------:R-:W-:-:S04]  /*0ec0*/  @!UP0 UIADD3 UR4, UPT, UPT, -UR4, 0x100000, URZ ;  /* 0x0010000004048890 */ /* 0x000fc8000fffe1ff */
[----:B------:R-:W-:Y:S02]  /*0ed0*/  @!UP0 USHF.L.U32 UR5, UR4, 0xb, URZ ;  /* 0x0000000b04058899 */ /* 0x000fe400080006ff */
[----:B------:R-:W-:Y:S02]  /*0ee0*/  @!UP0 USHF.L.U32 UR4, UR4, 0x1, URZ ;  /* 0x0000000104048899 */ /* 0x000fe400080006ff */
[----:B---3--:R-:W-:Y:S01]  /*0ef0*/  @!UP0 ULEA UR6, UR7, UR6, 0x18 ;  /* 0x0000000607068291 */ /* 0x008fe2000f8ec0ff */
[----:B------:R-:W1:Y:S01]  /*0f00*/  LDCU UR7, c[0x0][0x36c] ;  /* 0x00006d80ff0777ac */ /* 0x000e620008000800 */
[----:B------:R-:W-:Y:S01]  /*0f10*/  VOTEU.ALL UP0, P1 ;  /* 0x0000000000ff7886 */ /* 0x000fe20000800000 */
[----:B------:R-:W2:Y:S09]  /*0f20*/  FENCE.VIEW.ASYNC.S ;  /* 0x00000000000073c6 */ /* 0x000eb20000000000 */
[----:B--2---:R2:W3:Y:S01]  /*0f30*/  @!UP0 SYNCS.EXCH.64 URZ, [UR6+0x150], UR4 ;  /* 0x0001500406ff85b2 */ /* 0x0044e20008000100 */
[----:B-1----:R-:W-:-:S09]  /*0f40*/  UISETP.EQ.U32.AND UP5, UPT, UR7, 0x1, UPT ;  /* 0x000000010700788c */ /* 0x002fd2000bfa2070 */
[----:B--2---:R-:W-:Y:S05]  /*0f50*/  BRA.U !UP5, `(.L_x_97) ;  /* 0x000000010d087547 */ /* 0x004fea000b800000 */
[----:B---3--:R-:W-:Y:S01]  /*0f60*/  UCGABAR_ARV ;  /* 0x00000000000079c7 */ /* 0x008fe20008000000 */
[----:B------:R-:W-:Y:S05]  /*0f70*/  BRA `(.L_x_98) ;  /* 0x0000000000047947 */ /* 0x000fea0003800000 */
.L_x_97:
[----:B---3--:R-:W-:Y:S01]  /*0f80*/  NOP ;  /* 0x0000000000007918 */ /* 0x008fe20000000000 */
.L_x_98:
[----:B------:R-:W1:Y:S01]  /*0f90*/  S2UR UR19, SR_CTAID.X ;  /* 0x00000000001379c3 */ /* 0x000e620000002500 */
[----:B------:R-:W-:-:S05]  /*0fa0*/  CS2R.32 R49, SR_CgaSize ;  /* 0x0000000000317805 */ /* 0x000fca0000008a00 */
[----:B------:R-:W-:-:S05]  /*0fb0*/  IMAD R49, R49, -0xa0, RZ ;  /* 0xffffff6031317824 */ /* 0x000fca00078e02ff */
[----:B------:R-:W-:-:S14]  /*0fc0*/  R2UR UR5, R49 ;  /* 0x00000000310572ca */ /* 0x000fdc00000e0000 */
[----:B------:R-:W2:Y:S01]  /*0fd0*/  LDCU UR5, c[0x0][UR5+0x2b0] ;  /* 0x00005600050577ac */ /* 0x000ea20008000800 */
[----:B------:R-:W-:-:S05]  /*0fe0*/  CS2R.32 R49, SR_CgaSize ;  /* 0x0000000000317805 */ /* 0x000fca0000008a00 */
[----:B------:R-:W-:-:S05]  /*0ff0*/  IMAD R49, R49, -0xa0, RZ ;  /* 0xffffff6031317824 */ /* 0x000fca00078e02ff */
[----:B------:R-:W-:-:S14]  /*1000*/  R2UR UR4, R49 ;  /* 0x00000000310472ca */ /* 0x000fdc00000e0000 */
[----:B------:R-:W3:Y:S01]  /*1010*/  LDCU UR4, c[0x0][UR4+0x2b4] ;  /* 0x00005680040477ac */ /* 0x000ee20008000800 */
[----:B------:R-:W4:Y:S01]  /*1020*/  S2UR UR7, SR_CTAID.Y ;  /* 0x00000000000779c3 */ /* 0x000f220000002600 */
[----:B------:R-:W-:-:S05]  /*1030*/  CS2R.32 R49, SR_CgaSize ;  /* 0x0000000000317805 */ /* 0x000fca0000008a00 */
[----:B------:R-:W-:-:S05]  /*1040*/  IMAD R49, R49, -0xa0, RZ ;  /* 0xffffff6031317824 */ /* 0x000fca00078e02ff */
[----:B------:R-:W-:-:S14]  /*1050*/  R2UR UR8, R49 ;  /* 0x00000000310872ca */ /* 0x000fdc00000e0000 */
[----:B------:R-:W3:Y:S01]  /*1060*/  LDCU UR8, c[0x0][UR8+0x2a0] ;  /* 0x00005400080877ac */ /* 0x000ee20008000800 */
[----:B------:R-:W-:-:S05]  /*1070*/  CS2R.32 R49, SR_CgaSize ;  /* 0x0000000000317805 */ /* 0x000fca0000008a00 */
[----:B------:R-:W-:-:S05]  /*1080*/  IMAD R49, R49, -0xa0, RZ ;  /* 0xffffff6031317824 */ /* 0x000fca00078e02ff */
[----:B------:R-:W-:-:S14]  /*1090*/  R2UR UR9, R49 ;  /* 0x00000000310972ca */ /* 0x000fdc00000e0000 */
[----:B------:R-:W3:Y:S01]  /*10a0*/  LDCU UR9, c[0x0][UR9+0x2a4] ;  /* 0x00005480090977ac */ /* 0x000ee20008000800 */
[----:B------:R-:W3:Y:S01]  /*10b0*/  S2UR UR10, SR_CgaCtaId ;  /* 0x00000000000a79c3 */ /* 0x000ee20000008800 */
[----:B------:R-:W-:Y:S01]  /*10c0*/  UISETP.GT.U32.AND UP0, UPT, UR47, 0xffff, UPT ;  /* 0x0000ffff2f00788c */ /* 0x000fe2000bf04070 */
[----:B------:R-:W3:Y:S01]  /*10d0*/  LDCU UR18, c[0x0][0xb24] ;  /* 0x00016480ff1277ac */ /* 0x000ee20008000800 */
[----:B------:R-:W-:Y:S01]  /*10e0*/  UMOV UR29, 0x5 ;  /* 0x00000005001d7882 */ /* 0x000fe20000000000 */
[----:B-1----:R-:W-:-:S04]  /*10f0*/  I2FP.F32.U32 R2, UR19 ;  /* 0x0000001300027c45 */ /* 0x002fc80008201000 */
[----:B------:R-:W1:Y:S01]  /*1100*/  S2UR UR36, SR_CTAID.Z ;  /* 0x00000000002479c3 */ /* 0x000e620000002700 */
[----:B------:R-:W1:Y:S01]  /*1110*/  LDCU UR45, c[0x0][0xb24] ;  /* 0x00016480ff2d77ac */ /* 0x000e620008000800 */
[----:B--2---:R-:W-:Y:S01]  /*1120*/  FMUL R2, R2, UR5 ;  /* 0x0000000502027c20 */ /* 0x004fe20008400000 */
[----:B------:R-:W-:Y:S01]  /*1130*/  USEL UR5, UR47, 0xffff, !UP0 ;  /* 0x0000ffff2f057887 */ /* 0x000fe2000c000000 */
[----:B----4-:R-:W-:Y:S01]  /*1140*/  I2FP.F32.U32 R0, UR7 ;  /* 0x0000000700007c45 */ /* 0x010fe20008201000 */
[----:B------:R-:W2:Y:S03]  /*1150*/  LDCU UR27, c[0x0][0xb30] ;  /* 0x00016600ff1b77ac */ /* 0x000ea60008000800 */
[----:B------:R-:W4:Y:S01]  /*1160*/  F2I.U32.TRUNC.NTZ R2, R2 ;  /* 0x0000000200027305 */ /* 0x000f22000020f000 */
[----:B---3--:R-:W-:Y:S01]  /*1170*/  FMUL R0, R0, UR4 ;  /* 0x0000000400007c20 */ /* 0x008fe20008400000 */
[----:B------:R-:W-:-:S02]  /*1180*/  ULOP3.LUT UR24, UR5, 0xffff, URZ, 0xc0, !UPT ;  /* 0x0000ffff05187892 */ /* 0x000fc4000f8ec0ff */
[----:B------:R-:W-:Y:S02]  /*1190*/  USHF.L.U32 UR28, UR10, 0xb, URZ ;  /* 0x0000000b0a1c7899 */ /* 0x000fe400080006ff */
[----:B------:R-:W-:Y:S02]  /*11a0*/  UISETP.GE.AND UP2, UPT, UR18, 0x1, UPT ;  /* 0x000000011200788c */ /* 0x000fe4000bf46270 */
[----:B------:R-:W3:Y:S01]  /*11b0*/  F2I.U32.TRUNC.NTZ R0, R0 ;  /* 0x0000000000007305 */ /* 0x000ee2000020f000 */
[----:B------:R-:W-:Y:S01]  /*11c0*/  UMOV UR25, UR7 ;  /* 0x0000000700197c82 */ /* 0x000fe20008000000 */
[----:B------:R-:W-:Y:S01]  /*11d0*/  UMOV UR20, UR19 ;  /* 0x0000001300147c82 */ /* 0x000fe20008000000 */
[----:B----4-:R-:W-:Y:S02]  /*11e0*/  R2UR UR4, R2 ;  /* 0x00000000020472ca */ /* 0x010fe400000e0000 */
[----:B------:R-:W-:Y:S02]  /*11f0*/  PRMT R2, RZ, 0x7610, R2 ;  /* 0x00007610ff027816 */ /* 0x000fe40000000002 */
[----:B---3--:R-:W-:-:S02]  /*1200*/  R2UR UR6, R0 ;  /* 0x00000000000672ca */ /* 0x008fc400000e0000 */
[----:B------:R-:W-:-:S07]  /*1210*/  PRMT R0, RZ, 0x7610, R0 ;  /* 0x00007610ff007816 */ /* 0x000fce0000000000 */
[----:B------:R-:W-:-:S04]  /*1220*/  UIADD3 UR5, UPT, UPT, -UR4, URZ, URZ ;  /* 0x000000ff04057290 */ /* 0x000fc8000fffe1ff */
[----:B------:R-:W-:Y:S02]  /*1230*/  UIMAD UR5, UR8, UR5, UR19 ;  /* 0x00000005080572a4 */ /* 0x000fe4000f8e0213 */
[----:B------:R-:W-:-:S04]  /*1240*/  UIADD3 UR4, UPT, UPT, -UR6, URZ, URZ ;  /* 0x000000ff06047290 */ /* 0x000fc8000fffe1ff */
[----:B------:R-:W-:Y:S01]  /*1250*/  IMAD.U32 R49, RZ, RZ, UR5 ;  /* 0x00000005ff317e24 */ /* 0x000fe2000f8e00ff */
[----:B------:R-:W-:-:S06]  /*1260*/  UIMAD UR4, UR9, UR4, UR7 ;  /* 0x00000004090472a4 */ /* 0x000fcc000f8e0207 */
[----:B------:R-:W-:Y:S01]  /*1270*/  IMAD.U32 R48, RZ, RZ, UR4 ;  /* 0x00000004ff307e24 */ /* 0x000fe2000f8e00ff */
[----:B-12---:R-:W-:Y:S06]  /*1280*/  BRA.U UP4, `(.L_x_99) ;  /* 0x0000000104447547 */ /* 0x006fec000b800000 */
[----:B------:R-:W-:Y:S02]  /*1290*/  R2UR UR4, R49 ;  /* 0x00000000310472ca */ /* 0x000fe400000e0000 */
[----:B------:R-:W-:-:S11]  /*12a0*/  R2UR UR8, R48 ;  /* 0x00000000300872ca */ /* 0x000fd600000e0000 */
[----:B------:R-:W-:Y:S02]  /*12b0*/  UISETP.GT.U32.AND UP0, UPT, UR4, 0x1, UPT ;  /* 0x000000010400788c */ /* 0x000fe4000bf04070 */
[----:B------:R-:W-:Y:S02]  /*12c0*/  ULOP3.LUT UR4, UR4, 0xfffffffe, URZ, 0xc0, !UPT ;  /* 0xfffffffe04047892 */ /* 0x000fe4000f8ec0ff */
[----:B------:R-:W-:Y:S02]  /*12d0*/  UISETP.NE.AND UP1, UPT, UR8, URZ, UP0 ;  /* 0x000000ff0800728c */ /* 0x000fe40008725270 */
[----:B------:R-:W-:Y:S02]  /*12e0*/  UISETP.NE.AND UP0, UPT, UR8, 0x1, UP0 ;  /* 0x000000010800788c */ /* 0x000fe40008705270 */
[----:B------:R-:W-:Y:S02]  /*12f0*/  USEL UR7, URZ, 0x1, UP1 ;  /* 0x00000001ff077887 */ /* 0x000fe40008800000 */
[----:B------:R-:W-:-:S02]  /*1300*/  USEL UR6, URZ, 0x4, UP0 ;  /* 0x00000004ff067887 */ /* 0x000fc40008000000 */
[----:B------:R-:W-:Y:S02]  /*1310*/  USEL UR5, URZ, 0x2, UP1 ;  /* 0x00000002ff057887 */ /* 0x000fe40008800000 */
[----:B------:R-:W-:Y:S02]  /*1320*/  ULEA UR4, UR8, UR4, 0x1 ;  /* 0x0000000408047291 */ /* 0x000fe4000f8e08ff */
[----:B------:R-:W-:Y:S02]  /*1330*/  USEL UR8, URZ, 0x8, UP0 ;  /* 0x00000008ff087887 */ /* 0x000fe40008000000 */
[----:B------:R-:W-:-:S03]  /*1340*/  UIADD3 UR5, UPT, UPT, UR5, UR6, UR7 ;  /* 0x0000000605057290 */ /* 0x000fc6000fffe007 */
[----:B------:R-:W-:Y:S01]  /*1350*/  UMOV UR6, 0x3 ;  /* 0x0000000300067882 */ /* 0x000fe20000000000 */
[----:B------:R-:W-:Y:S02]  /*1360*/  UIADD3 UR5, UPT, UPT, UR5, UR8, URZ ;  /* 0x0000000805057290 */ /* 0x000fe4000fffe0ff */
[----:B------:R-:W-:-:S04]  /*1370*/  USHF.L.U32 UR4, UR6, UR4, URZ ;  /* 0x0000000406047299 */ /* 0x000fc800080006ff */
[----:B------:R-:W-:Y:S02]  /*1380*/  IMAD.U32 R2, RZ, RZ, UR5 ;  /* 0x00000005ff027e24 */ /* 0x000fe4000f8e00ff */
[----:B------:R-:W-:Y:S02]  /*1390*/  IMAD.U32 R0, RZ, RZ, UR4 ;  /* 0x00000004ff007e24 */ /* 0x000fe4000f8e00ff */
.L_x_99:
[----:B------:R-:W-:Y:S05]  /*13a0*/  BRA.U !UP2, `(.L_x_100) ;  /* 0x000000010ad07547 */ /* 0x000fea000b800000 */
[----:B------:R-:W1:Y:S01]  /*13b0*/  LDCU.128 UR20, c[0x0][0xb10] ;  /* 0x00016200ff1477ac */ /* 0x000e620008000c00 */
[----:B------:R-:W2:Y:S01]  /*13c0*/  LDCU UR12, c[0x0][0x370] ;  /* 0x00006e00ff0c77ac */ /* 0x000ea20008000800 */
[----:B------:R-:W3:Y:S01]  /*13d0*/  LDCU UR5, c[0x0][0x374] ;  /* 0x00006e80ff0577ac */ /* 0x000ee20008000800 */
[----:B------:R-:W4:Y:S01]  /*13e0*/  LDCU UR26, c[0x0][0xb0c] ;  /* 0x00016180ff1a77ac */ /* 0x000f220008000800 */
[----:B------:R-:W4:Y:S01]  /*13f0*/  LDCU UR4, c[0x0][0xb20] ;  /* 0x00016400ff0477ac */ /* 0x000f220008000800 */
[----:B------:R-:W4:Y:S01]  /*1400*/  LDCU.64 UR16, c[0x0][0xb28] ;  /* 0x00016500ff1077ac */ /* 0x000f220008000a00 */
[----:B-1----:R-:W-:Y:S02]  /*1410*/  UISETP.NE.AND UP0, UPT, UR22, 0x1, UPT ;  /* 0x000000011600788c */ /* 0x002fe4000bf05270 */
[----:B---3--:R-:W-:Y:S02]  /*1420*/  UIMAD.WIDE.U32 UR6, UR5, UR23, URZ ;  /* 0x00000017050672a5 */ /* 0x008fe4000f8e00ff */
[----:B--2---:R-:W-:-:S02]  /*1430*/  UIMAD.WIDE.U32 UR8, UR12, UR20, URZ ;  /* 0x000000140c0872a5 */ /* 0x004fc4000f8e00ff */
[----:B----4-:R-:W-:Y:S02]  /*1440*/  UISETP.NE.AND UP1, UPT, UR26, 0x1, UPT ;  /* 0x000000011a00788c */ /* 0x010fe4000bf25270 */
[----:B------:R-:W-:Y:S01]  /*1450*/  UISETP.NE.AND UP2, UPT, UR18, 0x1, UPT ;  /* 0x000000011200788c */ /* 0x000fe2000bf45270 */
[----:B------:R-:W-:Y:S02]  /*1460*/  UMOV UR6, UR7 ;  /* 0x0000000700067c82 */ /* 0x000fe40008000000 */
[----:B------:R-:W-:Y:S01]  /*1470*/  UMOV UR8, UR9 ;  /* 0x0000000900087c82 */ /* 0x000fe20008000000 */
[----:B------:R-:W-:Y:S02]  /*1480*/  @UP0 USHF.R.U32.HI UR5, URZ, UR4, UR6 ;  /* 0x00000004ff050299 */ /* 0x000fe40008011606 */
[----:B------:R-:W-:Y:S02]  /*1490*/  UIMAD.WIDE.U32 UR14, UR25, UR23, URZ ;  /* 0x00000017190e72a5 */ /* 0x000fe4000f8e00ff */
[----:B------:R-:W-:-:S02]  /*14a0*/  UIMAD.WIDE.U32 UR6, UR5, UR16, URZ ;  /* 0x00000010050672a5 */ /* 0x000fc4000f8e00ff */
[----:B------:R-:W-:Y:S02]  /*14b0*/  @UP1 USHF.R.U32.HI UR12, URZ, UR21, UR8 ;  /* 0x00000015ff0c1299 */ /* 0x000fe40008011608 */
[----:B------:R-:W-:Y:S02]  /*14c0*/  UIMAD.WIDE.U32 UR10, UR19, UR20, URZ ;  /* 0x00000014130a72a5 */ /* 0x000fe4000f8e00ff */
[----:B------:R-:W-:Y:S01]  /*14d0*/  UIMAD.WIDE.U32 UR8, UR12, UR16, URZ ;  /* 0x000000100c0872a5 */ /* 0x000fe2000f8e00ff */
[----:B------:R-:W-:Y:S01]  /*14e0*/  UMOV UR14, UR15 ;  /* 0x0000000f000e7c82 */ /* 0x000fe20008000000 */
[----:B------:R-:W-:Y:S01]  /*14f0*/  UMOV UR6, UR7 ;  /* 0x0000000700067c82 */ /* 0x000fe20008000000 */
[----:B------:R-:W-:Y:S02]  /*1500*/  USHF.R.U32.HI UR14, URZ, UR4, UR14 ;  /* 0x00000004ff0e7299 */ /* 0x000fe4000801160e */
[----:B------:R-:W-:Y:S01]  /*1510*/  @UP2 USHF.R.U32.HI UR5, URZ, UR17, UR6 ;  /* 0x00000011ff052299 */ /* 0x000fe20008011606 */
[----:B------:R-:W-:-:S02]  /*1520*/  UMOV UR10, UR11 ;  /* 0x0000000b000a7c82 */ /* 0x000fc40008000000 */
[----:B------:R-:W-:Y:S01]  /*1530*/  UMOV UR6, UR9 ;  /* 0x0000000900067c82 */ /* 0x000fe20008000000 */
[----:B------:R-:W-:Y:S02]  /*1540*/  USHF.R.U32.HI UR10, URZ, UR21, UR10 ;  /* 0x00000015ff0a7299 */ /* 0x000fe4000801160a */
[----:B------:R-:W-:Y:S02]  /*1550*/  @UP2 USHF.R.U32.HI UR12, URZ, UR17, UR6 ;  /* 0x00000011ff0c2299 */ /* 0x000fe40008011606 */
[----:B------:R-:W-:Y:S02]  /*1560*/  USEL UR4, UR25, UR14, !UP0 ;  /* 0x0000000e19047287 */ /* 0x000fe4000c000000 */
[----:B------:R-:W-:Y:S02]  /*1570*/  UIMAD UR6, UR5, UR18, URZ ;  /* 0x00000012050672a4 */ /* 0x000fe4000f8e02ff */
[----:B------:R-:W-:Y:S02]  /*1580*/  USEL UR5, UR19, UR10, !UP1 ;  /* 0x0000000a13057287 */ /* 0x000fe4000c800000 */
[----:B------:R-:W-:-:S02]  /*1590*/  UIMAD UR8, UR12, UR18, URZ ;  /* 0x000000120c0872a4 */ /* 0x000fc4000f8e02ff */
[----:B------:R-:W-:Y:S02]  /*15a0*/  UISETP.GE.AND UP0, UPT, UR4, UR6, UPT ;  /* 0x000000060400728c */ /* 0x000fe4000bf06270 */
[----:B------:R-:W-:Y:S02]  /*15b0*/  UIMAD.WIDE.U32 UR6, UR4, UR16, URZ ;  /* 0x00000010040672a5 */ /* 0x000fe4000f8e00ff */
[----:B------:R-:W-:Y:S02]  /*15c0*/  UISETP.GE.OR UP0, UPT, UR5, UR8, UP0 ;  /* 0x000000080500728c */ /* 0x000fe40008706670 */
[----:B------:R-:W-:Y:S02]  /*15d0*/  UIMAD.WIDE.U32 UR8, UR5, UR16, URZ ;  /* 0x00000010050872a5 */ /* 0x000fe4000f8e00ff */
[----:B------:R-:W-:Y:S02]  /*15e0*/  USHF.R.U32.HI UR7, URZ, UR17, UR7 ;  /* 0x00000011ff077299 */ /* 0x000fe40008011607 */
[----:B------:R-:W-:-:S02]  /*15f0*/  UIADD3 UR10, UPT, UPT, -UR4, URZ, URZ ;  /* 0x000000ff040a7290 */ /* 0x000fc4000fffe1ff */
[----:B------:R-:W-:Y:S02]  /*1600*/  USEL UR7, UR4, UR7, !UP2 ;  /* 0x0000000704077287 */ /* 0x000fe4000d000000 */
[----:B------:R-:W-:Y:S01]  /*1610*/  UIADD3 UR20, UPT, UPT, -UR5, URZ, URZ ;  /* 0x000000ff05147290 */ /* 0x000fe2000fffe1ff */
[----:B------:R-:W-:Y:S01]  /*1620*/  @!UP0 UMOV UR6, UR9 ;  /* 0x0000000900068c82 */ /* 0x000fe20008000000 */
[----:B------:R-:W-:Y:S02]  /*1630*/  UIADD3 UR8, UPT, UPT, -UR7, URZ, URZ ;  /* 0x000000ff07087290 */ /* 0x000fe4000fffe1ff */
[----:B------:R-:W-:Y:S02]  /*1640*/  @!UP0 USHF.R.U32.HI UR6, URZ, UR17, UR6 ;  /* 0x00000011ff068299 */ /* 0x000fe40008011606 */
[----:B------:R-:W-:Y:S02]  /*1650*/  UIMAD UR8, UR18, UR8, UR4 ;  /* 0x00000008120872a4 */ /* 0x000fe4000f8e0204 */
[----:B------:R-:W-:-:S02]  /*1660*/  @!UP0 USEL UR6, UR5, UR6, !UP2 ;  /* 0x0000000605068287 */ /* 0x000fc4000d000000 */
[----:B------:R-:W-:Y:S02]  /*1670*/  UIMAD UR25, UR22, UR10, UR25 ;  /* 0x0000000a161972a4 */ /* 0x000fe4000f8e0219 */
[----:B------:R-:W-:Y:S02]  /*1680*/  @!UP0 UIADD3 UR7, UPT, UPT, UR7, -UR6, URZ ;  /* 0x8000000607078290 */ /* 0x000fe4000fffe0ff */
[----:B------:R-:W-:Y:S02]  /*1690*/  @!UP0 UIMAD UR6, UR8, UR12, UR6 ;  /* 0x0000000c080682a4 */ /* 0x000fe4000f8e0206 */
[----:B------:R-:W-:Y:S02]  /*16a0*/  @!UP0 UIMAD UR4, UR7, UR18, UR5 ;  /* 0x00000012070482a4 */ /* 0x000fe4000f8e0205 */
[----:B------:R-:W-:Y:S02]  /*16b0*/  UIMAD UR20, UR26, UR20, UR19 ;  /* 0x000000141a1472a4 */ /* 0x000fe4000f8e0213 */
[----:B------:R-:W-:Y:S01]  /*16c0*/  UIMAD UR25, UR4, UR22, UR25 ;  /* 0x00000016041972a4 */ /* 0x000fe2000f8e0219 */
[----:B------:R-:W-:-:S02]  /*16d0*/  @!UP0 UMOV UR5, UR6 ;  /* 0x0000000600058c82 */ /* 0x000fc40008000000 */
[----:B------:R-:W-:-:S12]  /*16e0*/  UIMAD UR20, UR5, UR26, UR20 ;  /* 0x0000001a051472a4 */ /* 0x000fd8000f8e0214 */
.L_x_100:
[----:B------:R-:W-:Y:S02]  /*16f0*/  UISETP.NE.AND UP0, UPT, UR27, 0x1, UPT ;  /* 0x000000011b00788c */ /* 0x000fe4000bf05270 */
[----:B------:R-:W-:Y:S02]  /*1700*/  UISETP.NE.AND UP1, UPT, UR13, 0x2, UPT ;  /* 0x000000020d00788c */ /* 0x000fe4000bf25270 */
[----:B------:R-:W-:Y:S02]  /*1710*/  ULOP3.LUT UR28, UR28, 0x1000, URZ, 0xc0, !UPT ;  /* 0x000010001c1c7892 */ /* 0x000fe4000f8ec0ff */
[----:B------:R-:W-:-:S03]  /*1720*/  USHF.L.U32 UR24, UR29, UR24, URZ ;  /* 0x000000181d187299 */ /* 0x000fc600080006ff */
[----:B------:R-:W-:Y:S09]  /*1730*/  BRA.U UP0, `(.L_x_101) ;  /* 0x0000000100447547 */ /* 0x000ff2000b800000 */
[----:B------:R-:W1:Y:S01]  /*1740*/  LDCU.128 UR8, c[0x0][0xb10] ;  /* 0x00016200ff0877ac */ /* 0x000e620008000c00 */
[----:B------:R-:W2:Y:S01]  /*1750*/  LDCU UR12, c[0x0][0xb0c] ;  /* 0x00016180ff0c77ac */ /* 0x000ea20008000800 */
[----:B------:R-:W3:Y:S01]  /*1760*/  LDCU UR14, c[0x0][0xb20] ;  /* 0x00016400ff0e77ac */ /* 0x000ee20008000800 */
[----:B-1----:R-:W-:Y:S02]  /*1770*/  UIMAD.WIDE.U32 UR6, UR20, UR8, URZ ;  /* 0x00000008140672a5 */ /* 0x002fe4000f8e00ff */
[----:B------:R-:W-:Y:S02]  /*1780*/  UIMAD.WIDE.U32 UR4, UR25, UR11, URZ ;  /* 0x0000000b190472a5 */ /* 0x000fe4000f8e00ff */
[----:B--2---:R-:W-:Y:S02]  /*1790*/  UISETP.NE.AND UP2, UPT, UR12, 0x1, UPT ;  /* 0x000000010c00788c */ /* 0x004fe4000bf45270 */
[----:B------:R-:W-:Y:S01]  /*17a0*/  UISETP.NE.AND UP0, UPT, UR10, 0x1, UPT ;  /* 0x000000010a00788c */ /* 0x000fe2000bf05270 */
[----:B------:R-:W-:-:S02]  /*17b0*/  UMOV UR6, UR7 ;  /* 0x0000000700067c82 */ /* 0x000fc40008000000 */
[----:B------:R-:W-:Y:S01]  /*17c0*/  UMOV UR4, UR5 ;  /* 0x0000000500047c82 */ /* 0x000fe20008000000 */
[----:B------:R-:W-:Y:S02]  /*17d0*/  USHF.R.U32.HI UR6, URZ, UR9, UR6 ;  /* 0x00000009ff067299 */ /* 0x000fe40008011606 */
[----:B---3--:R-:W-:Y:S02]  /*17e0*/  USHF.R.U32.HI UR4, URZ, UR14, UR4 ;  /* 0x0000000eff047299 */ /* 0x008fe40008011604 */
[----:B------:R-:W-:Y:S02]  /*17f0*/  USEL UR5, UR20, UR6, !UP2 ;  /* 0x0000000614057287 */ /* 0x000fe4000d000000 */
[----:B------:R-:W-:-:S04]  /*1800*/  USEL UR4, UR25, UR4, !UP0 ;  /* 0x0000000419047287 */ /* 0x000fc8000c000000 */
[----:B------:R-:W-:Y:S02]  /*1810*/  UIADD3 UR6, UPT, UPT, -UR4, UR5, URZ ;  /* 0x0000000504067290 */ /* 0x000fe4000fffe1ff */
[----:B------:R-:W-:Y:S02]  /*1820*/  UIADD3 UR4, UPT, UPT, UR4, -UR5, URZ ;  /* 0x8000000504047290 */ /* 0x000fe4000fffe0ff */
[----:B------:R-:W-:Y:S02]  /*1830*/  UIMAD UR25, UR6, UR10, UR25 ;  /* 0x0000000a061972a4 */ /* 0x000fe4000f8e0219 */
[----:B------:R-:W-:-:S12]  /*1840*/  UIMAD UR20, UR4, UR12, UR20 ;  /* 0x0000000c041472a4 */ /* 0x000fd8000f8e0214 */
.L_x_101:
[----:B------:R-:W-:Y:S05]  /*1850*/  BRA.U !UP5, `(.L_x_102) ;  /* 0x000000010d0c7547 */ /* 0x000fea000b800000 */
[----:B------:R-:W-:Y:S01]  /*1860*/  UCGABAR_WAIT ;  /* 0x0000000000007dc7 */ /* 0x000fe20008000000 */
[----:B------:R-:W-:Y:S01]  /*1870*/  CCTL.IVALL ;  /* 0x00000000ff00798f */ /* 0x000fe20002000000 */
[----:B------:R-:W-:Y:S05]  /*1880*/  BRA `(.L_x_103) ;  /* 0x0000000000047947 */ /* 0x000fea0003800000 */
.L_x_102:
[----:B------:R-:W-:Y:S06]  /*1890*/  BAR.SYNC.DEFER_BLOCKING 0x0 ;  /* 0x0000000000007b1d */ /* 0x000fec0000010000 */
.L_x_103:
[----:B------:R-:W-:Y:S05]  /*18a0*/  BRA.U UP1, `(.L_x_104) ;  /* 0x0000001501807547 */ /* 0x000fea000b800000 */
[----:B------:R-:W1:Y:S01]  /*18b0*/  LDCU UR6, c[0x0][0x38c] ;  /* 0x00007180ff0677ac */ /* 0x000e620008000800 */
[----:B------:R-:W2:Y:S01]  /*18c0*/  S2UR UR9, SR_CgaCtaId ;  /* 0x00000000000979c3 */ /* 0x000ea20000008800 */
[----:B------:R-:W-:Y:S01]  /*18d0*/  PLOP3.LUT P1, PT, PT, PT, UP3, 0x80, 0x8 ;  /* 0x000000000008781c */ /* 0x000fe20003f2f038 */
[----:B------:R-:W-:Y:S01]  /*18e0*/  IMAD.MOV.U32 R12, RZ, RZ, 0x1 ;  /* 0x00000001ff0c7424 */ /* 0x000fe200078e00ff */
[----:B------:R-:W-:Y:S01]  /*18f0*/  UMOV UR8, 0x400 ;  /* 0x0000040000087882 */ /* 0x000fe20000000000 */
[----:B------:R-:W-:Y:S01]  /*1900*/  UISETP.NE.AND UP1, UPT, UR13, URZ, UPT ;  /* 0x000000ff0d00728c */ /* 0x000fe2000bf25270 */
[----:B------:R-:W-:Y:S01]  /*1910*/  ISETP.NE.AND P2, PT, R3, RZ, P3 ;  /* 0x000000ff0300720c */ /* 0x000fe20001f45270 */
[----:B------:R-:W-:Y:S01]  /*1920*/  USHF.L.U32 UR7, UR19, 0x7, URZ ;  /* 0x0000000713077899 */ /* 0x000fe200080006ff */
[----:B------:R-:W-:Y:S01]  /*1930*/  PLOP3.LUT P1, PT, P1, PT, PT, 0x8, 0x80 ;  /* 0x000000000080781c */ /* 0x000fe20000f2e170 */
[----:B------:R-:W-:Y:S01]  /*1940*/  USHF.L.U32 UR46, UR19, 0x6, URZ ;  /* 0x00000006132e7899 */ /* 0x000fe200080006ff */
[----:B------:R-:W-:Y:S01]  /*1950*/  CS2R R10, SRZ ;  /* 0x00000000000a7805 */ /* 0x000fe2000001ff00 */
[----:B------:R-:W-:Y:S01]  /*1960*/  IMAD.MOV.U32 R9, RZ, RZ, RZ ;  /* 0x000000ffff097224 */ /* 0x000fe200078e00ff */
[----:B------:R-:W3:Y:S01]  /*1970*/  LDCU UR39, c[0x0][0x370] ;  /* 0x00006e00ff2777ac */ /* 0x000ee20008000800 */
[----:B------:R-:W-:Y:S01]  /*1980*/  IMAD.MOV.U32 R8, RZ, RZ, 0x1 ;  /* 0x00000001ff087424 */ /* 0x000fe200078e00ff */
[----:B------:R-:W4:Y:S01]  /*1990*/  LDCU.64 UR26, c[0x0][0x348] ;  /* 0x00006900ff1a77ac */ /* 0x000f220008000a00 */
[----:B-1----:R-:W-:-:S02]  /*19a0*/  UIADD3 UR5, UPT, UPT, UR6, 0x3f, URZ ;  /* 0x0000003f06057890 */ /* 0x002fc4000fffe0ff */
[----:B------:R-:W-:Y:S02]  /*19b0*/  UIADD3 UR47, UPT, UPT, UR6, 0x7e, URZ ;  /* 0x0000007e062f7890 */ /* 0x000fe4000fffe0ff */
[----:B------:R-:W-:Y:S02]  /*19c0*/  USHF.R.S32.HI UR4, URZ, 0x1f, UR5 ;  /* 0x0000001fff047899 */ /* 0x000fe40008011405 */
[----:B--2---:R-:W-:Y:S02]  /*19d0*/  ULEA UR13, UR9, UR8, 0x18 ;  /* 0x00000008090d7291 */ /* 0x004fe4000f8ec0ff */
[----:B------:R-:W-:Y:S02]  /*19e0*/  ULEA.HI UR4, UR4, UR5, URZ, 0x6 ;  /* 0x0000000504047291 */ /* 0x000fe4000f8f30ff */
[----:B------:R-:W-:Y:S02]  /*19f0*/  ULOP3.LUT UR5, UR7, 0x80, URZ, 0xc0, !UPT ;  /* 0x0000008007057892 */ /* 0x000fe4000f8ec0ff */
[----:B------:R-:W-:-:S02]  /*1a00*/  USHF.R.S32.HI UR41, URZ, 0x6, UR4 ;  /* 0x00000006ff297899 */ /* 0x000fc40008011404 */
[----:B------:R-:W-:Y:S02]  /*1a10*/  UIADD3 UR4, UPT, UPT, UR6, -0x1, URZ ;  /* 0xffffffff06047890 */ /* 0x000fe4000fffe0ff */
[----:B------:R-:W-:Y:S02]  /*1a20*/  UISETP.LT.U32.AND UP0, UPT, UR41, 0x8, UPT ;  /* 0x000000082900788c */ /* 0x000fe4000bf01070 */
[----:B------:R-:W-:Y:S02]  /*1a30*/  UISETP.GE.U32.AND UP2, UPT, UR4, -0x7f, UPT ;  /* 0xffffff810400788c */ /* 0x000fe4000bf46070 */
[----:B------:R-:W-:Y:S02]  /*1a40*/  USEL UR40, UR41, 0x8, UP0 ;  /* 0x0000000829287887 */ /* 0x000fe40008000000 */
[----:B------:R-:W-:Y:S02]  /*1a50*/  ULEA UR30, UR28, UR13, 0x1 ;  /* 0x0000000d1c1e7291 */ /* 0x000fe4000f8e08ff */
[----:B------:R-:W-:Y:S01]  /*1a60*/  UIADD3 UR4, UPT, UPT, UR40, -0x1, URZ ;  /* 0xffffffff28047890 */ /* 0x000fe2000fffe0ff */
[----:B------:R-:W1:Y:S04]  /*1a70*/  LDCU UR38, c[0x0][0x374] ;  /* 0x00006e80ff2677ac */ /* 0x000e680008000800 */
[----:B------:R-:W-:-:S02]  /*1a80*/  @UP2 UIADD3 UR4, UPT, UPT, UR40, URZ, URZ ;  /* 0x000000ff28042290 */ /* 0x000fc4000fffe0ff */
[----:B------:R-:W-:Y:S02]  /*1a90*/  ULOP3.LUT UR46, UR46, 0x40, URZ, 0xc0, !UPT ;  /* 0x000000402e2e7892 */ /* 0x000fe4000f8ec0ff */
[----:B------:R-:W-:Y:S02]  /*1aa0*/  USEL UR21, UR54, 0x2, UP1 ;  /* 0x0000000236157887 */ /* 0x000fe40008800000 */
[----:B------:R-:W-:Y:S02]  /*1ab0*/  ULEA.HI UR44, UR28, UR5, URZ, 0x1a ;  /* 0x000000051c2c7291 */ /* 0x000fe4000f8fd0ff */
[----:B------:R-:W-:Y:S02]  /*1ac0*/  UIADD3 UR30, UPT, UPT, UR30, 0x8400, URZ ;  /* 0x000084001e1e7890 */ /* 0x000fe4000fffe0ff */
[----:B------:R-:W-:Y:S02]  /*1ad0*/  UIADD3 UR43, UPT, UPT, UR41, -UR40, URZ ;  /* 0x80000028292b7290 */ /* 0x000fe4000fffe0ff */
[----:B------:R-:W-:-:S02]  /*1ae0*/  UIADD3 UR29, UPT, UPT, UR4, 0x1, URZ ;  /* 0x00000001041d7890 */ /* 0x000fc4000fffe0ff */
[----:B------:R-:W-:Y:S01]  /*1af0*/  UIADD3 UR42, UPT, UPT, -UR4, URZ, URZ ;  /* 0x000000ff042a7290 */ /* 0x000fe2000fffe1ff */
[----:B-1-34-:R-:W-:-:S11]  /*1b00*/  UMOV UR6, URZ ;  /* 0x000000ff00067c82 */ /* 0x01afd60008000000 */
.L_x_124:
[----:B-1----:R-:W1:Y:S02]  /*1b10*/  S2UR UR4, SR_CgaCtaId ;  /* 0x00000000000479c3 */ /* 0x002e640000008800 */
[----:B-1----:R-:W-:-:S09]  /*1b20*/  UISETP.NE.AND UP0, UPT, UR4, URZ, UPT ;  /* 0x000000ff0400728c */ /* 0x002fd2000bf05270 */
[----:B------:R-:W-:Y:S05]  /*1b30*/  BRA.U UP0, `(.L_x_105) ;  /* 0x0000000100287547 */ /* 0x000fea000b800000 */
[----:B------:R-:W-:Y:S02]  /*1b40*/  LEA R0, R9, UR13, 0x3 ;  /* 0x0000000d09007c11 */ /* 0x000fe4000f8e18ff */
[----:B------:R-:W-:-:S04]  /*1b50*/  SHF.L.U32 R3, R8, 0x1f, RZ ;  /* 0x0000001f08037819 */ /* 0x000fc800000006ff */
[----:B------:R-:W1:Y:S02]  /*1b60*/  SYNCS.PHASECHK.TRANS64.TRYWAIT P0, [R0+URZ+0x140], R3 ;  /* 0x00014003000075a7 */ /* 0x000e6400080011ff */
[----:B-1----:R-:W-:Y:S05]  /*1b70*/  @!P0 BRA `(.L_x_106) ;  /* 0x000000ac00ac8947 */ /* 0x002fea0003800000 */
.L_x_271:
[----:B------:R2:W-:Y:S01]  /*1b80*/  SYNCS.ARRIVE.TRANS64.A1T0 RZ, [R0+URZ+0x130], RZ ;  /* 0x000130ff00ff79a7 */ /* 0x0005e200081000ff */
[----:B------:R-:W-:-:S05]  /*1b90*/  VIADD R9, R9, 0x1 ;  /* 0x0000000109097836 */ /* 0x000fca0000000000 */
[----:B------:R-:W-:-:S04]  /*1ba0*/  ISETP.NE.AND P0, PT, R9, 0x2, PT ;  /* 0x000000020900780c */ /* 0x000fc80003f05270 */
[----:B-1----:R-:W-:Y:S02]  /*1bb0*/  SEL R3, RZ, 0x1, P0 ;  /* 0x00000001ff037807 */ /* 0x002fe40000000000 */
[----:B------:R-:W-:Y:S02]  /*1bc0*/  SEL R9, R9, RZ, P0 ;  /* 0x000000ff09097207 */ /* 0x000fe40000000000 */
[----:B------:R-:W-:-:S07]  /*1bd0*/  LOP3.LUT R8, R8, R3, RZ, 0x3c, !PT ;  /* 0x0000000308087212 */ /* 0x000fce00078e3cff */
.L_x_105:
[----:B------:R-:W-:Y:S01]  /*1be0*/  ULEA UR4, UR6, UR13, 0x3 ;  /* 0x0000000d06047291 */ /* 0x000fe2000f8e18ff */
[----:B--2---:R-:W-:Y:S01]  /*1bf0*/  SHF.L.U32 R0, R12, 0x1f, RZ ;  /* 0x0000001f0c007819 */ /* 0x004fe200000006ff */
[----:B------:R-:W-:Y:S02]  /*1c00*/  UISETP.GE.U32.AND UP0, UPT, UR47, 0x7f, UPT ;  /* 0x0000007f2f00788c */ /* 0x000fe4000bf06070 */
[----:B------:R-:W-:Y:S01]  /*1c10*/  ULEA UR11, UR25, UR46, 0x7 ;  /* 0x0000002e190b7291 */ /* 0x000fe2000f8e38ff */
[----:B------:R-:W-:-:S04]  /*1c20*/  UMOV UR7, URZ ;  /* 0x000000ff00077c82 */ /* 0x000fc80008000000 */
[----:B------:R1:W2:Y:S01]  /*1c30*/  SYNCS.PHASECHK.TRANS64.TRYWAIT P0, [UR4+0x40], R0 ;  /* 0x00004000ff0075a7 */ /* 0x0002a20008001104 */
[----:B------:R-:W-:-:S04]  /*1c40*/  ULEA.HI UR4, UR20, UR20, URZ, 0x1 ;  /* 0x0000001414047291 */ /* 0x000fc8000f8f08ff */
[----:B------:R-:W-:-:S04]  /*1c50*/  USHF.L.U32 UR4, UR4, 0x7, URZ ;  /* 0x0000000704047899 */ /* 0x000fc800080006ff */
[----:B------:R-:W-:-:S04]  /*1c60*/  ULOP3.LUT UR35, UR4, 0xffffff00, URZ, 0xc0, !UPT ;  /* 0xffffff0004237892 */ /* 0x000fc8000f8ec0ff */
[----:B------:R-:W-:Y:S01]  /*1c70*/  UIADD3 UR35, UPT, UPT, UR44, UR35, URZ ;  /* 0x000000232c237290 */ /* 0x000fe2000fffe0ff */
[----:B------:R-:W-:Y:S11]  /*1c80*/  BRA.U !UP0, `(.L_x_107) ;  /* 0x0000000108c87547 */ /* 0x000ff6000b800000 */
[----:B------:R-:W-:Y:S01]  /*1c90*/  UMOV UR16, UR42 ;  /* 0x0000002a00107c82 */ /* 0x000fe20008000000 */
[----:B------:R-:W-:Y:S01]  /*1ca0*/  UMOV UR4, UR6 ;  /* 0x0000000600047c82 */ /* 0x000fe20008000000 */
[----:B------:R-:W-:-:S05]  /*1cb0*/  UMOV UR34, URZ ;  /* 0x000000ff00227c82 */ /* 0x000fca0008000000 */
.L_x_113:
[----:B------:R-:W-:Y:S01]  /*1cc0*/  ULEA UR33, UR4, UR13, 0x3 ;  /* 0x0000000d04217291 */ /* 0x000fe2000f8e18ff */
[----:B------:R-:W-:Y:S01]  /*1cd0*/  @P3 MOV R2, 0xc000 ;  /* 0x0000c00000023802 */ /* 0x000fe20000000f00 */
[----:B--234-:R-:W-:Y:S10]  /*1ce0*/  @P0 BRA `(.L_x_108) ;  /* 0x00000000000c0947 */ /* 0x01cff40003800000 */
[----:B------:R-:W-:-:S04]  /*1cf0*/  SHF.L.U32 R3, R12, 0x1f, RZ ;  /* 0x0000001f0c037819 */ /* 0x000fc800000006ff */
[----:B------:R-:W2:Y:S02]  /*1d00*/  SYNCS.PHASECHK.TRANS64.TRYWAIT P0, [UR33+0x40], R3 ;  /* 0x00004003ff0075a7 */ /* 0x000ea40008001121 */
[----:B--2---:R-:W-:Y:S05]  /*1d10*/  @!P0 BRA `(.L_x_109) ;  /* 0x000000ac00588947 */ /* 0x004fea0003800000 */
.L_x_108:
[----:B------:R2:W-:Y:S01]  /*1d20*/  @P3 SYNCS.ARRIVE.TRANS64 RZ, [UR33], R2 ;  /* 0x00000002ffff39a7 */ /* 0x0005e20008000021 */
[----:B------:R-:W-:Y:S02]  /*1d30*/  ULOP3.LUT UR5, UR21, 0x2, URZ, 0xfc, !UPT ;  /* 0x0000000215057892 */ /* 0x000fe4000f8efcff */
[----:B------:R-:W-:Y:S02]  /*1d40*/  UIADD3 UR16, UPT, UPT, UR16, 0x1, URZ ;  /* 0x0000000110107890 */ /* 0x000fe4000fffe0ff */
[----:B------:R-:W-:Y:S02]  /*1d50*/  UISETP.NE.AND UP0, UPT, UR5, 0x2, UPT ;  /* 0x000000020500788c */ /* 0x000fe4000bf05270 */
[----:B------:R-:W-:-:S07]  /*1d60*/  UISETP.NE.AND UP2, UPT, UR16, 0x1, UPT ;  /* 0x000000011000788c */ /* 0x000fce000bf45270 */
[----:B------:R-:W-:Y:S05]  /*1d70*/  BRA.U UP0, `(.L_x_110) ;  /* 0x0000000100047547 */ /* 0x000fea000b800000 */
[----:B------:R-:W-:Y:S05]  /*1d80*/  BPT.TRAP 0x1 ;  /* 0x000000040000795c */ /* 0x000fea0000300000 */
.L_x_110:
[----:B------:R-:W-:Y:S04]  /*1d90*/  BSSY.RECONVERGENT B0, `(.L_x_111) ;  /* 0x0000003000007945 */ /* 0x000fe80003800200 */
[----:B------:R-:W-:Y:S05]  /*1da0*/  @!P2 BRA `(.L_x_112) ;  /* 0x000000000004a947 */ /* 0x000fea0003800000 */
[----:B------:R-:W-:Y:S05]  /*1db0*/  BPT.TRAP 0x1 ;  /* 0x000000040000795c */ /* 0x000fea0000300000 */
.L_x_112:
[----:B------:R-:W-:Y:S05]  /*1dc0*/  BSYNC.RECONVERGENT B0 ;  /* 0x0000000000007941 */ /* 0x000fea0003800200 */
.L_x_111:
[----:B------:R-:W-:Y:S02]  /*1dd0*/  UIADD3 UR5, UPT, UPT, UR4, 0x1, URZ ;  /* 0x0000000104057890 */ /* 0x000fe4000fffe0ff */
[----:B------:R-:W-:Y:S02]  /*1de0*/  USHF.L.U32 UR8, UR4, 0xd, URZ ;  /* 0x0000000d04087899 */ /* 0x000fe400080006ff */
[----:B------:R-:W-:Y:S02]  /*1df0*/  UISETP.NE.AND UP0, UPT, UR5, 0x8, UPT ;  /* 0x000000080500788c */ /* 0x000fe4000bf05270 */
[----:B------:R-:W-:Y:S02]  /*1e00*/  ULOP3.LUT UR32, UR8, UR28, URZ, 0xfc, !UPT ;  /* 0x0000001c08207292 */ /* 0x000fe4000f8efcff */
[----:B------:R-:W-:Y:S02]  /*1e10*/  USEL UR7, URZ, 0x1, UP0 ;  /* 0x00000001ff077887 */ /* 0x000fe40008000000 */
[----:B------:R-:W-:-:S02]  /*1e20*/  USEL UR6, UR5, URZ, UP0 ;  /* 0x000000ff05067287 */ /* 0x000fc40008000000 */
[----:B------:R-:W-:Y:S02]  /*1e30*/  UIADD3 UR14, UP1, UPT, UR26, 0x80, URZ ;  /* 0x000000801a0e7890 */ /* 0x000fe4000ff3e0ff */
[----:B------:R-:W-:Y:S01]  /*1e40*/  ULEA UR5, UR6, UR13, 0x3 ;  /* 0x0000000d06057291 */ /* 0x000fe2000f8e18ff */
[----:B------:R-:W-:Y:S01]  /*1e50*/  LOP3.LUT R12, R12, UR7, RZ, 0x3c, !PT ;  /* 0x000000070c0c7c12 */ /* 0x000fe2000f8e3cff */
[----:B------:R-:W-:Y:S02]  /*1e60*/  ULEA UR32, UR32, UR13, 0x1 ;  /* 0x0000000d20207291 */ /* 0x000fe4000f8e08ff */
[----:B------:R-:W-:Y:S01]  /*1e70*/  UIADD3 UR4, UP0, UPT, UR26, 0x180, URZ ;  /* 0x000001801a047890 */ /* 0x000fe2000ff1e0ff */
[----:B-1----:R-:W-:Y:S01]  /*1e80*/  SHF.L.U32 R0, R12, 0x1f, RZ ;  /* 0x0000001f0c007819 */ /* 0x002fe200000006ff */
[----:B------:R-:W-:Y:S02]  /*1e90*/  ULOP3.LUT UR33, UR33, 0xfefffff8, URZ, 0xc0, !UPT ;  /* 0xfefffff821217892 */ /* 0x000fe4000f8ec0ff */
[----:B------:R-:W-:Y:S01]  /*1ea0*/  UIADD3.X UR15, UPT, UPT, URZ, UR27, URZ, UP1, !UPT ;  /* 0x0000001bff0f7290 */ /* 0x000fe20008ffe4ff */
[----:B------:R3:W4:Y:S01]  /*1eb0*/  SYNCS.PHASECHK.TRANS64.TRYWAIT P0, [UR5+0x40], R0 ;  /* 0x00004000ff0075a7 */ /* 0x0007220008001105 */
[----:B------:R-:W-:-:S02]  /*1ec0*/  UIADD3 UR32, UPT, UPT, UR32, 0x8400, URZ ;  /* 0x0000840020207890 */ /* 0x000fc4000fffe0ff */
[----:B------:R-:W-:Y:S02]  /*1ed0*/  UPRMT UR7, URZ, 0x5410, UR24 ;  /* 0x00005410ff077896 */ /* 0x000fe40008000018 */
[----:B------:R-:W-:Y:S02]  /*1ee0*/  UIADD3 UR8, UPT, UPT, UR13, 0x28400, UR8 ;  /* 0x000284000d087890 */ /* 0x000fe4000fffe008 */
[----:B------:R-:W-:Y:S01]  /*1ef0*/  UIADD3.X UR5, UPT, UPT, URZ, UR27, URZ, UP0, !UPT ;  /* 0x0000001bff057290 */ /* 0x000fe200087fe4ff */
[----:B------:R-:W-:Y:S01]  /*1f00*/  UMOV UR18, 0x0 ;  /* 0x0000000000127882 */ /* 0x000fe20000000000 */
[----:B------:R-:W-:Y:S01]  /*1f10*/  UMOV UR19, 0x10000000 ;  /* 0x1000000000137882 */ /* 0x000fe20000000000 */
[----:B------:R-:W-:Y:S01]  /*1f20*/  UMOV UR10, UR34 ;  /* 0x00000022000a7c82 */ /* 0x000fe20008000000 */
[----:B------:R-:W-:Y:S01]  /*1f30*/  UMOV UR12, UR36 ;  /* 0x00000024000c7c82 */ /* 0x000fe20008000000 */
[----:B------:R-:W-:Y:S01]  /*1f40*/  UMOV UR9, UR33 ;  /* 0x0000002100097c82 */ /* 0x000fe20008000000 */
[----:B------:R1:W-:Y:S03]  /*1f50*/  UTMALDG.3D.MULTICAST.2CTA [UR32], [UR14], UR7, desc[UR18] ;  /* 0x000012200e0073b4 */ /* 0x0003e60008211807 */
[----:B------:R2:W-:Y:S01]  /*1f60*/  UTMALDG.3D.2CTA [UR8], [UR4], desc[UR18] ;  /* 0x00001208040075b4 */ /* 0x0005e20008211000 */
[----:B-1----:R-:W-:Y:S01]  /*1f70*/  UIADD3 UR34, UPT, UPT, UR34, 0x40, URZ ;  /* 0x0000004022227890 */ /* 0x002fe2000fffe0ff */
[----:B------:R-:W-:Y:S01]  /*1f80*/  UMOV UR7, UR29 ;  /* 0x0000001d00077c82 */ /* 0x000fe20008000000 */
[----:B--2---:R-:W-:Y:S01]  /*1f90*/  UMOV UR4, UR6 ;  /* 0x0000000600047c82 */ /* 0x004fe20008000000 */
[----:B------:R-:W-:Y:S09]  /*1fa0*/  BRA.U UP2, `(.L_x_113) ;  /* 0xfffffffd02447547 */ /* 0x000ff2000b83ffff */
.L_x_107:
[----:B------:R-:W-:Y:S01]  /*1fb0*/  ULEA UR4, UR6, UR13, 0x3 ;  /* 0x0000000d06047291 */ /* 0x000fe2000f8e18ff */
[----:B-1-3--:R-:W-:Y:S01]  /*1fc0*/  SHF.L.U32 R0, R12, 0x1f, RZ ;  /* 0x0000001f0c007819 */ /* 0x00afe200000006ff */
[----:B------:R-:W-:Y:S01]  /*1fd0*/  @!P1 SYNCS.ARRIVE.TRANS64.A1T0 RZ, [UR13+0xc8], RZ ;  /* 0x0000c8ffffff99a7 */ /* 0x000fe2000810000d */
[----:B------:R-:W-:-:S06]  /*1fe0*/  UISETP.GT.AND UP0, UPT, UR41, UR40, UPT ;  /* 0x000000282900728c */ /* 0x000fcc000bf04270 */
[----:B--2-4-:R1:W2:Y:S03]  /*1ff0*/  SYNCS.PHASECHK.TRANS64.TRYWAIT P0, [UR4+0x40], R0 ;  /* 0x00004000ff0075a7 */ /* 0x0142a60008001104 */
[----:B------:R-:W-:Y:S05]  /*2000*/  BRA.U !UP0, `(.L_x_114) ;  /* 0x0000000108c07547 */ /* 0x000fea000b800000 */
[----:B------:R-:W-:Y:S01]  /*2010*/  UIADD3 UR25, UPT, UPT, UR43, UR7, URZ ;  /* 0x000000072b197290 */ /* 0x000fe2000fffe0ff */
[----:B------:R-:W-:-:S11]  /*2020*/  UMOV UR4, UR6 ;  /* 0x0000000600047c82 */ /* 0x000fd60008000000 */
.L_x_120:
[----:B------:R-:W-:Y:S01]  /*2030*/  ULEA UR17, UR4, UR13, 0x3 ;  /* 0x0000000d04117291 */ /* 0x000fe2000f8e18ff */
[----:B--2---:R-:W-:Y:S01]  /*2040*/  @P3 MOV R2, 0xc000 ;  /* 0x0000c00000023802 */ /* 0x004fe20000000f00 */
[----:B--2-4-:R-:W-:Y:S10]  /*2050*/  @P0 BRA `(.L_x_115) ;  /* 0x00000000000c0947 */ /* 0x014ff40003800000 */
[----:B------:R-:W-:-:S04]  /*2060*/  SHF.L.U32 R3, R12, 0x1f, RZ ;  /* 0x0000001f0c037819 */ /* 0x000fc800000006ff */
[----:B------:R-:W2:Y:S02]  /*2070*/  SYNCS.PHASECHK.TRANS64.TRYWAIT P0, [UR17+0x40], R3 ;  /* 0x00004003ff0075a7 */ /* 0x000ea40008001111 */
[----:B--2---:R-:W-:Y:S05]  /*2080*/  @!P0 BRA `(.L_x_116) ;  /* 0x000000a800948947 */ /* 0x004fea0003800000 */
.L_x_115:
[----:B------:R2:W-:Y:S01]  /*2090*/  @P3 SYNCS.ARRIVE.TRANS64 RZ, [UR17], R2 ;  /* 0x00000002ffff39a7 */ /* 0x0005e20008000011 */
[----:B------:R-:W-:-:S04]  /*20a0*/  ULOP3.LUT UR5, UR21, 0x2, URZ, 0xfc, !UPT ;  /* 0x0000000215057892 */ /* 0x000fc8000f8efcff */
[----:B------:R-:W-:-:S09]  /*20b0*/  UISETP.NE.AND UP0, UPT, UR5, 0x2, UPT ;  /* 0x000000020500788c */ /* 0x000fd2000bf05270 */
[----:B------:R-:W-:Y:S05]  /*20c0*/  BRA.U UP0, `(.L_x_117) ;  /* 0x0000000100047547 */ /* 0x000fea000b800000 */
[----:B------:R-:W-:Y:S05]  /*20d0*/  BPT.TRAP 0x1 ;  /* 0x000000040000795c */ /* 0x000fea0000300000 */
.L_x_117:
[----:B------:R-:W-:Y:S04]  /*20e0*/  BSSY.RECONVERGENT B0, `(.L_x_118) ;  /* 0x0000003000007945 */ /* 0x000fe80003800200 */
[----:B------:R-:W-:Y:S05]  /*20f0*/  @!P2 BRA `(.L_x_119) ;  /* 0x000000000004a947 */ /* 0x000fea0003800000 */
[----:B------:R-:W-:Y:S05]  /*2100*/  BPT.TRAP 0x1 ;  /* 0x000000040000795c */ /* 0x000fea0000300000 */
.L_x_119:
[----:B------:R-:W-:Y:S05]  /*2110*/  BSYNC.RECONVERGENT B0 ;  /* 0x0000000000007941 */ /* 0x000fea0003800200 */
.L_x_118:
[----:B------:R-:W-:Y:S02]  /*2120*/  UIADD3 UR5, UPT, UPT, UR4, 0x1, URZ ;  /* 0x0000000104057890 */ /* 0x000fe4000fffe0ff */
[----:B------:R-:W-:Y:S02]  /*2130*/  UIADD3 UR14, UP1, UPT, UR26, 0x80, URZ ;  /* 0x000000801a0e7890 */ /* 0x000fe4000ff3e0ff */
[----:B------:R-:W-:Y:S02]  /*2140*/  UISETP.NE.AND UP0, UPT, UR5, 0x8, UPT ;  /* 0x000000080500788c */ /* 0x000fe4000bf05270 */
[----:B------:R-:W-:Y:S02]  /*2150*/  ULEA UR16, UR4, UR30, 0xe ;  /* 0x0000001e04107291 */ /* 0x000fe4000f8e70ff */
[----:B------:R-:W-:Y:S02]  /*2160*/  USEL UR8, URZ, 0x1, UP0 ;  /* 0x00000001ff087887 */ /* 0x000fe40008000000 */
[----:B------:R-:W-:-:S02]  /*2170*/  USEL UR6, UR5, URZ, UP0 ;  /* 0x000000ff05067287 */ /* 0x000fc40008000000 */
[----:B------:R-:W-:Y:S02]  /*2180*/  UIADD3 UR22, UP0, UPT, UR26, 0x180, URZ ;  /* 0x000001801a167890 */ /* 0x000fe4000ff1e0ff */
[----:B------:R-:W-:Y:S01]  /*2190*/  LOP3.LUT R12, R12, UR8, RZ, 0x3c, !PT ;  /* 0x000000080c0c7c12 */ /* 0x000fe2000f8e3cff */
[----:B------:R-:W-:Y:S02]  /*21a0*/  ULEA UR8, UR4, UR13, 0xd ;  /* 0x0000000d04087291 */ /* 0x000fe4000f8e68ff */
[----:B------:R-:W-:Y:S01]  /*21b0*/  ULEA UR5, UR6, UR13, 0x3 ;  /* 0x0000000d06057291 */ /* 0x000fe2000f8e18ff */
[----:B-1----:R-:W-:Y:S01]  /*21c0*/  SHF.L.U32 R0, R12, 0x1f, RZ ;  /* 0x0000001f0c007819 */ /* 0x002fe200000006ff */
[----:B------:R-:W-:Y:S02]  /*21d0*/  USHF.L.U32 UR18, UR7, 0x6, URZ ;  /* 0x0000000607127899 */ /* 0x000fe400080006ff */
[----:B------:R-:W-:Y:S02]  /*21e0*/  ULOP3.LUT UR17, UR17, 0xfefffff8, URZ, 0xc0, !UPT ;  /* 0xfefffff811117892 */ /* 0x000fe4000f8ec0ff */
[----:B------:R-:W-:-:S02]  /*21f0*/  UIADD3.X UR15, UPT, UPT, URZ, UR27, URZ, UP1, !UPT ;  /* 0x0000001bff0f7290 */ /* 0x000fc40008ffe4ff */
[----:B------:R-:W-:Y:S01]  /*2200*/  UPRMT UR4, URZ, 0x5410, UR24 ;  /* 0x00005410ff047896 */ /* 0x000fe20008000018 */
[----:B------:R3:W4:Y:S01]  /*2210*/  SYNCS.PHASECHK.TRANS64.TRYWAIT P0, [UR5+0x40], R0 ;  /* 0x00004000ff0075a7 */ /* 0x0007220008001105 */
[----:B------:R-:W-:Y:S02]  /*2220*/  UIADD3 UR8, UPT, UPT, UR8, 0x28400, URZ ;  /* 0x0002840008087890 */ /* 0x000fe4000fffe0ff */
[----:B------:R-:W-:Y:S01]  /*2230*/  UIADD3.X UR23, UPT, UPT, URZ, UR27, URZ, UP0, !UPT ;  /* 0x0000001bff177290 */ /* 0x000fe200087fe4ff */
[----:B------:R-:W-:Y:S01]  /*2240*/  UMOV UR32, 0x0 ;  /* 0x0000000000207882 */ /* 0x000fe20000000000 */
[----:B------:R-:W-:Y:S01]  /*2250*/  UMOV UR33, 0x10000000 ;  /* 0x1000000000217882 */ /* 0x000fe20000000000 */
[----:B------:R-:W-:Y:S01]  /*2260*/  UMOV UR19, UR35 ;  /* 0x0000002300137c82 */ /* 0x000fe20008000000 */
[----:B------:R-:W-:Y:S01]  /*2270*/  UMOV UR20, UR36 ;  /* 0x0000002400147c82 */ /* 0x000fe20008000000 */
[----:B------:R-:W-:Y:S01]  /*2280*/  UMOV UR12, UR36 ;  /* 0x00000024000c7c82 */ /* 0x000fe20008000000 */
[----:B------:R-:W-:Y:S01]  /*2290*/  UMOV UR9, UR17 ;  /* 0x0000001100097c82 */ /* 0x000fe20008000000 */
[----:B------:R-:W-:Y:S01]  /*22a0*/  UMOV UR10, UR18 ;  /* 0x00000012000a7c82 */ /* 0x000fe20008000000 */
[----:B------:R1:W-:Y:S01]  /*22b0*/  UTMALDG.3D.MULTICAST.2CTA [UR16], [UR14], UR4, desc[UR32] ;  /* 0x000020100e0073b4 */ /* 0x0003e20008211804 */
[----:B------:R-:W-:-:S04]  /*22c0*/  UIADD3 UR7, UPT, UPT, UR7, 0x1, URZ ;  /* 0x0000000107077890 */ /* 0x000fc8000fffe0ff */
[----:B------:R-:W-:Y:S01]  /*22d0*/  UISETP.NE.AND UP0, UPT, UR7, UR25, UPT ;  /* 0x000000190700728c */ /* 0x000fe2000bf05270 */
[----:B------:R3:W-:Y:S01]  /*22e0*/  UTMALDG.3D.2CTA [UR8], [UR22], desc[UR32] ;  /* 0x00002008160075b4 */ /* 0x0007e20008211000 */
[----:B-1----:R-:W-:-:S07]  /*22f0*/  UMOV UR4, UR6 ;  /* 0x0000000600047c82 */ /* 0x002fce0008000000 */
[----:B---3--:R-:W-:Y:S05]  /*2300*/  BRA.U UP0, `(.L_x_120) ;  /* 0xfffffffd00487547 */ /* 0x008fea000b83ffff */
.L_x_114:
[C---:B------:R-:W-:Y:S01]  /*2310*/  LEA R3, R11.reuse, UR13, 0x3 ;  /* 0x0000000d0b037c11 */ /* 0x040fe2000f8e18ff */
[----:B------:R-:W-:Y:S01]  /*2320*/  NOP ;  /* 0x0000000000007918 */ /* 0x000fe20000000000 */
[----:B-1----:R-:W-:Y:S02]  /*2330*/  SHF.L.U32 R0, R10, 0x1f, RZ ;  /* 0x0000001f0a007819 */ /* 0x002fe400000006ff */
[----:B------:R-:W-:Y:S02]  /*2340*/  LEA R5, R11, UR13, 0x4 ;  /* 0x0000000d0b057c11 */ /* 0x000fe4000f8e20ff */
[----:B--2-4-:R-:W1:Y:S02]  /*2350*/  SYNCS.PHASECHK.TRANS64.TRYWAIT P0, [R3+URZ+0xd0], R0 ;  /* 0x0000d000030075a7 */ /* 0x014e6400080011ff */
[----:B-1----:R-:W-:Y:S05]  /*2360*/  @!P0 BRA `(.L_x_121) ;  /* 0x000000a400f48947 */ /* 0x002fea0003800000 */
.L_x_274:
[----:B------:R-:W2:Y:S01]  /*2370*/  LDS.128 R4, [R5+0x160] ;  /* 0x0001600005047984 */ /* 0x000ea20000000c00 */
[----:B------:R-:W-:Y:S01]  /*2380*/  UISETP.GE.AND UP0, UPT, UR45, 0x1, UPT ;  /* 0x000000012d00788c */ /* 0x000fe2000bf06270 */
[----:B------:R-:W-:Y:S01]  /*2390*/  @!PT LDS RZ, [RZ] ;  /* 0x00000000fffff984 */ /* 0x000fe20000000800 */
[----:B------:R-:W-:Y:S01]  /*23a0*/  @!PT LDS RZ, [RZ] ;  /* 0x00000000fffff984 */ /* 0x000fe20000000800 */
[----:B------:R-:W-:Y:S01]  /*23b0*/  @!PT LDS RZ, [RZ] ;  /* 0x00000000fffff984 */ /* 0x000fe20000000800 */
[----:B------:R-:W-:Y:S01]  /*23c0*/  @!PT LDS RZ, [RZ] ;  /* 0x00000000fffff984 */ /* 0x000fe20000000800 */
[----:B------:R3:W-:Y:S06]  /*23d0*/  MEMBAR.ALL.CTA ;  /* 0x0000000000007992 */ /* 0x0007ec0000008000 */
[----:B---3--:R-:W3:Y:S01]  /*23e0*/  FENCE.VIEW.ASYNC.S ;  /* 0x00000000000073c6 */ /* 0x008ee20000000000 */
[----:B--2---:R-:W-:-:S13]  /*23f0*/  LOP3.LUT P0, RZ, R6, 0x1, RZ, 0xc0, !PT ;  /* 0x0000000106ff7812 */ /* 0x004fda000780c0ff */
[----:B---3--:R-:W-:Y:S01]  /*2400*/  VOTEU.ANY UP1, P0 ;  /* 0x0000000000ff7886 */ /* 0x008fe20000020100 */
[----:B------:R-:W-:-:S13]  /*2410*/  PLOP3.LUT P0, PT, PT, PT, UP1, 0x80, 0x8 ;  /* 0x000000000008781c */ /* 0x000fda0003f0f018 */
[----:B-1----:R-:W-:Y:S02]  /*2420*/  @P0 LOP3.LUT R0, R5, 0xffff, RZ, 0xc0, !PT ;  /* 0x0000ffff05000812 */ /* 0x002fe400078ec0ff */
[----:B------:R-:W-:Y:S02]  /*2430*/  @P0 MOV R2, R4 ;  /* 0x0000000400020202 */ /* 0x000fe40000000f00 */
[----:B------:R-:W-:Y:S01]  /*2440*/  @P0 R2UR UR5, R0 ;  /* 0x00000000000502ca */ /* 0x000fe200000e0000 */
[----:B------:R-:W-:Y:S01]  /*2450*/  VIADD R0, R3, 0xe0 ;  /* 0x000000e003007836 */ /* 0x000fe20000000000 */
[----:B------:R-:W-:Y:S02]  /*2460*/  @P0 SHF.R.U32.HI R4, RZ, 0x10, R5 ;  /* 0x00000010ff040819 */ /* 0x000fe40000011605 */
[----:B------:R-:W-:Y:S02]  /*2470*/  @P0 R2UR UR7, R2 ;  /* 0x00000000020702ca */ /* 0x000fe400000e0000 */
[----:B------:R-:W-:-:S02]  /*2480*/  PRMT R0, RZ, 0x654, R0 ;  /* 0x00000654ff007816 */ /* 0x000fc40000000000 */
[----:B------:R-:W-:Y:S02]  /*2490*/  @P0 R2UR UR4, R4 ;  /* 0x00000000040402ca */ /* 0x000fe400000e0000 */
[----:B------:R1:W-:Y:S03]  /*24a0*/  SYNCS.ARRIVE.TRANS64.RED.A1T0 RZ, [R0+URZ], RZ ;  /* 0x000000ff00ff79a7 */ /* 0x0003e600081004ff */
[----:B------:R-:W-:-:S04]  /*24b0*/  @UP1 UMOV UR31, UR5 ;  /* 0x00000005001f1c82 */ /* 0x000fc80008000000 */
[----:B------:R-:W-:-:S04]  /*24c0*/  @UP1 UMOV UR37, UR7 ;  /* 0x0000000700251c82 */ /* 0x000fc80008000000 */
[----:B------:R-:W-:Y:S01]  /*24d0*/  @UP1 UMOV UR36, UR4 ;  /* 0x0000000400241c82 */ /* 0x000fe20008000000 */
[----:B------:R-:W-:Y:S05]  /*24e0*/  BRA.U !UP0, `(.L_x_122) ;  /* 0x0000000108d47547 */ /* 0x000fea000b800000 */
[----:B------:R-:W2:Y:S01]  /*24f0*/  LDCU.128 UR16, c[0x0][0xb10] ;  /* 0x00016200ff1077ac */ /* 0x000ea20008000c00 */
[----:B------:R-:W3:Y:S01]  /*2500*/  LDCU UR12, c[0x0][0xb20] ;  /* 0x00016400ff0c77ac */ /* 0x000ee20008000800 */
[----:B------:R-:W4:Y:S01]  /*2510*/  LDCU UR20, c[0x0][0xb0c] ;  /* 0x00016180ff1477ac */ /* 0x000f220008000800 */
[----:B------:R-:W1:Y:S01]  /*2520*/  LDCU.64 UR8, c[0x0][0xb28] ;  /* 0x00016500ff0877ac */ /* 0x000e620008000a00 */
[----:B------:R-:W-:Y:S02]  /*2530*/  UISETP.NE.AND UP3, UPT, UR45, 0x1, UPT ;  /* 0x000000012d00788c */ /* 0x000fe4000bf65270 */
[----:B--2---:R-:W-:Y:S02]  /*2540*/  UIMAD.WIDE.U32 UR10, UR38, UR19, URZ ;  /* 0x00000013260a72a5 */ /* 0x004fe4000f8e00ff */
[----:B------:R-:W-:Y:S02]  /*2550*/  UIMAD.WIDE.U32 UR4, UR39, UR16, URZ ;  /* 0x00000010270472a5 */ /* 0x000fe4000f8e00ff */
[----:B------:R-:W-:-:S02]  /*2560*/  UISETP.NE.AND UP0, UPT, UR18, 0x1, UPT ;  /* 0x000000011200788c */ /* 0x000fc4000bf05270 */
[----:B------:R-:W-:Y:S01]  /*2570*/  UIMAD.WIDE.U32 UR22, UR31, UR19, URZ ;  /* 0x000000131f1672a5 */ /* 0x000fe2000f8e00ff */
[----:B------:R-:W-:Y:S02]  /*2580*/  UMOV UR10, UR11 ;  /* 0x0000000b000a7c82 */ /* 0x000fe40008000000 */
[----:B------:R-:W-:Y:S01]  /*2590*/  UMOV UR4, UR5 ;  /* 0x0000000500047c82 */ /* 0x000fe20008000000 */
[----:B---3--:R-:W-:Y:S02]  /*25a0*/  USHF.R.U32.HI UR10, URZ, UR12, UR10 ;  /* 0x0000000cff0a7299 */ /* 0x008fe4000801160a */
[----:B----4-:R-:W-:Y:S02]  /*25b0*/  UISETP.NE.AND UP2, UPT, UR20, 0x1, UPT ;  /* 0x000000011400788c */ /* 0x010fe4000bf45270 */
[----:B------:R-:W-:Y:S02]  /*25c0*/  USHF.R.U32.HI UR4, URZ, UR17, UR4 ;  /* 0x00000011ff047299 */ /* 0x000fe40008011604 */
[----:B------:R-:W-:-:S02]  /*25d0*/  USEL UR5, UR38, UR10, !UP0 ;  /* 0x0000000a26057287 */ /* 0x000fc4000c000000 */
[----:B------:R-:W-:Y:S02]  /*25e0*/  USEL UR7, UR39, UR4, !UP2 ;  /* 0x0000000427077287 */ /* 0x000fe4000d000000 */
[----:B-1----:R-:W-:Y:S01]  /*25f0*/  UIMAD.WIDE.U32 UR10, UR5, UR8, URZ ;  /* 0x00000008050a72a5 */ /* 0x002fe2000f8e00ff */
[----:B------:R-:W-:Y:S01]  /*2600*/  UMOV UR4, UR23 ;  /* 0x0000001700047c82 */ /* 0x000fe20008000000 */
[----:B------:R-:W-:Y:S02]  /*2610*/  UIMAD.WIDE.U32 UR14, UR37, UR16, URZ ;  /* 0x00000010250e72a5 */ /* 0x000fe4000f8e00ff */
[----:B------:R-:W-:-:S03]  /*2620*/  UIMAD.WIDE.U32 UR22, UR7, UR8, URZ ;  /* 0x00000008071672a5 */ /* 0x000fc6000f8e00ff */
[----:B------:R-:W-:Y:S01]  /*2630*/  UMOV UR10, UR11 ;  /* 0x0000000b000a7c82 */ /* 0x000fe20008000000 */
[----:B------:R-:W-:Y:S02]  /*2640*/  USHF.R.U32.HI UR4, URZ, UR12, UR4 ;  /* 0x0000000cff047299 */ /* 0x000fe40008011604 */
[----:B------:R-:W-:Y:S01]  /*2650*/  @UP3 USHF.R.U32.HI UR5, URZ, UR9, UR10 ;  /* 0x00000009ff053299 */ /* 0x000fe2000801160a */
[----:B------:R-:W-:Y:S01]  /*2660*/  UMOV UR14, UR15 ;  /* 0x0000000f000e7c82 */ /* 0x000fe20008000000 */
[----:B------:R-:W-:Y:S01]  /*2670*/  UMOV UR22, UR23 ;  /* 0x0000001700167c82 */ /* 0x000fe20008000000 */
[----:B------:R-:W-:Y:S02]  /*2680*/  USHF.R.U32.HI UR17, URZ, UR17, UR14 ;  /* 0x00000011ff117299 */ /* 0x000fe4000801160e */
[----:B------:R-:W-:Y:S02]  /*2690*/  USEL UR4, UR31, UR4, !UP0 ;  /* 0x000000041f047287 */ /* 0x000fe4000c000000 */
[----:B------:R-:W-:-:S02]  /*26a0*/  @UP3 USHF.R.U32.HI UR7, URZ, UR9, UR22 ;  /* 0x00000009ff073299 */ /* 0x000fc40008011616 */
[----:B------:R-:W-:Y:S02]  /*26b0*/  UIMAD UR10, UR45, UR5, URZ ;  /* 0x000000052d0a72a4 */ /* 0x000fe4000f8e02ff */
[----:B------:R-:W-:Y:S02]  /*26c0*/  USEL UR5, UR37, UR17, !UP2 ;  /* 0x0000001125057287 */ /* 0x000fe4000d000000 */
[----:B------:R-:W-:Y:S02]  /*26d0*/  UIMAD UR12, UR45, UR7, URZ ;  /* 0x000000072d0c72a4 */ /* 0x000fe4000f8e02ff */
[----:B------:R-:W-:Y:S02]  /*26e0*/  UISETP.GE.AND UP0, UPT, UR4, UR10, UPT ;  /* 0x0000000a0400728c */ /* 0x000fe4000bf06270 */
[----:B------:R-:W-:Y:S02]  /*26f0*/  UIMAD.WIDE.U32 UR10, UR4, UR8, URZ ;  /* 0x00000008040a72a5 */ /* 0x000fe4000f8e00ff */
[----:B------:R-:W-:-:S02]  /*2700*/  UISETP.GE.OR UP0, UPT, UR5, UR12, UP0 ;  /* 0x0000000c0500728c */ /* 0x000fc40008706670 */
[----:B------:R-:W-:Y:S02]  /*2710*/  UIMAD.WIDE.U32 UR14, UR5, UR8, URZ ;  /* 0x00000008050e72a5 */ /* 0x000fe4000f8e00ff */
[----:B------:R-:W-:Y:S01]  /*2720*/  UIADD3 UR12, UPT, UPT, -UR5, URZ, URZ ;  /* 0x000000ff050c7290 */ /* 0x000fe2000fffe1ff */
[----:B------:R-:W-:Y:S01]  /*2730*/  UMOV UR10, UR11 ;  /* 0x0000000b000a7c82 */ /* 0x000fe20008000000 */
[----:B------:R-:W-:Y:S02]  /*2740*/  UIADD3 UR11, UPT, UPT, -UR4, URZ, URZ ;  /* 0x000000ff040b7290 */ /* 0x000fe4000fffe1ff */
[----:B------:R-:W-:-:S03]  /*2750*/  USHF.R.U32.HI UR10, URZ, UR9, UR10 ;  /* 0x00000009ff0a7299 */ /* 0x000fc6000801160a */
[----:B------:R-:W-:Y:S01]  /*2760*/  @!UP0 UMOV UR8, UR15 ;  /* 0x0000000f00088c82 */ /* 0x000fe20008000000 */
[----:B------:R-:W-:Y:S02]  /*2770*/  UIMAD UR11, UR18, UR11, UR31 ;  /* 0x0000000b120b72a4 */ /* 0x000fe4000f8e021f */
[----:B------:R-:W-:Y:S02]  /*2780*/  USEL UR10, UR4, UR10, !UP3 ;  /* 0x0000000a040a7287 */ /* 0x000fe4000d800000 */
[----:B------:R-:W-:Y:S02]  /*2790*/  @!UP0 USHF.R.U32.HI UR8, URZ, UR9, UR8 ;  /* 0x00000009ff088299 */ /* 0x000fe40008011608 */
[----:B------:R-:W-:Y:S02]  /*27a0*/  UIADD3 UR9, UPT, UPT, -UR10, URZ, URZ ;  /* 0x000000ff0a097290 */ /* 0x000fe4000fffe1ff */
[----:B------:R-:W-:Y:S02]  /*27b0*/  @!UP0 USEL UR8, UR5, UR8, !UP3 ;  /* 0x0000000805088287 */ /* 0x000fe4000d800000 */
[----:B------:R-:W-:-:S02]  /*27c0*/  UIMAD UR9, UR45, UR9, UR4 ;  /* 0x000000092d0972a4 */ /* 0x000fc4000f8e0204 */
[----:B------:R-:W-:Y:S02]  /*27d0*/  @!UP0 UIADD3 UR10, UPT, UPT, UR10, -UR8, URZ ;  /* 0x800000080a0a8290 */ /* 0x000fe4000fffe0ff */
[----:B------:R-:W-:Y:S02]  /*27e0*/  @!UP0 UIMAD UR8, UR9, UR7, UR8 ;  /* 0x00000007090882a4 */ /* 0x000fe4000f8e0208 */
[----:B------:R-:W-:Y:S02]  /*27f0*/  @!UP0 UIMAD UR4, UR45, UR10, UR5 ;  /* 0x0000000a2d0482a4 */ /* 0x000fe4000f8e0205 */
[----:B------:R-:W-:Y:S02]  /*2800*/  UIMAD UR7, UR20, UR12, UR37 ;  /* 0x0000000c140772a4 */ /* 0x000fe4000f8e0225 */
[----:B------:R-:W-:Y:S01]  /*2810*/  UIMAD UR31, UR4, UR18, UR11 ;  /* 0x00000012041f72a4 */ /* 0x000fe2000f8e020b */
[----:B------:R-:W-:Y:S02]  /*2820*/  @!UP0 UMOV UR5, UR8 ;  /* 0x0000000800058c82 */ /* 0x000fe40008000000 */
[----:B------:R-:W-:-:S12]  /*2830*/  UIMAD UR37, UR5, UR20, UR7 ;  /* 0x00000014052572a4 */ /* 0x000fd8000f8e0207 */
.L_x_122:
[----:B------:R-:W2:Y:S02]  /*2840*/  LDCU UR4, c[0x0][0xb30] ;  /* 0x00016600ff0477ac */ /* 0x000ea40008000800 */
[----:B--2---:R-:W-:-:S09]  /*2850*/  UISETP.NE.AND UP0, UPT, UR4, 0x1, UPT ;  /* 0x000000010400788c */ /* 0x004fd2000bf05270 */
[----:B------:R-:W-:Y:S05]  /*2860*/  BRA.U UP0, `(.L_x_123) ;  /* 0x0000000100447547 */ /* 0x000fea000b800000 */
[----:B------:R-:W2:Y:S01]  /*2870*/  LDCU.128 UR16, c[0x0][0xb10] ;  /* 0x00016200ff1077ac */ /* 0x000ea20008000c00 */
[----:B------:R-:W3:Y:S01]  /*2880*/  LDCU UR10, c[0x0][0xb0c] ;  /* 0x00016180ff0a77ac */ /* 0x000ee20008000800 */
[----:B------:R-:W4:Y:S01]  /*2890*/  LDCU UR7, c[0x0][0xb20] ;  /* 0x00016400ff0777ac */ /* 0x000f220008000800 */
[----:B--2---:R-:W-:Y:S02]  /*28a0*/  UIMAD.WIDE.U32 UR8, UR37, UR16, URZ ;  /* 0x00000010250872a5 */ /* 0x004fe4000f8e00ff */
[----:B------:R-:W-:Y:S02]  /*28b0*/  UIMAD.WIDE.U32 UR4, UR31, UR19, URZ ;  /* 0x000000131f0472a5 */ /* 0x000fe4000f8e00ff */
[----:B---3--:R-:W-:Y:S02]  /*28c0*/  UISETP.NE.AND UP2, UPT, UR10, 0x1, UPT ;  /* 0x000000010a00788c */ /* 0x008fe4000bf45270 */
[----:B------:R-:W-:Y:S01]  /*28d0*/  UISETP.NE.AND UP0, UPT, UR18, 0x1, UPT ;  /* 0x000000011200788c */ /* 0x000fe2000bf05270 */
[----:B------:R-:W-:-:S02]  /*28e0*/  UMOV UR8, UR9 ;  /* 0x0000000900087c82 */ /* 0x000fc40008000000 */
[----:B------:R-:W-:Y:S01]  /*28f0*/  UMOV UR4, UR5 ;  /* 0x0000000500047c82 */ /* 0x000fe20008000000 */
[----:B------:R-:W-:Y:S02]  /*2900*/  USHF.R.U32.HI UR17, URZ, UR17, UR8 ;  /* 0x00000011ff117299 */ /* 0x000fe40008011608 */
[----:B----4-:R-:W-:Y:S02]  /*2910*/  USHF.R.U32.HI UR4, URZ, UR7, UR4 ;  /* 0x00000007ff047299 */ /* 0x010fe40008011604 */
[----:B------:R-:W-:Y:S02]  /*2920*/  USEL UR5, UR37, UR17, !UP2 ;  /* 0x0000001125057287 */ /* 0x000fe4000d000000 */
[----:B------:R-:W-:-:S04]  /*2930*/  USEL UR4, UR31, UR4, !UP0 ;  /* 0x000000041f047287 */ /* 0x000fc8000c000000 */
[----:B------:R-:W-:Y:S02]  /*2940*/  UIADD3 UR7, UPT, UPT, UR5, -UR4, URZ ;  /* 0x8000000405077290 */ /* 0x000fe4000fffe0ff */
[----:B------:R-:W-:Y:S02]  /*2950*/  UIADD3 UR4, UPT, UPT, -UR5, UR4, URZ ;  /* 0x0000000405047290 */ /* 0x000fe4000fffe1ff */
[----:B------:R-:W-:Y:S02]  /*2960*/  UIMAD UR31, UR7, UR18, UR31 ;  /* 0x00000012071f72a4 */ /* 0x000fe4000f8e021f */
[----:B------:R-:W-:-:S12]  /*2970*/  UIMAD UR37, UR4, UR10, UR37 ;  /* 0x0000000a042572a4 */ /* 0x000fd8000f8e0225 */
.L_x_123:
[----:B------:R-:W-:Y:S01]  /*2980*/  VIADD R11, R11, 0x1 ;  /* 0x000000010b0b7836 */ /* 0x000fe20000000000 */
[----:B------:R-:W-:Y:S02]  /*2990*/  R2UR UR5, R49 ;  /* 0x00000000310572ca */ /* 0x000fe400000e0000 */
[----:B------:R-:W-:Y:S02]  /*29a0*/  R2UR UR4, R48 ;  /* 0x00000000300472ca */ /* 0x000fe400000e0000 */
[C---:B------:R-:W-:Y:S02]  /*29b0*/  ISETP.NE.AND P0, PT, R11.reuse, 0x2, PT ;  /* 0x000000020b00780c */ /* 0x040fe40003f05270 */
[----:B------:R-:W-:Y:S02]  /*29c0*/  PLOP3.LUT P1, PT, PT, PT, PT, 0x80, 0x8 ;  /* 0x000000000008781c */ /* 0x000fe40003f2f070 */
[----:B------:R-:W-:Y:S02]  /*29d0*/  SEL R3, RZ, 0x1, P0 ;  /* 0x00000001ff037807 */ /* 0x000fe40000000000 */
[----:B------:R-:W-:-:S02]  /*29e0*/  SEL R11, R11, RZ, P0 ;  /* 0x000000ff0b0b7207 */ /* 0x000fc40000000000 */
[----:B------:R-:W-:Y:S01]  /*29f0*/  LOP3.LUT R10, R10, R3, RZ, 0x3c, !PT ;  /* 0x000000030a0a7212 */ /* 0x000fe200078e3cff */
[----:B------:R-:W-:Y:S02]  /*2a00*/  UIADD3 UR20, UPT, UPT, UR37, UR5, URZ ;  /* 0x0000000525147290 */ /* 0x000fe4000fffe0ff */
[----:B------:R-:W-:Y:S01]  /*2a10*/  UIADD3 UR25, UPT, UPT, UR31, UR4, URZ ;  /* 0x000000041f197290 */ /* 0x000fe2000fffe0ff */
[----:B------:R-:W-:Y:S11]  /*2a20*/  BRA.U UP1, `(.L_x_124) ;  /* 0xfffffff101387547 */ /* 0x000ff6000b83ffff */
[----:B------:R-:W-:Y:S01]  /*2a30*/  UIADD3 UR13, UPT, UPT, UR13, 0x40, URZ ;  /* 0x000000400d0d7890 */ /* 0x000fe2000fffe0ff */
[----:B------:R-:W-:-:S03]  /*2a40*/  SHF.L.U32 R3, R12, 0x1f, RZ ;  /* 0x0000001f0c037819 */ /* 0x000fc600000006ff */
[----:B------:R-:W-:-:S09]  /*2a50*/  ULEA UR4, UR6, UR13, 0x3 ;  /* 0x0000000d06047291 */ /* 0x000fd2000f8e18ff */
[----:B------:R-:W2:Y:S02]  /*2a60*/  SYNCS.PHASECHK.TRANS64.TRYWAIT P0, [UR4], R3 ;  /* 0x00000003ff0075a7 */ /* 0x000ea40008001104 */
[----:B--2---:R-:W-:Y:S05]  /*2a70*/  @!P0 BRA `(.L_x_125) ;  /* 0x000000a000448947 */ /* 0x004fea0003800000 */
.L_x_276:
[----:B------:R-:W-:-:S04]  /*2a80*/  UIADD3 UR4, UPT, UPT, UR6, 0x1, URZ ;  /* 0x0000000106047890 */ /* 0x000fc8000fffe0ff */
[----:B------:R-:W-:-:S04]  /*2a90*/  UISETP.NE.AND UP0, UPT, UR4, 0x8, UPT ;  /* 0x000000080400788c */ /* 0x000fc8000bf05270 */
[----:B------:R-:W-:Y:S02]  /*2aa0*/  USEL UR6, URZ, 0x1, UP0 ;  /* 0x00000001ff067887 */ /* 0x000fe40008000000 */
[----:B------:R-:W-:-:S04]  /*2ab0*/  USEL UR4, UR4, URZ, UP0 ;  /* 0x000000ff04047287 */ /* 0x000fc80008000000 */
[----:B------:R-:W-:Y:S01]  /*2ac0*/  ULEA UR5, UR4, UR13, 0x3 ;  /* 0x0000000d04057291 */ /* 0x000fe2000f8e18ff */
[----:B------:R-:W-:-:S04]  /*2ad0*/  LOP3.LUT R2, R12, UR6, RZ, 0x3c, !PT ;  /* 0x000000060c027c12 */ /* 0x000fc8000f8e3cff */
[----:B-1----:R-:W-:-:S04]  /*2ae0*/  SHF.L.U32 R3, R2, 0x1f, RZ ;  /* 0x0000001f02037819 */ /* 0x002fc800000006ff */
[----:B------:R-:W1:Y:S02]  /*2af0*/  SYNCS.PHASECHK.TRANS64.TRYWAIT P0, [UR5], R3 ;  /* 0x00000003ff0075a7 */ /* 0x000e640008001105 */
[----:B-1----:R-:W-:Y:S05]  /*2b00*/  @!P0 BRA `(.L_x_126) ;  /* 0x000000a000388947 */ /* 0x002fea0003800000 */
.L_x_278:
        /* <DEDUP_REMOVED lines=9> */
.L_x_280:
        /* <DEDUP_REMOVED lines=9> */
.L_x_282:
        /* <DEDUP_REMOVED lines=9> */
.L_x_284:
        /* <DEDUP_REMOVED lines=9> */
.L_x_286:
        /* <DEDUP_REMOVED lines=9> */
.L_x_288:
[----:B------:R-:W-:-:S04]  /*2de0*/  UIADD3 UR4, UPT, UPT, UR4, 0x1, URZ ;  /* 0x0000000104047890 */ /* 0x000fc8000fffe0ff */
[----:B------:R-:W-:-:S04]  /*2df0*/  UISETP.NE.AND UP0, UPT, UR4, 0x8, UPT ;  /* 0x000000080400788c */ /* 0x000fc8000bf05270 */
[----:B------:R-:W-:Y:S02]  /*2e00*/  USEL UR5, URZ, 0x1, UP0 ;  /* 0x00000001ff057887 */ /* 0x000fe40008000000 */
[----:B------:R-:W-:-:S04]  /*2e10*/  USEL UR4, UR4, URZ, UP0 ;  /* 0x000000ff04047287 */ /* 0x000fc80008000000 */
[----:B------:R-:W-:Y:S01]  /*2e20*/  ULEA UR4, UR4, UR13, 0x3 ;  /* 0x0000000d04047291 */ /* 0x000fe2000f8e18ff */
[----:B-1----:R-:W-:-:S04]  /*2e30*/  LOP3.LUT R3, R2, UR5, RZ, 0x3c, !PT ;  /* 0x0000000502037c12 */ /* 0x002fc8000f8e3cff */
[----:B------:R-:W-:Y:S01]  /*2e40*/  SHF.L.U32 R3, R3, 0x1f, RZ ;  /* 0x0000001f03037819 */ /* 0x000fe200000006ff */
[----:B------:R-:W-:-:S07]  /*2e50*/  IMAD.U32 R0, RZ, RZ, UR4 ;  /* 0x00000004ff007e24 */ /* 0x000fce000f8e00ff */
.L_x_132:
[----:B-1----:R1:W2:Y:S02]  /*2e60*/  SYNCS.PHASECHK.TRANS64.TRYWAIT P0, [R0+URZ], R3 ;  /* 0x00000003000075a7 */ /* 0x0022a400080011ff */
[----:B--2---:R-:W-:Y:S05]  /*2e70*/  @!P0 NANOSLEEP.SYNCS 0x989680 ;  /* 0x009896800000895d */ /* 0x004fea0003900000 */
[----:B------:R-:W2:Y:S02]  /*2e80*/  @!P0 SYNCS.PHASECHK.TRANS64 P0, [R0+URZ], R3 ;  /* 0x00000003000085a7 */ /* 0x000ea400080010ff */
[----:B--2---:R-:W-:Y:S05]  /*2e90*/  @P0 EXIT ;  /* 0x000000000000094d */ /* 0x004fea0003800000 */
[----:B------:R-:W-:Y:S05]  /*2ea0*/  BRA `(.L_x_132) ;  /* 0xfffffffc00ec7947 */ /* 0x000fea000383ffff */
.L_x_104:
[----:B------:R-:W1:Y:S02]  /*2eb0*/  S2UR UR4, SR_CgaCtaId ;  /* 0x00000000000479c3 */ /* 0x000e640000008800 */
[----:B-1----:R-:W-:-:S04]  /*2ec0*/  UISETP.NE.AND UP0, UPT, UR4, URZ, UPT ;  /* 0x000000ff0400728c */ /* 0x002fc8000bf05270 */
[----:B------:R-:W-:-:S09]  /*2ed0*/  UISETP.NE.OR UP0, UPT, UR13, 0x1, UP0 ;  /* 0x000000010d00788c */ /* 0x000fd20008705670 */
[----:B------:R-:W-:Y:S05]  /*2ee0*/  BRA.U UP0, `(.L_x_133) ;  /* 0x00000005004c7547 */ /* 0x000fea000b800000 */
[----:B------:R-:W1:Y:S01]  /*2ef0*/  S2UR UR5, SR_CgaCtaId ;  /* 0x00000000000579c3 */ /* 0x000e620000008800 */
[----:B------:R-:W-:Y:S01]  /*2f00*/  UMOV UR4, 0x400 ;  /* 0x0000040000047882 */ /* 0x000fe20000000000 */
[----:B------:R-:W-:Y:S01]  /*2f10*/  ISETP.GE.U32.AND P2, PT, R3, 0x4, PT ;  /* 0x000000040300780c */ /* 0x000fe20003f46070 */
[----:B------:R-:W-:Y:S01]  /*2f20*/  IMAD.MOV.U32 R12, RZ, RZ, 0x1 ;  /* 0x00000001ff0c7424 */ /* 0x000fe200078e00ff */
[----:B------:R-:W-:Y:S02]  /*2f30*/  CS2R R10, SRZ ;  /* 0x00000000000a7805 */ /* 0x000fe4000001ff00 */
[----:B------:R-:W-:Y:S01]  /*2f40*/  CS2R R8, SRZ ;  /* 0x0000000000087805 */ /* 0x000fe2000001ff00 */
[----:B-1----:R-:W-:-:S03]  /*2f50*/  ULEA UR6, UR5, UR4, 0x18 ;  /* 0x0000000405067291 */ /* 0x002fc6000f8ec0ff */
[----:B------:R-:W-:-:S09]  /*2f60*/  UMOV UR5, URZ ;  /* 0x000000ff00057c82 */ /* 0x000fd20008000000 */
.L_x_137:
[----:B------:R-:W-:Y:S02]  /*2f70*/  LEA R0, R8, UR6, 0x3 ;  /* 0x0000000608007c11 */ /* 0x000fe4000f8e18ff */
[----:B------:R-:W-:-:S03]  /*2f80*/  SHF.L.U32 R5, R9, 0x1f, RZ ;  /* 0x0000001f09057819 */ /* 0x000fc600000006ff */
[----:B------:R-:W-:Y:S01]  /*2f90*/  VIADD R4, R0, 0x140 ;  /* 0x0000014000047836 */ /* 0x000fe20000000000 */
[----:B------:R-:W1:Y:S02]  /*2fa0*/  SYNCS.PHASECHK.TRANS64.TRYWAIT P0, [R0+URZ+0x130], R5 ;  /* 0x00013005000075a7 */ /* 0x000e6400080011ff */
[----:B-1----:R-:W-:Y:S05]  /*2fb0*/  @!P0 BRA `(.L_x_134) ;  /* 0x0000009c009c8947 */ /* 0x002fea0003800000 */
.L_x_289:
[----:B------:R-:W-:Y:S01]  /*2fc0*/  ULEA UR4, UR5, UR6, 0x3 ;  /* 0x0000000605047291 */ /* 0x000fe2000f8e18ff */
[----:B------:R-:W-:Y:S01]  /*2fd0*/  PRMT R4, RZ, 0x654, R4 ;  /* 0x00000654ff047816 */ /* 0x000fe20000000004 */
[----:B-1----:R-:W-:Y:S01]  /*2fe0*/  @!P2 IMAD.MOV.U32 R5, RZ, RZ, 0x10 ;  /* 0x00000010ff05a424 */ /* 0x002fe200078e00ff */
[----:B------:R-:W-:Y:S01]  /*2ff0*/  SHF.L.U32 R7, R12, 0x1f, RZ ;  /* 0x0000001f0c077819 */ /* 0x000fe200000006ff */
[----:B------:R-:W-:Y:S01]  /*3000*/  UIADD3 UR7, UPT, UPT, UR4, 0xd0, URZ ;  /* 0x000000d004077890 */ /* 0x000fe2000fffe0ff */
[----:B------:R1:W-:Y:S05]  /*3010*/  SYNCS.ARRIVE.TRANS64.RED.A1T0 RZ, [R4+URZ], RZ ;  /* 0x000000ff04ff79a7 */ /* 0x0003ea00081004ff */
[----:B------:R-:W-:Y:S01]  /*3020*/  IMAD.U32 R0, RZ, RZ, UR7 ;  /* 0x00000007ff007e24 */ /* 0x000fe2000f8e00ff */
[----:B------:R-:W2:Y:S04]  /*3030*/  SYNCS.PHASECHK.TRANS64.TRYWAIT P0, [UR4+0xe0], R7 ;  /* 0x0000e007ff0075a7 */ /* 0x000ea80008001104 */
[----:B------:R-:W-:Y:S01]  /*3040*/  PRMT R13, R3, 0x654, R0 ;  /* 0x00000654030d7816 */ /* 0x000fe20000000000 */
[----:B-12---:R-:W-:Y:S06]  /*3050*/  @!P0 BRA `(.L_x_135) ;  /* 0x0000009c00888947 */ /* 0x006fec0003800000 */
.L_x_291:
[----:B------:R-:W-:Y:S01]  /*3060*/  ULEA UR8, UR5, UR6, 0x4 ;  /* 0x0000000605087291 */ /* 0x000fe2000f8e20ff */
[----:B------:R-:W-:Y:S01]  /*3070*/  SEL R2, R13, R2, !P2 ;  /* 0x000000020d027207 */ /* 0x000fe20005000000 */
[----:B------:R-:W-:Y:S01]  /*3080*/  UIADD3 UR9, UPT, UPT, UR4, 0xd0, URZ ;  /* 0x000000d004097890 */ /* 0x000fe2000fffe0ff */
[----:B-1----:R-:W-:Y:S01]  /*3090*/  LEA R0, R11, UR6, 0x3 ;  /* 0x000000060b007c11 */ /* 0x002fe2000f8e18ff */
[----:B------:R-:W-:Y:S01]  /*30a0*/  UIADD3 UR8, UPT, UPT, UR8, 0x160, URZ ;  /* 0x0000016008087890 */ /* 0x000fe2000fffe0ff */
[----:B------:R1:W-:Y:S01]  /*30b0*/  @!P2 SYNCS.ARRIVE.TRANS64.RED RZ, [R2+URZ], R5 ;  /* 0x0000000502ffa9a7 */ /* 0x0003e200080004ff */
[----:B------:R-:W-:Y:S01]  /*30c0*/  UIADD3 UR4, UPT, UPT, UR5, 0x1, URZ ;  /* 0x0000000105047890 */ /* 0x000fe2000fffe0ff */
[----:B------:R-:W-:-:S03]  /*30d0*/  VIADD R8, R8, 0x1 ;  /* 0x0000000108087836 */ /* 0x000fc60000000000 */
[----:B------:R-:W-:Y:S02]  /*30e0*/  UISETP.NE.AND UP0, UPT, UR4, 0x2, UPT ;  /* 0x000000020400788c */ /* 0x000fe4000bf05270 */
[----:B------:R-:W-:Y:S01]  /*30f0*/  ISETP.NE.AND P0, PT, R8, 0x2, PT ;  /* 0x000000020800780c */ /* 0x000fe20003f05270 */
[----:B------:R-:W-:Y:S06]  /*3100*/  UGETNEXTWORKID.BROADCAST [UR8], [UR9] ;  /* 0x00000000080073ca */ /* 0x000fec0008000100 */
[----:B------:R-:W-:Y:S02]  /*3110*/  USEL UR7, URZ, 0x1, UP0 ;  /* 0x00000001ff077887 */ /* 0x000fe40008000000 */
[----:B------:R-:W-:-:S04]  /*3120*/  USEL UR5, UR4, URZ, UP0 ;  /* 0x000000ff04057287 */ /* 0x000fc80008000000 */
[----:B------:R-:W-:Y:S02]  /*3130*/  LOP3.LUT R12, R12, UR7, RZ, 0x3c, !PT ;  /* 0x000000070c0c7c12 */ /* 0x000fe4000f8e3cff */
[----:B-1----:R-:W-:-:S04]  /*3140*/  SHF.L.U32 R5, R10, 0x1f, RZ ;  /* 0x0000001f0a057819 */ /* 0x002fc800000006ff */
[----:B------:R-:W1:Y:S02]  /*3150*/  SYNCS.PHASECHK.TRANS64.TRYWAIT P1, [R0+URZ+0xd0], R5 ;  /* 0x0000d005000075a7 */ /* 0x000e6400080211ff */
[----:B-1----:R-:W-:Y:S05]  /*3160*/  @!P1 BRA `(.L_x_136) ;  /* 0x0000009c005c9947 */ /* 0x002fea0003800000 */
.L_x_292:
[C---:B------:R-:W-:Y:S01]  /*3170*/  LEA R4, R11.reuse, UR6, 0x4 ;  /* 0x000000060b047c11 */ /* 0x040fe2000f8e20ff */
[----:B-1----:R-:W-:Y:S01]  /*3180*/  VIADD R0, R0, 0xe0 ;  /* 0x000000e000007836 */ /* 0x002fe20000000000 */
[----:B------:R-:W-:Y:S01]  /*3190*/  SEL R8, R8, RZ, P0 ;  /* 0x000000ff08087207 */ /* 0x000fe20000000000 */
[----:B------:R-:W-:-:S03]  /*31a0*/  VIADD R11, R11, 0x1 ;  /* 0x000000010b0b7836 */ /* 0x000fc60000000000 */
[----:B------:R-:W1:Y:S01]  /*31b0*/  LDS.128 R4, [R4+0x160] ;  /* 0x0001600004047984 */ /* 0x000e620000000c00 */
[----:B------:R-:W-:Y:S02]  /*31c0*/  PRMT R0, RZ, 0x654, R0 ;  /* 0x00000654ff007816 */ /* 0x000fe40000000000 */
[C---:B------:R-:W-:Y:S01]  /*31d0*/  ISETP.NE.AND P1, PT, R11.reuse, 0x2, PT ;  /* 0x000000020b00780c */ /* 0x040fe20003f25270 */
[----:B------:R-:W-:Y:S01]  /*31e0*/  @!PT LDS RZ, [RZ] ;  /* 0x00000000fffff984 */ /* 0x000fe20000000800 */
[----:B------:R-:W-:Y:S01]  /*31f0*/  @!PT LDS RZ, [RZ] ;  /* 0x00000000fffff984 */ /* 0x000fe20000000800 */
[----:B------:R-:W-:Y:S01]  /*3200*/  @!PT LDS RZ, [RZ] ;  /* 0x00000000fffff984 */ /* 0x000fe20000000800 */
[----:B------:R-:W-:Y:S01]  /*3210*/  @!PT LDS RZ, [RZ] ;  /* 0x00000000fffff984 */ /* 0x000fe20000000800 */
[----:B------:R2:W-:Y:S06]  /*3220*/  MEMBAR.ALL.CTA ;  /* 0x0000000000007992 */ /* 0x0005ec0000008000 */
[----:B--2---:R-:W2:Y:S01]  /*3230*/  FENCE.VIEW.ASYNC.S ;  /* 0x00000000000073c6 */ /* 0x004ea20000000000 */
[----:B------:R-:W-:Y:S01]  /*3240*/  SEL R11, R11, RZ, P1 ;  /* 0x000000ff0b0b7207 */ /* 0x000fe20000800000 */
[----:B--2---:R2:W-:Y:S01]  /*3250*/  SYNCS.ARRIVE.TRANS64.RED.A1T0 RZ, [R0+URZ], RZ ;  /* 0x000000ff00ff79a7 */ /* 0x0045e200081004ff */
[----:B-1----:R-:W-:-:S02]  /*3260*/  LOP3.LUT P3, RZ, R6, 0x1, RZ, 0xc0, !PT ;  /* 0x0000000106ff7812 */ /* 0x002fc4000786c0ff */
[----:B------:R-:W-:-:S04]  /*3270*/  SEL R5, RZ, 0x1, P1 ;  /* 0x00000001ff057807 */ /* 0x000fc80000800000 */
[----:B------:R-:W-:Y:S02]  /*3280*/  LOP3.LUT R10, R10, R5, RZ, 0x3c, !PT ;  /* 0x000000050a0a7212 */ /* 0x000fe400078e3cff */
[----:B--2---:R-:W-:-:S04]  /*3290*/  SEL R0, RZ, 0x1, P0 ;  /* 0x00000001ff007807 */ /* 0x004fc80000000000 */
[----:B------:R-:W-:Y:S01]  /*32a0*/  LOP3.LUT R9, R9, R0, RZ, 0x3c, !PT ;  /* 0x0000000009097212 */ /* 0x000fe200078e3cff */
[----:B------:R-:W-:Y:S06]  /*32b0*/  @P3 BRA `(.L_x_137) ;  /* 0xfffffffc002c3947 */ /* 0x000fec000383ffff */
[----:B------:R-:W-:Y:S01]  /*32c0*/  ULEA UR4, UR5, UR6, 0x3 ;  /* 0x0000000605047291 */ /* 0x000fe2000f8e18ff */
[----:B------:R-:W-:-:S08]  /*32d0*/  SHF.L.U32 R3, R12, 0x1f, RZ ;  /* 0x0000001f0c037819 */ /* 0x000fd000000006ff */
[----:B------:R-:W1:Y:S02]  /*32e0*/  SYNCS.PHASECHK.TRANS64 P0, [UR4+0xe0], R3 ;  /* 0x0000e003ff0075a7 */ /* 0x000e640008001004 */
[----:B-1----:R-:W-:Y:S05]  /*32f0*/  @P0 BRA `(.L_x_138) ;  /* 0x0000000000080947 */ /* 0x002fea0003800000 */
[----:B------:R-:W1:Y:S02]  /*3300*/  SYNCS.PHASECHK.TRANS64.TRYWAIT P0, [UR4+0xe0], R3 ;  /* 0x0000e003ff0075a7 */ /* 0x000e640008001104 */
[----:B-1----:R-:W-:Y:S05]  /*3310*/  @!P0 BRA `(.L_x_139) ;  /* 0x0000009c00048947 */ /* 0x002fea0003800000 */
.L_x_138:
[----:B------:R-:W-:-:S04]  /*3320*/  UIADD3 UR7, UPT, UPT, UR5, 0x1, URZ ;  /* 0x0000000105077890 */ /* 0x000fc8000fffe0ff */
[----:B------:R-:W-:-:S04]  /*3330*/  UISETP.NE.AND UP0, UPT, UR7, 0x2, UPT ;  /* 0x000000020700788c */ /* 0x000fc8000bf05270 */
[----:B------:R-:W-:Y:S02]  /*3340*/  USEL UR8, URZ, 0x1, UP0 ;  /* 0x00000001ff087887 */ /* 0x000fe40008000000 */
[----:B------:R-:W-:-:S04]  /*3350*/  USEL UR7, UR7, URZ, UP0 ;  /* 0x000000ff07077287 */ /* 0x000fc80008000000 */
[----:B------:R-:W-:Y:S01]  /*3360*/  ULEA UR7, UR7, UR6, 0x3 ;  /* 0x0000000607077291 */ /* 0x000fe2000f8e18ff */
[----:B-1----:R-:W-:-:S04]  /*3370*/  LOP3.LUT R3, R12, UR8, RZ, 0x3c, !PT ;  /* 0x000000080c037c12 */ /* 0x002fc8000f8e3cff */
[----:B------:R-:W-:-:S04]  /*3380*/  SHF.L.U32 R0, R3, 0x1f, RZ ;  /* 0x0000001f03007819 */ /* 0x000fc800000006ff */
[----:B------:R-:W1:Y:S02]  /*3390*/  SYNCS.PHASECHK.TRANS64 P0, [UR7+0xe0], R0 ;  /* 0x0000e000ff0075a7 */ /* 0x000e640008001007 */
[----:B-1----:R-:W-:Y:S05]  /*33a0*/  @P0 EXIT ;  /* 0x000000000000094d */ /* 0x002fea0003800000 */
[----:B------:R-:W-:Y:S02]  /*33b0*/  SHF.L.U32 R3, R3, 0x1f, RZ ;  /* 0x0000001f03037819 */ /* 0x000fe400000006ff */
[----:B------:R-:W-:-:S07]  /*33c0*/  MOV R0, UR7 ;  /* 0x0000000700007c02 */ /* 0x000fce0008000f00 */
.L_x_140:
[----:B-1----:R1:W2:Y:S02]  /*33d0*/  SYNCS.PHASECHK.TRANS64.TRYWAIT P0, [R0+URZ+0xe0], R3 ;  /* 0x0000e003000075a7 */ /* 0x0022a400080011ff */
[----:B--2---:R-:W-:Y:S05]  /*33e0*/  @!P0 NANOSLEEP.SYNCS 0x989680 ;  /* 0x009896800000895d */ /* 0x004fea0003900000 */
[----:B------:R-:W2:Y:S02]  /*33f0*/  @!P0 SYNCS.PHASECHK.TRANS64 P0, [R0+URZ+0xe0], R3 ;  /* 0x0000e003000085a7 */ /* 0x000ea400080010ff */
[----:B--2---:R-:W-:Y:S05]  /*3400*/  @P0 EXIT ;  /* 0x000000000000094d */ /* 0x004fea0003800000 */
[----:B------:R-:W-:Y:S05]  /*3410*/  BRA `(.L_x_140) ;  /* 0xfffffffc00ec7947 */ /* 0x000fea000383ffff */
.L_x_133:
[----:B------:R-:W-:Y:S05]  /*3420*/  BRA.U UP4, `(.L_x_141) ;  /* 0x0000001104dc7547 */ /* 0x000fea000b800000 */
[----:B------:R-:W1:Y:S01]  /*3430*/  S2UR UR7, SR_CgaCtaId ;  /* 0x00000000000779c3 */ /* 0x000e620000008800 */
[----:B------:R-:W-:Y:S01]  /*3440*/  UMOV UR4, 0x40 ;  /* 0x0000004000047882 */ /* 0x000fe20000000000 */
[----:B------:R-:W-:Y:S01]  /*3450*/  NOP ;  /* 0x0000000000007918 */ /* 0x000fe20000000000 */
[----:B------:R-:W-:Y:S01]  /*3460*/  UMOV UR6, 0x400 ;  /* 0x0000040000067882 */ /* 0x000fe20000000000 */
[----:B-1----:R-:W-:Y:S02]  /*3470*/  ULEA UR5, UR7, UR4, 0x18 ;  /* 0x0000000407057291 */ /* 0x002fe4000f8ec0ff */
[----:B------:R-:W-:-:S07]  /*3480*/  ULEA UR6, UR7, UR6, 0x18 ;  /* 0x0000000607067291 */ /* 0x000fce000f8ec0ff */
[----:B------:R-:W1:Y:S02]  /*3490*/  LDS.U8 R3, [UR5+0x1c] ;  /* 0x00001c05ff037984 */ /* 0x000e640008000000 */
[----:B-1----:R-:W-:-:S13]  /*34a0*/  ISETP.NE.AND P0, PT, R3, RZ, PT ;  /* 0x000000ff0300720c */ /* 0x002fda0003f05270 */
[----:B------:R-:W-:Y:S05]  /*34b0*/  @P0 BRA `(.L_x_142) ;  /* 0x0000000400080947 */ /* 0x000fea0003800000 */
[----:B------:R-:W-:Y:S02]  /*34c0*/  UISETP.NE.U32.AND UP1, UPT, UR47, 0x1, UPT ;  /* 0x000000012f00788c */ /* 0x000fe4000bf25070 */
[----:B------:R-:W-:-:S07]  /*34d0*/  UIADD3 UR7, UPT, UPT, UR5, 0x8, URZ ;  /* 0x0000000805077890 */ /* 0x000fce000fffe0ff */
[----:B------:R-:W-:Y:S05]  /*34e0*/  BRA.U !UP1, `(.L_x_143) ;  /* 0x00000001099c7547 */ /* 0x000fea000b800000 */
[----:B------:R-:W-:Y:S01]  /*34f0*/  ELECT P0, URZ, PT ;  /* 0x0000000000ff782f */ /* 0x000fe20003800000 */
[----:B------:R-:W-:-:S12]  /*3500*/  BSSY B0, `(.L_x_143) ;  /* 0x0000025000007945 */ /* 0x000fd80003800000 */
[----:B------:R-:W-:Y:S05]  /*3510*/  @!P0 BRA `(.L_x_144) ;  /* 0x00000000008c8947 */ /* 0x000fea0003800000 */
[----:B------:R-:W-:-:S05]  /*3520*/  UMOV UR4, 0x10 ;  /* 0x0000001000047882 */ /* 0x000fca0000000000 */
[----:B------:R-:W-:Y:S04]  /*3530*/  DEPBAR.LE SB1, 0x36 ;  /* 0x00009d800000791a */ /* 0x000fe80000000000 */
[----:B------:R-:W1:Y:S02]  /*3540*/  UTCATOMSWS.2CTA.FIND_AND_SET.ALIGN UP0, UR4, UR4 ;  /* 0x00000004000475e3 */ /* 0x000e640008200800 */
[----:B-1----:R-:W-:Y:S01]  /*3550*/  MOV R10, UR4 ;  /* 0x00000004000a7c02 */ /* 0x002fe20008000f00 */
[----:B------:R-:W-:Y:S06]  /*3560*/  BRA.U UP0, `(.L_x_145) ;  /* 0x0000000100187547 */ /* 0x000fec000b800000 */
.L_x_146:
[----:B------:R-:W-:Y:S05]  /*3570*/  NANOSLEEP 0x64 ;  /* 0x000000640000795d */ /* 0x000fea0003800000 */
[----:B------:R-:W-:-:S05]  /*3580*/  UMOV UR4, 0x10 ;  /* 0x0000001000047882 */ /* 0x000fca0000000000 */
[----:B------:R-:W-:Y:S04]  /*3590*/  DEPBAR.LE SB1, 0x36 ;  /* 0x00009d800000791a */ /* 0x000fe80000000000 */
[----:B------:R-:W1:Y:S02]  /*35a0*/  UTCATOMSWS.2CTA.FIND_AND_SET.ALIGN UP0, UR4, UR4 ;  /* 0x00000004000475e3 */ /* 0x000e640008200800 */
[----:B-1----:R-:W-:Y:S01]  /*35b0*/  MOV R10, UR4 ;  /* 0x00000004000a7c02 */ /* 0x002fe20008000f00 */
[----:B------:R-:W-:Y:S05]  /*35c0*/  BRA.U !UP0, `(.L_x_146) ;  /* 0xfffffffd08e87547 */ /* 0x000fea000b83ffff */
.L_x_145:
[----:B------:R-:W1:Y:S01]  /*35d0*/  LDS R6, [UR5+0x10] ;  /* 0x00001005ff067984 */ /* 0x000e620008000800 */
[----:B------:R-:W-:Y:S01]  /*35e0*/  IMAD.U32 R3, RZ, RZ, UR6 ;  /* 0x00000006ff037e24 */ /* 0x000fe2000f8e00ff */
[----:B------:R-:W-:-:S03]  /*35f0*/  MOV R4, UR46 ;  /* 0x0000002e00047c02 */ /* 0x000fc60008000f00 */
[----:B------:R-:W-:Y:S01]  /*3600*/  VIADD R3, R3, 0x180 ;  /* 0x0000018003037836 */ /* 0x000fe20000000000 */
[----:B-1----:R-:W-:-:S04]  /*3610*/  SHF.L.U32 R6, R6, 0x1f, RZ ;  /* 0x0000001f06067819 */ /* 0x002fc800000006ff */
[----:B------:R-:W1:Y:S02]  /*3620*/  SYNCS.PHASECHK.TRANS64.TRYWAIT P0, [UR5+0x8], R6 ;  /* 0x00000806ff0075a7 */ /* 0x000e640008001105 */
[----:B-1----:R-:W-:Y:S05]  /*3630*/  @P0 BRA `(.L_x_147) ;  /* 0x0000000000080947 */ /* 0x002fea0003800000 */
[----:B------:R-:W1:Y:S02]  /*3640*/  SYNCS.PHASECHK.TRANS64.TRYWAIT P0, [UR5+0x8], R6 ;  /* 0x00000806ff0075a7 */ /* 0x000e640008001105 */
[----:B-1----:R-:W-:Y:S05]  /*3650*/  @!P0 BRA `(.L_x_148) ;  /* 0x00000098004c8947 */ /* 0x002fea0003800000 */
.L_x_147:
[----:B------:R-:W-:Y:S01]  /*3660*/  PRMT R4, R4, 0x654, R3 ;  /* 0x0000065404047816 */ /* 0x000fe20000000003 */
[----:B------:R-:W-:Y:S01]  /*3670*/  HFMA2 R3, -RZ, RZ, 0, 5.9604644775390625e-08 ;  /* 0x00000001ff037431 */ /* 0x000fe200000001ff */
[----:B------:R-:W-:Y:S01]  /*3680*/  UPRMT UR4, UR46, 0x654, UR7 ;  /* 0x000006542e047896 */ /* 0x000fe20008000007 */
[----:B------:R-:W-:Y:S02]  /*3690*/  IMAD.MOV.U32 R7, RZ, RZ, 0xffff ;  /* 0x0000ffffff077424 */ /* 0x000fe400078e00ff */
[----:B-1----:R-:W-:Y:S02]  /*36a0*/  IMAD.MOV.U32 R6, RZ, RZ, 0x4 ;  /* 0x00000004ff067424 */ /* 0x002fe400078e00ff */
[----:B------:R-:W-:Y:S01]  /*36b0*/  IMAD.SHL.U32 R9, R10, 0x20, RZ ;  /* 0x000000200a097824 */ /* 0x000fe200078e00ff */
[----:B------:R-:W-:Y:S02]  /*36c0*/  MOV R5, UR4 ;  /* 0x0000000400057c02 */ /* 0x000fe40008000f00 */
[-C--:B------:R-:W-:Y:S01]  /*36d0*/  SHF.L.U32 R8, R7, R10.reuse, RZ ;  /* 0x0000000a07087219 */ /* 0x080fe200000006ff */
[----:B------:R1:W-:Y:S01]  /*36e0*/  SYNCS.ARRIVE.TRANS64.RED RZ, [UR4], R6 ;  /* 0x00000006ffff79a7 */ /* 0x0003e20008000404 */
[----:B------:R-:W-:Y:S01]  /*36f0*/  SHF.L.U32 R7, R3, R10, RZ ;  /* 0x0000000a03077219 */ /* 0x000fe200000006ff */
[----:B------:R1:W-:Y:S04]  /*3700*/  STS [UR6+0x180], R9 ;  /* 0x00018009ff007988 */ /* 0x0003e80008000806 */
[----:B------:R1:W-:Y:S04]  /*3710*/  STAS [R4.64], R10 ;  /* 0x0000000a04007dbd */ /* 0x0003e8000c0008ff */
[----:B------:R1:W-:Y:S04]  /*3720*/  ATOMS.OR RZ, [UR5+0x14], R8 ;  /* 0x00001408ffff798c */ /* 0x0003e8000b000005 */
[----:B------:R1:W-:Y:S04]  /*3730*/  ATOMS.OR RZ, [UR5+0x18], R7 ;  /* 0x00001807ffff798c */ /* 0x0003e8000b000005 */
[----:B------:R1:W-:Y:S02]  /*3740*/  ATOMS.XOR RZ, [UR5+0x10], R3 ;  /* 0x00001003ffff798c */ /* 0x0003e4000b800005 */
.L_x_144:
[----:B------:R-:W-:Y:S05]  /*3750*/  BSYNC B0 ;  /* 0x0000000000007941 */ /* 0x000fea0003800000 */
.L_x_143:
[----:B------:R-:W-:Y:S05]  /*3760*/  BRA.U UP1, `(.L_x_149) ;  /* 0x00000001016c7547 */ /* 0x000fea000b800000 */
[----:B------:R-:W-:-:S03]  /*3770*/  UMOV UR4, 0xffffffff ;  /* 0xffffffff00047882 */ /* 0x000fc60000000000 */
[----:B------:R-:W-:Y:S05]  /*3780*/  BRA.DIV UR4, `(.L_x_150) ;  /* 0x0000009a04187947 */ /* 0x000fea000b800000 */
[----:B------:R-:W-:-:S13]  /*3790*/  ELECT P0, URZ, PT ;  /* 0x0000000000ff782f */ /* 0x000fda0003800000 */
.L_x_296:
[----:B------:R-:W-:Y:S05]  /*37a0*/  @!P0 BRA `(.L_x_149) ;  /* 0x00000000005c8947 */ /* 0x000fea0003800000 */
[----:B-1----:R-:W1:Y:S02]  /*37b0*/  LDS R4, [UR5+0x10] ;  /* 0x00001005ff047984 */ /* 0x002e640008000800 */
[----:B-1----:R-:W-:-:S04]  /*37c0*/  SHF.L.U32 R4, R4, 0x1f, RZ ;  /* 0x0000001f04047819 */ /* 0x002fc800000006ff */
[----:B------:R-:W1:Y:S02]  /*37d0*/  SYNCS.PHASECHK.TRANS64.TRYWAIT P0, [UR5+0x8], R4 ;  /* 0x00000804ff0075a7 */ /* 0x000e640008001105 */
[----:B-1----:R-:W-:Y:S05]  /*37e0*/  @P0 BRA `(.L_x_151) ;  /* 0x0000000000080947 */ /* 0x002fea0003800000 */
[----:B------:R-:W1:Y:S02]  /*37f0*/  SYNCS.PHASECHK.TRANS64.TRYWAIT P0, [UR5+0x8], R4 ;  /* 0x00000804ff0075a7 */ /* 0x000e640008001105 */
[----:B-1----:R-:W-:Y:S05]  /*3800*/  @!P0 BRA `(.L_x_152) ;  /* 0x00000098001c8947 */ /* 0x002fea0003800000 */
.L_x_151:
[----:B------:R-:W2:Y:S01]  /*3810*/  LDS R6, [UR6+0x180] ;  /* 0x00018006ff067984 */ /* 0x000ea20008000800 */
[----:B-1----:R-:W-:Y:S02]  /*3820*/  HFMA2 R3, -RZ, RZ, 0, 5.9604644775390625e-08 ;  /* 0x00000001ff037431 */ /* 0x002fe400000001ff */
[----:B------:R-:W-:Y:S01]  /*3830*/  IMAD.MOV.U32 R4, RZ, RZ, 0xffff ;  /* 0x0000ffffff047424 */ /* 0x000fe200078e00ff */
[----:B------:R-:W-:Y:S01]  /*3840*/  UPRMT UR4, UR46, 0x654, UR7 ;  /* 0x000006542e047896 */ /* 0x000fe20008000007 */
[----:B--2---:R-:W-:-:S03]  /*3850*/  IMAD.SHL.U32 R5, R6, 0x20, RZ ;  /* 0x0000002006057824 */ /* 0x004fc600078e00ff */
[-C--:B------:R-:W-:Y:S02]  /*3860*/  SHF.L.U32 R4, R4, R6.reuse, RZ ;  /* 0x0000000604047219 */ /* 0x080fe400000006ff */
[----:B------:R-:W-:Y:S01]  /*3870*/  SHF.L.U32 R6, R3, R6, RZ ;  /* 0x0000000603067219 */ /* 0x000fe200000006ff */
[----:B------:R2:W-:Y:S04]  /*3880*/  STS [UR6+0x180], R5 ;  /* 0x00018005ff007988 */ /* 0x0005e80008000806 */
[----:B------:R2:W-:Y:S04]  /*3890*/  ATOMS.OR RZ, [UR5+0x14], R4 ;  /* 0x00001404ffff798c */ /* 0x0005e8000b000005 */
[----:B------:R2:W-:Y:S01]  /*38a0*/  ATOMS.OR RZ, [UR5+0x18], R6 ;  /* 0x00001806ffff798c */ /* 0x0005e2000b000005 */
[----:B------:R-:W-:Y:S03]  /*38b0*/  SYNCS.ARRIVE.TRANS64.RED.A1T0 RZ, [UR4], RZ ;  /* 0x000000ffffff79a7 */ /* 0x000fe60008100404 */
[----:B------:R2:W-:Y:S01]  /*38c0*/  ATOMS.XOR RZ, [UR5+0x10], R3 ;  /* 0x00001003ffff798c */ /* 0x0005e2000b800005 */
[----:B------:R-:W-:Y:S05]  /*38d0*/  BRA `(.L_x_149) ;  /* 0x0000000000107947 */ /* 0x000fea0003800000 */
.L_x_142:
[----:B------:R-:W-:Y:S02]  /*38e0*/  MOV R3, 0xffffffff ;  /* 0xffffffff00037802 */ /* 0x000fe40000000f00 */
[----:B------:R-:W-:-:S03]  /*38f0*/  MOV R4, 0x3920 ;  /* 0x0000392000047802 */ /* 0x000fc60000000f00 */
[----:B------:R1:W-:Y:S04]  /*3900*/  STS [UR6+0x180], R3 ;  /* 0x00018003ff007988 */ /* 0x0003e80008000806 */
[----:B-1---5:R-:W-:Y:S05]  /*3910*/  CALL.REL.NOINC `($__internal_1_$__cuda_sm10x_tcgen05_guardrail_trap_phase_invalid_during_alloc) ;  /* 0x000000a000a07944 */ /* 0x022fea0003c00000 */
.L_x_149:
[----:B------:R-:W-:Y:S05]  /*3920*/  WARPSYNC.ALL ;  /* 0x0000000000007948 */ /* 0x000fea0003800000 */
[----:B------:R-:W3:Y:S01]  /*3930*/  S2UR UR4, SR_CgaCtaId ;  /* 0x00000000000479c3 */ /* 0x000ee20000008800 */
[----:B------:R-:W-:Y:S01]  /*3940*/  UMOV UR26, 0x400 ;  /* 0x00000400001a7882 */ /* 0x000fe20000000000 */
[----:B------:R-:W-:-:S06]  /*3950*/  NOP ;  /* 0x0000000000007918 */ /* 0x000fcc0000000000 */
[----:B------:R-:W-:Y:S06]  /*3960*/  BAR.ARV 0x6, 0xa0 ;  /* 0x0182800000007b1d */ /* 0x000fec0000002000 */
[----:B------:R-:W4:Y:S01]  /*3970*/  LDCU UR6, c[0x0][0x38c] ;  /* 0x00007180ff0677ac */ /* 0x000f220008000800 */
[----:B------:R-:W-:Y:S01]  /*3980*/  LOP3.LUT R0, R0, 0xffff, RZ, 0xc0, !PT ;  /* 0x0000ffff00007812 */ /* 0x000fe200078ec0ff */
[----:B-1----:R-:W-:Y:S01]  /*3990*/  IMAD.MOV.U32 R9, RZ, RZ, 0x1 ;  /* 0x00000001ff097424 */ /* 0x002fe200078e00ff */
[----:B------:R-:W-:Y:S01]  /*39a0*/  LOP3.LUT R2, R2, 0xffff, RZ, 0xc0, !PT ;  /* 0x0000ffff02027812 */ /* 0x000fe200078ec0ff */
[----:B------:R-:W-:Y:S01]  /*39b0*/  IMAD.MOV.U32 R8, RZ, RZ, RZ ;  /* 0x000000ffff087224 */ /* 0x000fe200078e00ff */
[----:B------:R-:W-:Y:S01]  /*39c0*/  R2UR UR42, R0 ;  /* 0x00000000002a72ca */ /* 0x000fe200000e0000 */
[----:B------:R-:W-:Y:S01]  /*39d0*/  UMOV UR32, URZ ;  /* 0x000000ff00207c82 */ /* 0x000fe20008000000 */
[----:B------:R-:W-:Y:S01]  /*39e0*/  R2UR UR28, R2 ;  /* 0x00000000021c72ca */ /* 0x000fe200000e0000 */
[----:B------:R-:W-:Y:S01]  /*39f0*/  UMOV UR23, URZ ;  /* 0x000000ff00177c82 */ /* 0x000fe20008000000 */
[----:B------:R-:W-:Y:S01]  /*3a00*/  UMOV UR22, URZ ;  /* 0x000000ff00167c82 */ /* 0x000fe20008000000 */
[----:B---3--:R-:W-:-:S02]  /*3a10*/  ULEA UR26, UR4, UR26, 0x18 ;  /* 0x0000001a041a7291 */ /* 0x008fc4000f8ec0ff */
[----:B------:R-:W-:Y:S02]  /*3a20*/  UISETP.NE.AND UP3, UPT, UR47, URZ, UPT ;  /* 0x000000ff2f00728c */ /* 0x000fe4000bf65270 */
[----:B------:R-:W-:Y:S02]  /*3a30*/  UIADD3 UR5, UPT, UPT, UR26, 0x8400, URZ ;  /* 0x000084001a057890 */ /* 0x000fe4000fffe0ff */
[----:B------:R-:W-:Y:S02]  /*3a40*/  UIADD3 UR4, UPT, UPT, UR26, 0x28400, URZ ;  /* 0x000284001a047890 */ /* 0x000fe4000fffe0ff */
[----:B----4-:R-:W-:Y:S01]  /*3a50*/  UIADD3 UR6, UPT, UPT, UR6, 0x3f, URZ ;  /* 0x0000003f06067890 */ /* 0x010fe2000fffe0ff */
[----:B--2---:R-:W1:Y:S01]  /*3a60*/  LDS R3, [UR26+0x180] ;  /* 0x0001801aff037984 */ /* 0x004e620008000800 */
[----:B------:R-:W-:Y:S02]  /*3a70*/  USHF.R.U32.HI UR5, URZ, 0x4, UR5 ;  /* 0x00000004ff057899 */ /* 0x000fe40008011605 */
[----:B------:R-:W-:-:S02]  /*3a80*/  USHF.R.S32.HI UR33, URZ, 0x1f, UR6 ;  /* 0x0000001fff217899 */ /* 0x000fc40008011406 */
[----:B------:R-:W-:Y:S02]  /*3a90*/  USHF.R.U32.HI UR4, URZ, 0x4, UR4 ;  /* 0x00000004ff047899 */ /* 0x000fe40008011604 */
[----:B------:R-:W-:Y:S02]  /*3aa0*/  ULEA.HI UR33, UR33, UR6, URZ, 0x6 ;  /* 0x0000000621217291 */ /* 0x000fe4000f8f30ff */
[----:B------:R-:W-:Y:S02]  /*3ab0*/  ULOP3.LUT UR5, UR5, 0x3fff, URZ, 0xc0, !UPT ;  /* 0x00003fff05057892 */ /* 0x000fe4000f8ec0ff */
[----:B------:R-:W-:Y:S02]  /*3ac0*/  USHF.R.S32.HI UR33, URZ, 0x6, UR33 ;  /* 0x00000006ff217899 */ /* 0x000fe40008011421 */
[----:B------:R-:W-:Y:S02]  /*3ad0*/  ULOP3.LUT UR30, UR4, 0x3fff, URZ, 0xc0, !UPT ;  /* 0x00003fff041e7892 */ /* 0x000fe4000f8ec0ff */
[----:B------:R-:W-:Y:S01]  /*3ae0*/  UISETP.LT.AND UP0, UPT, UR33, 0x1, UPT ;  /* 0x000000012100788c */ /* 0x000fe2000bf01270 */
[----:B------:R-:W-:Y:S01]  /*3af0*/  UMOV UR40, 0x0 ;  /* 0x0000000000287882 */ /* 0x000fe20000000000 */
[----:B------:R-:W-:Y:S01]  /*3b00*/  UMOV UR41, 0x10200010 ;  /* 0x1020001000297882 */ /* 0x000fe20000000000 */
[----:B------:R-:W-:-:S02]  /*3b10*/  ULOP3.LUT UR29, UR5, 0x10000, URZ, 0xfc, !UPT ;  /* 0x00010000051d7892 */ /* 0x000fc4000f8efcff */
[----:B------:R-:W-:Y:S02]  /*3b20*/  ULOP3.LUT UR30, UR30, 0x10000, URZ, 0xfc, !UPT ;  /* 0x000100001e1e7892 */ /* 0x000fe4000f8efcff */
[----:B------:R-:W-:Y:S01]  /*3b30*/  USEL UR43, UR33, 0x1, !UP0 ;  /* 0x00000001212b7887 */ /* 0x000fe2000c000000 */
[----:B------:R-:W-:Y:S01]  /*3b40*/  UMOV UR38, 0x0 ;  /* 0x0000000000267882 */ /* 0x000fe20000000000 */
[----:B------:R-:W-:Y:S01]  /*3b50*/  UMOV UR39, 0x10200010 ;  /* 0x1020001000277882 */ /* 0x000fe20000000000 */
[----:B------:R-:W-:Y:S01]  /*3b60*/  UMOV UR36, 0x0 ;  /* 0x0000000000247882 */ /* 0x000fe20000000000 */
[----:B------:R-:W-:Y:S01]  /*3b70*/  UMOV UR37, 0x10200010 ;  /* 0x1020001000257882 */ /* 0x000fe20000000000 */
[----:B------:R-:W-:Y:S01]  /*3b80*/  UMOV UR34, 0x0 ;  /* 0x0000000000227882 */ /* 0x000fe20000000000 */
[----:B------:R-:W-:Y:S01]  /*3b90*/  UMOV UR35, 0x10200010 ;  /* 0x1020001000237882 */ /* 0x000fe20000000000 */
[----:B-1----:R-:W-:Y:S02]  /*3ba0*/  R2UR UR44, R3 ;  /* 0x00000000032c72ca */ /* 0x002fe400000e0000 */
[----:B------:R-:W-:-:S13]  /*3bb0*/  CS2R R2, SRZ ;  /* 0x0000000000027805 */ /* 0x000fda000001ff00 */
.L_x_160:
[C---:B------:R-:W-:Y:S02]  /*3bc0*/  LEA R0, R8.reuse, UR26, 0x3 ;  /* 0x0000001a08007c11 */ /* 0x040fe4000f8e18ff */
[----:B------:R-:W-:Y:S02]  /*3bd0*/  SHF.L.U32 R5, R3, 0x1f, RZ ;  /* 0x0000001f03057819 */ /* 0x000fe400000006ff */
[----:B------:R-:W-:Y:S02]  /*3be0*/  LEA R4, R8, UR26, 0x4 ;  /* 0x0000001a08047c11 */ /* 0x000fe4000f8e20ff */
[----:B------:R-:W1:Y:S02]  /*3bf0*/  SYNCS.PHASECHK.TRANS64.TRYWAIT P0, [R0+URZ+0xd0], R5 ;  /* 0x0000d005000075a7 */ /* 0x000e6400080011ff */
[----:B-1-3--:R-:W-:Y:S05]  /*3c00*/  @!P0 BRA `(.L_x_153) ;  /* 0x0000009400348947 */ /* 0x00afea0003800000 */
.L_x_297:
[----:B-1----:R-:W1:Y:S01]  /*3c10*/  LDS.128 R4, [R4+0x160] ;  /* 0x0001600004047984 */ /* 0x002e620000000c00 */
[----:B------:R-:W-:Y:S02]  /*3c20*/  VIADD R0, R0, 0xe0 ;  /* 0x000000e000007836 */ /* 0x000fe40000000000 */
[----:B------:R-:W-:Y:S01]  /*3c30*/  VIADD R8, R8, 0x1 ;  /* 0x0000000108087836 */ /* 0x000fe20000000000 */
[----:B------:R-:W-:Y:S01]  /*3c40*/  @!PT LDS RZ, [RZ] ;  /* 0x00000000fffff984 */ /* 0x000fe20000000800 */
[----:B------:R-:W-:Y:S01]  /*3c50*/  @!PT LDS RZ, [RZ] ;  /* 0x00000000fffff984 */ /* 0x000fe20000000800 */
[----:B------:R-:W-:Y:S01]  /*3c60*/  @!PT LDS RZ, [RZ] ;  /* 0x00000000fffff984 */ /* 0x000fe20000000800 */
[----:B------:R-:W-:Y:S01]  /*3c70*/  @!PT LDS RZ, [RZ] ;  /* 0x00000000fffff984 */ /* 0x000fe20000000800 */
[----:B------:R2:W-:Y:S06]  /*3c80*/  MEMBAR.ALL.CTA ;  /* 0x0000000000007992 */ /* 0x0005ec0000008000 */
[----:B--2---:R-:W2:Y:S01]  /*3c90*/  FENCE.VIEW.ASYNC.S ;  /* 0x00000000000073c6 */ /* 0x004ea20000000000 */
[----:B------:R-:W-:-:S04]  /*3ca0*/  PRMT R0, RZ, 0x654, R0 ;  /* 0x00000654ff007816 */ /* 0x000fc80000000000 */
[----:B--2---:R2:W-:Y:S01]  /*3cb0*/  SYNCS.ARRIVE.TRANS64.RED.A1T0 RZ, [R0+URZ], RZ ;  /* 0x000000ff00ff79a7 */ /* 0x0045e200081004ff */
[----:B-1----:R-:W-:Y:S01]  /*3cc0*/  LOP3.LUT P1, RZ, R6, 0x1, RZ, 0xc0, !PT ;  /* 0x0000000106ff7812 */ /* 0x002fe2000782c0ff */
[----:B--2---:R-:W-:-:S12]  /*3cd0*/  BRA.U UP3, `(.L_x_154) ;  /* 0x0000000503087547 */ /* 0x004fd8000b800000 */
[----:B------:R-:W1:Y:S01]  /*3ce0*/  LDCU UR4, c[0x0][0x38c] ;  /* 0x00007180ff0477ac */ /* 0x000e620008000800 */
[----:B------:R-:W-:Y:S02]  /*3cf0*/  PLOP3.LUT P2, PT, PT, PT, PT, 0x80, 0x8 ;  /* 0x000000000008781c */ /* 0x000fe40003f4f070 */
[----:B------:R-:W-:Y:S01]  /*3d00*/  SHF.L.U32 R5, R9, 0x1f, RZ ;  /* 0x0000001f09057819 */ /* 0x000fe200000006ff */
[----:B------:R-:W-:Y:S02]  /*3d10*/  ULEA UR31, UR32, UR26, 0x3 ;  /* 0x0000001a201f7291 */ /* 0x000fe4000f8e18ff */
[----:B------:R-:W-:Y:S02]  /*3d20*/  ULEA UR11, UR32, UR44, 0x7 ;  /* 0x0000002c200b7291 */ /* 0x000fe4000f8e38ff */
[----:B-1----:R-:W-:-:S06]  /*3d30*/  UISETP.GE.AND UP0, UPT, UR4, 0x1, UPT ;  /* 0x000000010400788c */ /* 0x002fcc000bf06270 */
[----:B------:R-:W-:-:S05]  /*3d40*/  PLOP3.LUT P0, PT, PT, PT, UP0, 0x80, 0x8 ;  /* 0x000000000008781c */ /* 0x000fca0003f0f008 */
[----:B------:R-:W-:-:S08]  /*3d50*/  @UP0 ULEA UR4, UR23, UR26, 0x3 ;  /* 0x0000001a17040291 */ /* 0x000fd0000f8e18ff */
[----:B------:R-:W-:-:S04]  /*3d60*/  @P0 SHF.L.U32 R0, R2, 0x1f, RZ ;  /* 0x0000001f02000819 */ /* 0x000fc800000006ff */
[----:B------:R1:W2:Y:S01]  /*3d70*/  @P0 SYNCS.PHASECHK.TRANS64.TRYWAIT P2, [UR4], R0 ;  /* 0x00000000ff0005a7 */ /* 0x0002a20008041104 */
[----:B------:R-:W3:Y:S02]  /*3d80*/  SYNCS.PHASECHK.TRANS64.TRYWAIT P0, [UR31+0x110], R5 ;  /* 0x00011005ff0075a7 */ /* 0x000ee4000800111f */
[----:B-123--:R-:W-:Y:S05]  /*3d90*/  @!P0 BRA `(.L_x_155) ;  /* 0x0000009000e48947 */ /* 0x00efea0003800000 */
.L_x_299:
[----:B------:R-:W-:Y:S01]  /*3da0*/  UMOV UR27, UR22 ;  /* 0x00000016001b7c82 */ /* 0x000fe20008000000 */
[----:B------:R-:W-:Y:S05]  /*3db0*/  BRA.U !UP0, `(.L_x_156) ;  /* 0x0000000108c07547 */ /* 0x000fea000b800000 */
[----:B------:R-:W-:Y:S02]  /*3dc0*/  UIADD3 UR27, UPT, UPT, UR43, UR22, URZ ;  /* 0x000000162b1b7290 */ /* 0x000fe4000fffe0ff */
[----:B------:R-:W-:Y:S01]  /*3dd0*/  UPLOP3.LUT UP2, UPT, UPT, UPT, UPT, 0x40, 0x4 ;  /* 0x000000000004789c */ /* 0x000fe20003f4e870 */
[----:B------:R-:W-:Y:S01]  /*3de0*/  UMOV UR24, UR33 ;  /* 0x0000002100187c82 */ /* 0x000fe20008000000 */
[----:B------:R-:W-:-:S09]  /*3df0*/  UMOV UR10, UR23 ;  /* 0x00000017000a7c82 */ /* 0x000fd20008000000 */
.L_x_159:
[----:B--2---:R-:W-:Y:S01]  /*3e00*/  ULEA UR5, UR10, UR26, 0x3 ;  /* 0x0000001a0a057291 */ /* 0x004fe2000f8e18ff */
[----:B---3--:R-:W-:Y:S11]  /*3e10*/  @P2 BRA `(.L_x_157) ;  /* 0x00000000000c2947 */ /* 0x008ff60003800000 */
[----:B-1----:R-:W-:Y:S04]  /*3e20*/  SHF.L.U32 R5, R2, 0x1f, RZ ;  /* 0x0000001f02057819 */ /* 0x002fe800000006ff */
[----:B------:R-:W1:Y:S02]  /*3e30*/  SYNCS.PHASECHK.TRANS64.TRYWAIT P0, [UR5], R5 ;  /* 0x00000005ff0075a7 */ /* 0x000e640008001105 */
[----:B-1----:R-:W-:Y:S05]  /*3e40*/  @!P0 BRA `(.L_x_158) ;  /* 0x0000009000d08947 */ /* 0x002fea0003800000 */
.L_x_157:
[----:B------:R-:W-:Y:S01]  /*3e50*/  UISETP.NE.AND UP0, UPT, UR24, 0x1, UPT ;  /* 0x000000011800788c */ /* 0x000fe2000bf05270 */
[----:B------:R-:W-:Y:S01]  /*3e60*/  PLOP3.LUT P2, PT, PT, PT, PT, 0x80, 0x8 ;  /* 0x000000000008781c */ /* 0x000fe20003f4f070 */
[----:B------:R-:W-:Y:S02]  /*3e70*/  UIADD3 UR4, UPT, UPT, UR10, 0x1, URZ ;  /* 0x000000010a047890 */ /* 0x000fe4000fffe0ff */
[----:B------:R-:W-:Y:S02]  /*3e80*/  UIADD3 UR25, UPT, UPT, UR5, 0x40, URZ ;  /* 0x0000004005197890 */ /* 0x000fe4000fffe0ff */
[----:B------:R-:W-:Y:S01]  /*3e90*/  UISETP.NE.AND UP1, UPT, UR4, 0x8, UPT ;  /* 0x000000080400788c */ /* 0x000fe2000bf25270 */
[----:B------:R-:W-:Y:S01]  /*3ea0*/  PLOP3.LUT P0, PT, PT, PT, UP0, 0x80, 0x8 ;  /* 0x000000000008781c */ /* 0x000fe20003f0f008 */
[----:B------:R-:W-:Y:S02]  /*3eb0*/  UIADD3 UR22, UPT, UPT, UR22, 0x1, URZ ;  /* 0x0000000116167890 */ /* 0x000fe4000fffe0ff */
[----:B------:R-:W-:Y:S02]  /*3ec0*/  USEL UR6, URZ, 0x1, UP1 ;  /* 0x00000001ff067887 */ /* 0x000fe40008800000 */
[----:B------:R-:W-:Y:S02]  /*3ed0*/  USEL UR23, UR4, URZ, UP1 ;  /* 0x000000ff04177287 */ /* 0x000fe40008800000 */
[----:B------:R-:W-:Y:S02]  /*3ee0*/  UIADD3 UR24, UPT, UPT, UR24, -0x1, URZ ;  /* 0xffffffff18187890 */ /* 0x000fe4000fffe0ff */
[----:B------:R-:W-:Y:S01]  /*3ef0*/  @UP0 ULEA UR4, UR23, UR26, 0x3 ;  /* 0x0000001a17040291 */ /* 0x000fe2000f8e18ff */
[----:B------:R-:W-:Y:S01]  /*3f00*/  LOP3.LUT R2, R2, UR6, RZ, 0x3c, !PT ;  /* 0x0000000602027c12 */ /* 0x000fe2000f8e3cff */
[----:B------:R-:W-:Y:S02]  /*3f10*/  ULEA UR6, UR10, UR30, 0x9 ;  /* 0x0000001e0a067291 */ /* 0x000fe4000f8e48ff */
[----:B------:R-:W-:Y:S01]  /*3f20*/  UISETP.NE.AND UP0, UPT, UR22, UR27, UPT ;  /* 0x0000001b1600728c */ /* 0x000fe2000bf05270 */
[----:B-1----:R-:W-:Y:S01]  /*3f30*/  @P0 SHF.L.U32 R0, R2, 0x1f, RZ ;  /* 0x0000001f02000819 */ /* 0x002fe200000006ff */
[----:B------:R-:W-:Y:S02]  /*3f40*/  UIADD3 UR20, UPT, UPT, UR6, 0x2, URZ ;  /* 0x0000000206147890 */ /* 0x000fe4000fffe0ff */
[----:B------:R-:W-:Y:S01]  /*3f50*/  UIADD3 UR16, UPT, UPT, UR6, 0x4, URZ ;  /* 0x0000000406107890 */ /* 0x000fe2000fffe0ff */
[----:B------:R2:W3:Y:S01]  /*3f60*/  @P0 SYNCS.PHASECHK.TRANS64.TRYWAIT P2, [UR4], R0 ;  /* 0x00000000ff0005a7 */ /* 0x0004e20008041104 */
[----:B------:R-:W-:Y:S02]  /*3f70*/  ULEA UR4, UR10, UR29, 0xa ;  /* 0x0000001d0a047291 */ /* 0x000fe4000f8e50ff */
[----:B------:R-:W-:Y:S02]  /*3f80*/  UIADD3 UR12, UPT, UPT, UR6, 0x6, URZ ;  /* 0x00000006060c7890 */ /* 0x000fe4000fffe0ff */
[----:B------:R-:W-:Y:S02]  /*3f90*/  UIADD3 UR18, UPT, UPT, UR4, 0x2, URZ ;  /* 0x0000000204127890 */ /* 0x000fe4000fffe0ff */
[----:B------:R-:W-:Y:S02]  /*3fa0*/  UIADD3 UR14, UPT, UPT, UR4, 0x4, URZ ;  /* 0x00000004040e7890 */ /* 0x000fe4000fffe0ff */
[----:B------:R-:W-:Y:S01]  /*3fb0*/  UIADD3 UR8, UPT, UPT, UR4, 0x6, URZ ;  /* 0x0000000604087890 */ /* 0x000fe2000fffe0ff */
[----:B------:R-:W-:Y:S01]  /*3fc0*/  UMOV UR7, 0x40004040 ;  /* 0x4000404000077882 */ /* 0x000fe20000000000 */
[----:B------:R-:W-:Y:S01]  /*3fd0*/  UMOV UR5, 0x40004040 ;  /* 0x4000404000057882 */ /* 0x000fe20000000000 */
[----:B------:R-:W-:Y:S01]  /*3fe0*/  UMOV UR21, 0x40004040 ;  /* 0x4000404000157882 */ /* 0x000fe20000000000 */
[----:B------:R2:W-:Y:S01]  /*3ff0*/  UTCHMMA.2CTA gdesc[UR4], gdesc[UR6], tmem[UR11], tmem[UR40], idesc[UR41], UP2 ;  /* 0x00ff2806040075ea */ /* 0x0005e2000920000b */
[----:B------:R-:W-:Y:S01]  /*4000*/  UPLOP3.LUT UP2, UPT, UPT, UPT, UPT, 0x80, 0x8 ;  /* 0x000000000008789c */ /* 0x000fe20003f4f070 */
[----:B------:R-:W-:Y:S01]  /*4010*/  UMOV UR19, 0x40004040 ;  /* 0x4000404000137882 */ /* 0x000fe20000000000 */
[----:B------:R-:W-:Y:S01]  /*4020*/  UMOV UR17, 0x40004040 ;  /* 0x4000404000117882 */ /* 0x000fe20000000000 */
[----:B------:R2:W-:Y:S01]  /*4030*/  UTCHMMA.2CTA gdesc[UR18], gdesc[UR20], tmem[UR11], tmem[UR38], idesc[UR39], UPT ;  /* 0x00ff2614120075ea */ /* 0x0005e2000ba0000b */
[----:B------:R-:W-:Y:S01]  /*4040*/  UMOV UR15, 0x40004040 ;  /* 0x40004040000f7882 */ /* 0x000fe20000000000 */
[----:B------:R-:W-:Y:S01]  /*4050*/  UMOV UR13, 0x40004040 ;  /* 0x40004040000d7882 */ /* 0x000fe20000000000 */
[----:B------:R-:W-:Y:S01]  /*4060*/  UMOV UR9, 0x40004040 ;  /* 0x4000404000097882 */ /* 0x000fe20000000000 */
[----:B------:R2:W-:Y:S01]  /*4070*/  UTCHMMA.2CTA gdesc[UR14], gdesc[UR16], tmem[UR11], tmem[UR36], idesc[UR37], UPT ;  /* 0x00ff24100e0075ea */ /* 0x0005e2000ba0000b */
[----:B------:R2:W-:Y:S01]  /*4080*/  UTCHMMA.2CTA gdesc[UR8], gdesc[UR12], tmem[UR11], tmem[UR34], idesc[UR35], UPT ;  /* 0x00ff220c080075ea */ /* 0x0005e2000ba0000b */
[----:B------:R2:W-:Y:S01]  /*4090*/  UTCBAR.2CTA.MULTICAST [UR25], URZ, UR28 ;  /* 0x000000ff190073e9 */ /* 0x0005e2000820081c */
[----:B------:R-:W-:Y:S01]  /*40a0*/  UMOV UR10, UR23 ;  /* 0x00000017000a7c82 */ /* 0x000fe20008000000 */
[----:B------:R-:W-:Y:S05]  /*40b0*/  BRA.U UP0, `(.L_x_159) ;  /* 0xfffffffd00507547 */ /* 0x000fea000b83ffff */
.L_x_156:
[----:B--2---:R-:W-:Y:S01]  /*40c0*/  UIADD3 UR4, UPT, UPT, UR31, 0xf0, URZ ;  /* 0x000000f01f047890 */ /* 0x004fe2000fffe0ff */
[----:B------:R-:W-:-:S08]  /*40d0*/  UMOV UR22, UR27 ;  /* 0x0000001b00167c82 */ /* 0x000fd00008000000 */
[----:B------:R2:W-:Y:S01]  /*40e0*/  UTCBAR.2CTA.MULTICAST [UR4], URZ, UR42 ;  /* 0x000000ff040073e9 */ /* 0x0005e2000820082a */
[----:B------:R-:W-:Y:S02]  /*40f0*/  NOP ;  /* 0x0000000000007918 */ /* 0x000fe40000000000 */
.L_x_154:
[----:B--2---:R-:W-:Y:S01]  /*4100*/  UIADD3 UR4, UPT, UPT, UR32, 0x1, URZ ;  /* 0x0000000120047890 */ /* 0x004fe2000fffe0ff */
[----:B------:R-:W-:-:S03]  /*4110*/  ISETP.NE.AND P0, PT, R8, 0x2, PT ;  /* 0x000000020800780c */ /* 0x000fc60003f05270 */
[----:B------:R-:W-:Y:S01]  /*4120*/  UISETP.NE.AND UP0, UPT, UR4, 0x4, UPT ;  /* 0x000000040400788c */ /* 0x000fe2000bf05270 */
[----:B-1----:R-:W-:Y:S02]  /*4130*/  SEL R0, RZ, 0x1, P0 ;  /* 0x00000001ff007807 */ /* 0x002fe40000000000 */
[----:B------:R-:W-:Y:S01]  /*4140*/  SEL R8, R8, RZ, P0 ;  /* 0x000000ff08087207 */ /* 0x000fe20000000000 */
[----:B------:R-:W-:Y:S01]  /*4150*/  USEL UR5, URZ, 0x1, UP0 ;  /* 0x00000001ff057887 */ /* 0x000fe20008000000 */
[----:B------:R-:W-:Y:S01]  /*4160*/  LOP3.LUT R3, R3, R0, RZ, 0x3c, !PT ;  /* 0x0000000003037212 */ /* 0x000fe200078e3cff */
[----:B------:R-:W-:-:S04]  /*4170*/  USEL UR32, UR4, URZ, UP0 ;  /* 0x000000ff04207287 */ /* 0x000fc80008000000 */
[----:B------:R-:W-:Y:S01]  /*4180*/  LOP3.LUT R9, R9, UR5, RZ, 0x3c, !PT ;  /* 0x0000000509097c12 */ /* 0x000fe2000f8e3cff */
[----:B------:R-:W-:Y:S07]  /*4190*/  @P1 BRA `(.L_x_160) ;  /* 0xfffffff800881947 */ /* 0x000fee000383ffff */
[----:B------:R-:W1:Y:S01]  /*41a0*/  S2UR UR8, SR_CgaCtaId ;  /* 0x00000000000879c3 */ /* 0x000e620000008800 */
[----:B------:R-:W-:Y:S01]  /*41b0*/  ELECT P0, URZ, PT ;  /* 0x0000000000ff782f */ /* 0x000fe20003800000 */
[----:B------:R-:W-:Y:S01]  /*41c0*/  HFMA2 R0, -RZ, RZ, 0, 5.9604644775390625e-08 ;  /* 0x00000001ff007431 */ /* 0x000fe200000001ff */
[----:B------:R-:W-:-:S05]  /*41d0*/  UMOV UR4, 0x40 ;  /* 0x0000004000047882 */ /* 0x000fca0000000000 */
[----:B------:R-:W-:Y:S01]  /*41e0*/  UVIRTCOUNT.DEALLOC.SMPOOL 0x80 ;  /* 0x000000800000784c */ /* 0x000fe20000000000 */
[----:B------:R-:W-:Y:S02]  /*41f0*/  UISETP.NE.AND UP1, UPT, UR47, URZ, UPT ;  /* 0x000000ff2f00728c */ /* 0x000fe4000bf25270 */
[----:B-1----:R-:W-:-:S09]  /*4200*/  ULEA UR8, UR8, UR4, 0x18 ;  /* 0x0000000408087291 */ /* 0x002fd2000f8ec0ff */
[----:B------:R1:W-:Y:S01]  /*4210*/  @P0 STS.U8 [UR8+0x1c], R0 ;  /* 0x00001c00ff000988 */ /* 0x0003e20008000008 */
[----:B------:R-:W-:Y:S05]  /*4220*/  BRA.U UP1, `(.L_x_161) ;  /* 0x0000000101a07547 */ /* 0x000fea000b800000 */
[----:B------:R-:W-:Y:S01]  /*4230*/  UIADD3 UR7, UPT, UPT, UR26, 0x110, URZ ;  /* 0x000001101a077890 */ /* 0x000fe2000fffe0ff */
[----:B------:R-:W-:-:S03]  /*4240*/  SHF.L.U32 R3, R9, 0x1f, RZ ;  /* 0x0000001f09037819 */ /* 0x000fc600000006ff */
[----:B------:R-:W-:-:S09]  /*4250*/  ULEA UR4, UR32, UR7, 0x3 ;  /* 0x0000000720047291 */ /* 0x000fd2000f8e18ff */
[----:B------:R-:W2:Y:S02]  /*4260*/  SYNCS.PHASECHK.TRANS64.TRYWAIT P0, [UR4], R3 ;  /* 0x00000003ff0075a7 */ /* 0x000ea40008001104 */
[----:B--2---:R-:W-:Y:S05]  /*4270*/  @!P0 BRA `(.L_x_162) ;  /* 0x0000008c00dc8947 */ /* 0x004fea0003800000 */
.L_x_302:
        /* <DEDUP_REMOVED lines=9> */
.L_x_304:
        /* <DEDUP_REMOVED lines=9> */
.L_x_306:
[----:B------:R-:W-:-:S04]  /*43a0*/  UIADD3 UR4, UPT, UPT, UR4, 0x1, URZ ;  /* 0x0000000104047890 */ /* 0x000fc8000fffe0ff */
[----:B------:R-:W-:-:S04]  /*43b0*/  UISETP.NE.AND UP0, UPT, UR4, 0x4, UPT ;  /* 0x000000040400788c */ /* 0x000fc8000bf05270 */
[----:B------:R-:W-:Y:S02]  /*43c0*/  USEL UR5, URZ, 0x1, UP0 ;  /* 0x00000001ff057887 */ /* 0x000fe40008000000 */
[----:B------:R-:W-:-:S04]  /*43d0*/  USEL UR4, UR4, URZ, UP0 ;  /* 0x000000ff04047287 */ /* 0x000fc80008000000 */
[----:B------:R-:W-:Y:S01]  /*43e0*/  ULEA UR4, UR4, UR7, 0x3 ;  /* 0x0000000704047291 */ /* 0x000fe2000f8e18ff */
[----:B-1----:R-:W-:-:S04]  /*43f0*/  LOP3.LUT R3, R2, UR5, RZ, 0x3c, !PT ;  /* 0x0000000502037c12 */ /* 0x002fc8000f8e3cff */
[----:B------:R-:W-:Y:S01]  /*4400*/  SHF.L.U32 R3, R3, 0x1f, RZ ;  /* 0x0000001f03037819 */ /* 0x000fe200000006ff */
[----:B------:R-:W-:-:S04]  /*4410*/  IMAD.U32 R0, RZ, RZ, UR4 ;  /* 0x00000004ff007e24 */ /* 0x000fc8000f8e00ff */
[----:B------:R1:W2:Y:S03]  /*4420*/  SYNCS.PHASECHK.TRANS64.TRYWAIT P0, [R0+URZ], R3 ;  /* 0x00000003000075a7 */ /* 0x0002a600080011ff */
[----:B--2---:R-:W-:Y:S05]  /*4430*/  @!P0 NANOSLEEP.SYNCS 0x989680 ;  /* 0x009896800000895d */ /* 0x004fea0003900000 */
[----:B------:R-:W2:Y:S02]  /*4440*/  @!P0 SYNCS.PHASECHK.TRANS64 P0, [R0+URZ], R3 ;  /* 0x00000003000085a7 */ /* 0x000ea400080010ff */
[----:B--2---:R-:W-:Y:S05]  /*4450*/  @P0 BRA `(.L_x_165) ;  /* 0x0000000000200947 */ /* 0x004fea0003800000 */
.L_x_166:
[----:B--2---:R2:W4:Y:S02]  /*4460*/  SYNCS.PHASECHK.TRANS64.TRYWAIT P0, [R0+URZ], R3 ;  /* 0x00000003000075a7 */ /* 0x00452400080011ff */
[----:B----4-:R-:W-:Y:S05]  /*4470*/  @!P0 NANOSLEEP.SYNCS 0x989680 ;  /* 0x009896800000895d */ /* 0x010fea0003900000 */
[----:B------:R-:W4:Y:S02]  /*4480*/  @!P0 SYNCS.PHASECHK.TRANS64 P0, [R0+URZ], R3 ;  /* 0x00000003000085a7 */ /* 0x000f2400080010ff */
[----:B----4-:R-:W-:Y:S05]  /*4490*/  @!P0 BRA `(.L_x_166) ;  /* 0xfffffffc00f08947 */ /* 0x010fea000383ffff */
[----:B------:R-:W-:Y:S05]  /*44a0*/  BRA `(.L_x_165) ;  /* 0x00000000000c7947 */ /* 0x000fea0003800000 */
.L_x_161:
[----:B------:R-:W-:-:S04]  /*44b0*/  UIADD3 UR4, UPT, UPT, UR26, 0x150, URZ ;  /* 0x000001501a047890 */ /* 0x000fc8000fffe0ff */
[----:B------:R-:W-:-:S09]  /*44c0*/  UPRMT UR4, UR46, 0x654, UR4 ;  /* 0x000006542e047896 */ /* 0x000fd20008000004 */
[----:B------:R-:W-:Y:S03]  /*44d0*/  SYNCS.ARRIVE.TRANS64.RED.A1T0 RZ, [UR4], RZ ;  /* 0x000000ffffff79a7 */ /* 0x000fe60008100404 */
.L_x_165:
[----:B-12---:R-:W-:Y:S01]  /*44e0*/  SHF.L.U32 R3, RZ, 0x1f, RZ ;  /* 0x0000001fff037819 */ /* 0x006fe200000006ff */
[----:B------:R-:W-:Y:S01]  /*44f0*/  UIADD3 UR4, UPT, UPT, UR26, 0x150, URZ ;  /* 0x000001501a047890 */ /* 0x000fe2000fffe0ff */
[----:B------:R-:W-:Y:S02]  /*4500*/  PLOP3.LUT P0, PT, PT, PT, UP1, 0x80, 0x8 ;  /* 0x000000000008781c */ /* 0x000fe40003f0f018 */
[----:B------:R-:W1:Y:S02]  /*4510*/  SYNCS.PHASECHK.TRANS64.TRYWAIT P1, [UR26+0x150], R3 ;  /* 0x00015003ff0075a7 */ /* 0x000e64000802111a */
[----:B-1----:R-:W-:Y:S09]  /*4520*/  @!P1 BRA `(.L_x_167) ;  /* 0x0000008c00789947 */ /* 0x002ff20003800000 */
.L_x_308:
[----:B------:R-:W-:Y:S01]  /*4530*/  @!UP1 UPRMT UR4, UR46, 0x654, UR4 ;  /* 0x000006542e049896 */ /* 0x000fe20008000004 */
[----:B------:R-:W-:Y:S01]  /*4540*/  UMOV UR5, 0xffff ;  /* 0x0000ffff00057882 */ /* 0x000fe20000000000 */
[----:B------:R-:W-:-:S07]  /*4550*/  UMOV UR6, 0x1 ;  /* 0x0000000100067882 */ /* 0x000fce0000000000 */
[----:B------:R-:W-:Y:S01]  /*4560*/  @!P0 SYNCS.ARRIVE.TRANS64.RED.A1T0 RZ, [UR4], RZ ;  /* 0x000000ffffff89a7 */ /* 0x000fe20008100404 */
[----:B------:R-:W-:Y:S01]  /*4570*/  NOP ;  /* 0x0000000000007918 */ /* 0x000fe20000000000 */
[----:B-1----:R-:W1:Y:S01]  /*4580*/  LDS R0, [UR8+0x14] ;  /* 0x00001408ff007984 */ /* 0x002e620008000800 */
[----:B------:R-:W-:-:S04]  /*4590*/  ULOP3.LUT UR4, UR44, 0xffff, URZ, 0xc0, !UPT ;  /* 0x0000ffff2c047892 */ /* 0x000fc8000f8ec0ff */
[----:B------:R-:W-:-:S04]  /*45a0*/  USHF.R.U32.HI UR4, URZ, 0x5, UR4 ;  /* 0x00000005ff047899 */ /* 0x000fc80008011604 */
[----:B------:R-:W-:Y:S02]  /*45b0*/  USHF.L.U32 UR5, UR5, UR4, URZ ;  /* 0x0000000405057299 */ /* 0x000fe400080006ff */
[----:B------:R-:W-:-:S04]  /*45c0*/  USHF.L.U32 UR4, UR6, UR4, URZ ;  /* 0x0000000406047299 */ /* 0x000fc800080006ff */
[----:B-1----:R-:W-:-:S04]  /*45d0*/  LOP3.LUT R0, R0, UR5, RZ, 0xc0, !PT ;  /* 0x0000000500007c12 */ /* 0x002fc8000f8ec0ff */
[----:B------:R-:W-:-:S13]  /*45e0*/  ISETP.NE.AND P0, PT, R0, UR5, PT ;  /* 0x0000000500007c0c */ /* 0x000fda000bf05270 */
[----:B------:R-:W-:Y:S05]  /*45f0*/  @P0 BRA `(.L_x_168) ;  /* 0x0000000000580947 */ /* 0x000fea0003800000 */
[----:B------:R-:W1:Y:S02]  /*4600*/  LDS R0, [UR8+0x18] ;  /* 0x00001808ff007984 */ /* 0x000e640008000800 */
[----:B-1----:R-:W-:-:S04]  /*4610*/  LOP3.LUT R0, R0, UR4, RZ, 0xc0, !PT ;  /* 0x0000000400007c12 */ /* 0x002fc8000f8ec0ff */
[----:B------:R-:W-:-:S13]  /*4620*/  ISETP.NE.AND P0, PT, R0, UR4, PT ;  /* 0x0000000400007c0c */ /* 0x000fda000bf05270 */
[----:B------:R-:W-:Y:S05]  /*4630*/  @P0 BRA `(.L_x_169) ;  /* 0x00000000003c0947 */ /* 0x000fea0003800000 */
[----:B------:R-:W1:Y:S01]  /*4640*/  S2R R2, SR_LANEID ;  /* 0x0000000000027919 */ /* 0x000e620000000000 */
[----:B------:R-:W-:Y:S01]  /*4650*/  ULOP3.LUT UR5, URZ, UR5, URZ, 0x33, !UPT ;  /* 0x00000005ff057292 */ /* 0x000fe2000f8e33ff */
[----:B------:R-:W-:Y:S01]  /*4660*/  LOP3.LUT R4, RZ, UR4, RZ, 0x33, !PT ;  /* 0x00000004ff047c12 */ /* 0x000fe2000f8e33ff */
[----:B------:R-:W-:Y:S02]  /*4670*/  VOTEU.ANY UR4, UPT, PT ;  /* 0x0000000000047886 */ /* 0x000fe400038e0100 */
[----:B------:R-:W-:Y:S01]  /*4680*/  UFLO.U32 UR4, UR4 ;  /* 0x00000004000472bd */ /* 0x000fe200080e0000 */
[----:B------:R-:W2:Y:S01]  /*4690*/  REDUX UR6, R4 ;  /* 0x00000000040673c4 */ /* 0x000ea20000000000 */
[----:B------:R-:W-:-:S06]  /*46a0*/  IMAD.U32 R0, RZ, RZ, UR5 ;  /* 0x00000005ff007e24 */ /* 0x000fcc000f8e00ff */
[----:B------:R4:W-:Y:S01]  /*46b0*/  UTCATOMSWS.AND URZ, UR5 ;  /* 0x0000000500ff79e3 */ /* 0x0009e20008000000 */
[----:B------:R-:W3:Y:S01]  /*46c0*/  REDUX UR7, R0 ;  /* 0x00000000000773c4 */ /* 0x000ee20000000000 */
[----:B-1----:R-:W-:Y:S01]  /*46d0*/  ISETP.EQ.U32.AND P0, PT, R2, UR4, PT ;  /* 0x0000000402007c0c */ /* 0x002fe2000bf02070 */
[----:B--2---:R-:W-:Y:S01]  /*46e0*/  IMAD.U32 R2, RZ, RZ, UR6 ;  /* 0x00000006ff027e24 */ /* 0x004fe2000f8e00ff */
[----:B---3--:R-:W-:-:S11]  /*46f0*/  MOV R3, UR7 ;  /* 0x0000000700037c02 */ /* 0x008fd60008000f00 */
[----:B------:R4:W-:Y:S04]  /*4700*/  @P0 ATOMS.AND RZ, [UR8+0x14], R3 ;  /* 0x00001403ffff098c */ /* 0x0009e8000a800008 */
[----:B------:R4:W-:Y:S01]  /*4710*/  @P0 ATOMS.AND RZ, [UR8+0x18], R2 ;  /* 0x00001802ffff098c */ /* 0x0009e2000a800008 */
[----:B------:R-:W-:Y:S05]  /*4720*/  BRA `(.L_x_170) ;  /* 0x0000000000147947 */ /* 0x000fea0003800000 */
.L_x_169:
[----:B------:R-:W-:Y:S02]  /*4730*/  MOV R2, 0x4750 ;  /* 0x0000475000027802 */ /* 0x000fe40000000f00 */
[----:B---3-5:R-:W-:Y:S05]  /*4740*/  CALL.REL.NOINC `($__internal_0_$__cuda_sm10x_tcgen05_guardrail_trap_col_being_dealloced_not_returned_by_alloc) ;  /* 0x0000009400087944 */ /* 0x028fea0003c00000 */
[----:B------:R-:W-:Y:S05]  /*4750*/  BRA `(.L_x_170) ;  /* 0x0000000000087947 */ /* 0x000fea0003800000 */
.L_x_168:
[----:B------:R-:W-:Y:S02]  /*4760*/  MOV R2, 0x4780 ;  /* 0x0000478000027802 */ /* 0x000fe40000000f00 */
[----:B---3-5:R-:W-:Y:S05]  /*4770*/  CALL.REL.NOINC `($__internal_2_$__cuda_sm10x_tcgen05_guardrail_trap_unallocated_columns_being_dealloced) ;  /* 0x0000009400147944 */ /* 0x028fea0003c00000 */
.L_x_170:
[----:B------:R-:W-:Y:S01]  /*4780*/  NOP ;  /* 0x0000000000007918 */ /* 0x000fe20000000000 */
[----:B----4-:R-:W-:Y:S05]  /*4790*/  EXIT ;  /* 0x000000000000794d */ /* 0x010fea0003800000 */
.L_x_141:
[----:B------:R-:W-:-:S09]  /*47a0*/  UISETP.NE.OR UP0, UPT, UR13, 0x3, !UP3 ;  /* 0x000000030d00788c */ /* 0x000fd2000df05670 */
[----:B------:R-:W-:Y:S05]  /*47b0*/  BRA.U UP0, `(.L_x_171) ;  /* 0x0000001d00f87547 */ /* 0x000fea000b800000 */
[----:B------:R-:W1:Y:S01]  /*47c0*/  S2UR UR10, SR_CgaCtaId ;  /* 0x00000000000a79c3 */ /* 0x000e620000008800 */
[----:B------:R-:W2:Y:S01]  /*47d0*/  LDCU UR46, c[0x0][0x370] ;  /* 0x00006e00ff2e77ac */ /* 0x000ea20008000800 */
[----:B------:R-:W-:Y:S01]  /*47e0*/  HFMA2 R14, -RZ, RZ, 0, 0 ;  /* 0x00000000ff0e7431 */ /* 0x000fe200000001ff */
[----:B------:R-:W-:Y:S01]  /*47f0*/  MOV R13, RZ ;  /* 0x000000ff000d7202 */ /* 0x000fe20000000f00 */
[----:B------:R-:W-:Y:S01]  /*4800*/  HFMA2 R7, -RZ, RZ, 0, 0.0078125 ;  /* 0x00002000ff077431 */ /* 0x000fe200000001ff */
[----:B------:R-:W2:Y:S03]  /*4810*/  LDCU.128 UR64, c[0x0][0xb10] ;  /* 0x00016200ff4077ac */ /* 0x000ea60008000c00 */
[----:B------:R-:W3:Y:S01]  /*4820*/  LDC.64 R16, c[0x0][0x348] ;  /* 0x0000d200ff107b82 */ /* 0x000ee20000000a00 */
[----:B------:R-:W4:Y:S01]  /*4830*/  LDCU UR39, c[0x0][0x374] ;  /* 0x00006e80ff2777ac */ /* 0x000f220008000800 */
[----:B------:R-:W1:Y:S06]  /*4840*/  LDCU UR15, c[0x0][0xb0c] ;  /* 0x00016180ff0f77ac */ /* 0x000e6c0008000800 */
[----:B------:R-:W3:Y:S01]  /*4850*/  LDC.64 R2, c[0x0][0x888] ;  /* 0x00022200ff027b82 */ /* 0x000ee20000000a00 */
[----:B------:R-:W3:Y:S01]  /*4860*/  LDCU UR55, c[0x0][0xb20] ;  /* 0x00016400ff3777ac */ /* 0x000ee20008000800 */
[----:B------:R-:W3:Y:S06]  /*4870*/  LDCU UR4, c[0x0][0xb30] ;  /* 0x00016600ff0477ac */ /* 0x000eec0008000800 */
[----:B------:R-:W3:Y:S01]  /*4880*/  LDC.64 R4, c[0x0][0x890] ;  /* 0x00022400ff047b82 */ /* 0x000ee20000000a00 */
[----:B------:R-:W-:Y:S01]  /*4890*/  UMOV UR21, 0x400 ;  /* 0x0000040000157882 */ /* 0x000fe20000000000 */
[----:B--2---:R-:W-:-:S02]  /*48a0*/  UIMAD.WIDE.U32 UR6, UR46, UR64, URZ ;  /* 0x000000402e0672a5 */ /* 0x004fc4000f8e00ff */
[----:B----4-:R-:W-:Y:S02]  /*48b0*/  UIMAD.WIDE.U32 UR8, UR39, UR67, URZ ;  /* 0x00000043270872a5 */ /* 0x010fe4000f8e00ff */
[----:B-1----:R-:W-:Y:S02]  /*48c0*/  ULEA UR21, UR10, UR21, 0x18 ;  /* 0x000000150a157291 */ /* 0x002fe4000f8ec0ff */
[----:B------:R-:W-:Y:S02]  /*48d0*/  UPLOP3.LUT UP1, UPT, UPT, UPT, UPT, 0x40, 0x4 ;  /* 0x000000000004789c */ /* 0x000fe40003f2e870 */
[----:B------:R-:W-:Y:S02]  /*48e0*/  UIADD3 UR57, UPT, UPT, UR21, 0x80, URZ ;  /* 0x0000008015397890 */ /* 0x000fe4000fffe0ff */
[----:B------:R-:W-:Y:S02]  /*48f0*/  UIADD3 UR49, UPT, UPT, UR21, 0x88, URZ ;  /* 0x0000008815317890 */ /* 0x000fe4000fffe0ff */
[----:B------:R-:W-:-:S02]  /*4900*/  UIADD3 UR41, UPT, UPT, UR21, 0x90, URZ ;  /* 0x0000009015297890 */ /* 0x000fc4000fffe0ff */
[----:B------:R-:W-:Y:S01]  /*4910*/  UIADD3 UR33, UPT, UPT, UR21, 0x98, URZ ;  /* 0x0000009815217890 */ /* 0x000fe2000fffe0ff */
[----:B------:R-:W-:Y:S01]  /*4920*/  UMOV UR6, UR7 ;  /* 0x0000000700067c82 */ /* 0x000fe20008000000 */
[----:B------:R-:W-:Y:S01]  /*4930*/  UMOV UR5, UR9 ;  /* 0x0000000900057c82 */ /* 0x000fe20008000000 */
[----:B------:R-:W-:Y:S02]  /*4940*/  UISETP.GE.AND UP0, UPT, UR45, 0x1, UPT ;  /* 0x000000012d00788c */ /* 0x000fe4000bf06270 */
[----:B------:R-:W-:Y:S01]  /*4950*/  UISETP.NE.AND UP4, UPT, UR45, 0x1, UPT ;  /* 0x000000012d00788c */ /* 0x000fe2000bf85270 */
[----:B------:R-:W1:Y:S01]  /*4960*/  LDCU.64 UR22, c[0x0][0xb28] ;  /* 0x00016500ff1677ac */ /* 0x000e620008000a00 */
[----:B------:R-:W-:Y:S02]  /*4970*/  UISETP.NE.AND UP6, UPT, UR15, 0x1, UPT ;  /* 0x000000010f00788c */ /* 0x000fe4000bfc5270 */
[----:B------:R-:W-:Y:S02]  /*4980*/  UISETP.NE.AND UP5, UPT, UR66, 0x1, UPT ;  /* 0x000000014200788c */ /* 0x000fe4000bfa5270 */
[----:B------:R-:W-:-:S02]  /*4990*/  USHF.R.U32.HI UR53, URZ, UR65, UR6 ;  /* 0x00000041ff357299 */ /* 0x000fc40008011606 */
[----:B------:R-:W-:Y:S02]  /*49a0*/  UPRMT UR37, UR10, 0x654, UR57 ;  /* 0x000006540a257896 */ /* 0x000fe40008000039 */
[----:B------:R-:W-:Y:S02]  /*49b0*/  UPRMT UR31, UR10, 0x654, UR49 ;  /* 0x000006540a1f7896 */ /* 0x000fe40008000031 */
[----:B------:R-:W-:Y:S02]  /*49c0*/  UPRMT UR30, UR10, 0x654, UR41 ;  /* 0x000006540a1e7896 */ /* 0x000fe40008000029 */
[----:B------:R-:W-:Y:S02]  /*49d0*/  UPRMT UR29, UR10, 0x654, UR33 ;  /* 0x000006540a1d7896 */ /* 0x000fe40008000021 */
[----:B---3--:R-:W-:Y:S02]  /*49e0*/  USHF.R.U32.HI UR47, URZ, UR55, UR5 ;  /* 0x00000037ff2f7299 */ /* 0x008fe40008011605 */
[----:B------:R-:W-:-:S11]  /*49f0*/  UISETP.NE.AND UP3, UPT, UR4, 0x1, UPT ;  /* 0x000000010400788c */ /* 0x000fd6000bf65270 */
.L_x_186:
[C---:B------:R-:W-:Y:S02]  /*4a00*/  LEA R12, R14.reuse, UR21, 0x3 ;  /* 0x000000150e0c7c11 */ /* 0x040fe4000f8e18ff */
[----:B------:R-:W-:Y:S02]  /*4a10*/  SHF.L.U32 R9, R13, 0x1f, RZ ;  /* 0x0000001f0d097819 */ /* 0x000fe400000006ff */
[----:B------:R-:W-:Y:S02]  /*4a20*/  LEA R10, R14, UR21, 0x4 ;  /* 0x000000150e0a7c11 */ /* 0x000fe4000f8e20ff */
[----:B------:R-:W2:Y:S02]  /*4a30*/  SYNCS.PHASECHK.TRANS64.TRYWAIT P0, [R12+URZ+0xd0], R9 ;  /* 0x0000d0090c0075a7 */ /* 0x000ea400080011ff */
[----:B--23--:R-:W-:Y:S05]  /*4a40*/  @!P0 BRA `(.L_x_172) ;  /* 0x0000008800488947 */ /* 0x00cfea0003800000 */
.L_x_309:
[----:B--2---:R-:W2:Y:S01]  /*4a50*/  LDS.128 R8, [R10+0x160] ;  /* 0x000160000a087984 */ /* 0x004ea20000000c00 */
[----:B------:R-:W-:Y:S01]  /*4a60*/  UISETP.GE.AND UP0, UPT, UR45, 0x1, UPT ;  /* 0x000000012d00788c */ /* 0x000fe2000bf06270 */
[----:B------:R-:W-:Y:S01]  /*4a70*/  @!PT LDS RZ, [RZ] ;  /* 0x00000000fffff984 */ /* 0x000fe20000000800 */
[----:B------:R-:W-:Y:S01]  /*4a80*/  @!PT LDS RZ, [RZ] ;  /* 0x00000000fffff984 */ /* 0x000fe20000000800 */
[----:B------:R-:W-:Y:S01]  /*4a90*/  @!PT LDS RZ, [RZ] ;  /* 0x00000000fffff984 */ /* 0x000fe20000000800 */
[----:B------:R-:W-:Y:S01]  /*4aa0*/  @!PT LDS RZ, [RZ] ;  /* 0x00000000fffff984 */ /* 0x000fe20000000800 */
[----:B------:R3:W-:Y:S06]  /*4ab0*/  MEMBAR.ALL.CTA ;  /* 0x0000000000007992 */ /* 0x0007ec0000008000 */
[----:B---3--:R-:W3:Y:S01]  /*4ac0*/  FENCE.VIEW.ASYNC.S ;  /* 0x00000000000073c6 */ /* 0x008ee20000000000 */
[----:B--2---:R-:W-:Y:S11]  /*4ad0*/  LOP3.LUT P0, RZ, R10, 0x1, RZ, 0xc0, !PT ;  /* 0x000000010aff7812 */ /* 0x004ff6000780c0ff */
[----:B------:R-:W-:Y:S02]  /*4ae0*/  @!UPT UIADD3 URZ, UPT, UPT, URZ, URZ, URZ ;  /* 0x000000fffffff290 */ /* 0x000fe4000fffe0ff */
[----:B---3--:R-:W-:Y:S01]  /*4af0*/  VOTEU.ANY UP2, P0 ;  /* 0x0000000000ff7886 */ /* 0x008fe20000040100 */
[----:B------:R-:W-:Y:S11]  /*4b00*/  PLOP3.LUT P0, PT, PT, PT, UP2, 0x80, 0x8 ;  /* 0x000000000008781c */ /* 0x000ff60003f0f028 */
[----:B------:R-:W-:Y:S02]  /*4b10*/  @!UPT UIADD3 URZ, UPT, UPT, URZ, URZ, URZ ;  /* 0x000000fffffff290 */ /* 0x000fe4000fffe0ff */
[----:B------:R-:W-:Y:S02]  /*4b20*/  @P0 SHF.R.U32.HI R0, RZ, 0x10, R9 ;  /* 0x00000010ff000819 */ /* 0x000fe40000011609 */
[----:B------:R-:W-:Y:S02]  /*4b30*/  @P0 MOV R6, R8 ;  /* 0x0000000800060202 */ /* 0x000fe40000000f00 */
[----:B------:R-:W-:Y:S01]  /*4b40*/  @P0 R2UR UR4, R0 ;  /* 0x00000000000402ca */ /* 0x000fe200000e0000 */
[----:B------:R-:W-:Y:S01]  /*4b50*/  VIADD R0, R12, 0xe0 ;  /* 0x000000e00c007836 */ /* 0x000fe20000000000 */
[----:B------:R-:W-:Y:S02]  /*4b60*/  @P0 LOP3.LUT R8, R9, 0xffff, RZ, 0xc0, !PT ;  /* 0x0000ffff09080812 */ /* 0x000fe400078ec0ff */
[----:B------:R-:W-:Y:S02]  /*4b70*/  @P0 R2UR UR6, R6 ;  /* 0x00000000060602ca */ /* 0x000fe400000e0000 */
[----:B------:R-:W-:Y:S02]  /*4b80*/  PRMT R0, RZ, 0x654, R0 ;  /* 0x00000654ff007816 */ /* 0x000fe40000000000 */
[----:B------:R-:W-:Y:S02]  /*4b90*/  @P0 R2UR UR5, R8 ;  /* 0x00000000080502ca */ /* 0x000fe400000e0000 */
[----:B------:R2:W-:Y:S03]  /*4ba0*/  SYNCS.ARRIVE.TRANS64.RED.A1T0 RZ, [R0+URZ], RZ ;  /* 0x000000ff00ff79a7 */ /* 0x0005e600081004ff */
[----:B------:R-:W-:Y:S04]  /*4bb0*/  @UP2 UMOV UR38, UR4 ;  /* 0x0000000400262c82 */ /* 0x000fe80008000000 */
[----:B------:R-:W-:Y:S04]  /*4bc0*/  @UP2 UMOV UR14, UR6 ;  /* 0x00000006000e2c82 */ /* 0x000fe80008000000 */
[----:B------:R-:W-:Y:S01]  /*4bd0*/  @UP2 UMOV UR13, UR5 ;  /* 0x00000005000d2c82 */ /* 0x000fe20008000000 */
[----:B------:R-:W-:Y:S05]  /*4be0*/  BRA.U !UP0, `(.L_x_173) ;  /* 0x0000000108a47547 */ /* 0x000fea000b800000 */
[----:B------:R-:W-:Y:S02]  /*4bf0*/  UIMAD.WIDE.U32 UR16, UR13, UR67, URZ ;  /* 0x000000430d1072a5 */ /* 0x000fe4000f8e00ff */
[----:B------:R-:W-:Y:S02]  /*4c00*/  UIMAD.WIDE.U32 UR18, UR14, UR64, URZ ;  /* 0x000000400e1272a5 */ /* 0x000fe4000f8e00ff */
[----:B------:R-:W-:Y:S02]  /*4c10*/  USEL UR4, UR39, UR47, !UP5 ;  /* 0x0000002f27047287 */ /* 0x000fe4000e800000 */
[----:B------:R-:W-:Y:S02]  /*4c20*/  USEL UR7, UR46, UR53, !UP6 ;  /* 0x000000352e077287 */ /* 0x000fe4000f000000 */
[----:B-1----:R-:W-:Y:S02]  /*4c30*/  UIMAD.WIDE.U32 UR8, UR4, UR22, URZ ;  /* 0x00000016040872a5 */ /* 0x002fe4000f8e00ff */
[----:B------:R-:W-:Y:S01]  /*4c40*/  UIMAD.WIDE.U32 UR10, UR7, UR22, URZ ;  /* 0x00000016070a72a5 */ /* 0x000fe2000f8e00ff */
[----:B------:R-:W-:Y:S02]  /*4c50*/  UMOV UR5, UR17 ;  /* 0x0000001100057c82 */ /* 0x000fe40008000000 */
[----:B------:R-:W-:Y:S03]  /*4c60*/  USHF.R.U32.HI UR6, URZ, UR55, UR5 ;  /* 0x00000037ff067299 */ /* 0x000fe60008011605 */
[----:B------:R-:W-:Y:S01]  /*4c70*/  UMOV UR5, UR19 ;  /* 0x0000001300057c82 */ /* 0x000fe20008000000 */
[----:B------:R-:W-:Y:S02]  /*4c80*/  USEL UR6, UR13, UR6, !UP5 ;  /* 0x000000060d067287 */ /* 0x000fe4000e800000 */
[----:B------:R-:W-:Y:S03]  /*4c90*/  USHF.R.U32.HI UR12, URZ, UR65, UR5 ;  /* 0x00000041ff0c7299 */ /* 0x000fe60008011605 */
[----:B------:R-:W-:Y:S02]  /*4ca0*/  UMOV UR5, UR9 ;  /* 0x0000000900057c82 */ /* 0x000fe40008000000 */
[----:B------:R-:W-:Y:S03]  /*4cb0*/  @UP4 USHF.R.U32.HI UR4, URZ, UR23, UR5 ;  /* 0x00000017ff044299 */ /* 0x000fe60008011605 */
[----:B------:R-:W-:Y:S01]  /*4cc0*/  UMOV UR5, UR11 ;  /* 0x0000000b00057c82 */ /* 0x000fe20008000000 */
[----:B------:R-:W-:Y:S02]  /*4cd0*/  UIMAD UR4, UR45, UR4, URZ ;  /* 0x000000042d0472a4 */ /* 0x000fe4000f8e02ff */
[----:B------:R-:W-:Y:S02]  /*4ce0*/  @UP4 USHF.R.U32.HI UR7, URZ, UR23, UR5 ;  /* 0x00000017ff074299 */ /* 0x000fe40008011605 */
[----:B------:R-:W-:Y:S02]  /*4cf0*/  UIMAD.WIDE.U32 UR10, UR6, UR22, URZ ;  /* 0x00000016060a72a5 */ /* 0x000fe4000f8e00ff */
[----:B------:R-:W-:Y:S02]  /*4d00*/  USEL UR5, UR14, UR12, !UP6 ;  /* 0x0000000c0e057287 */ /* 0x000fe4000f000000 */
[----:B------:R-:W-:Y:S02]  /*4d10*/  UIMAD UR8, UR45, UR7, URZ ;  /* 0x000000072d0872a4 */ /* 0x000fe4000f8e02ff */
[----:B------:R-:W-:Y:S03]  /*4d20*/  UISETP.GE.AND UP0, UPT, UR6, UR4, UPT ;  /* 0x000000040600728c */ /* 0x000fe6000bf06270 */
[----:B------:R-:W-:Y:S01]  /*4d30*/  UMOV UR4, UR11 ;  /* 0x0000000b00047c82 */ /* 0x000fe20008000000 */
[----:B------:R-:W-:Y:S02]  /*4d40*/  UISETP.GE.OR UP0, UPT, UR5, UR8, UP0 ;  /* 0x000000080500728c */ /* 0x000fe40008706670 */
[----:B------:R-:W-:Y:S02]  /*4d50*/  USHF.R.U32.HI UR4, URZ, UR23, UR4 ;  /* 0x00000017ff047299 */ /* 0x000fe40008011604 */
[----:B------:R-:W-:Y:S02]  /*4d60*/  UIMAD.WIDE.U32 UR8, UR5, UR22, URZ ;  /* 0x00000016050872a5 */ /* 0x000fe4000f8e00ff */
[----:B------:R-:W-:Y:S04]  /*4d70*/  USEL UR10, UR6, UR4, !UP4 ;  /* 0x00000004060a7287 */ /* 0x000fe8000e000000 */
[----:B------:R-:W-:Y:S01]  /*4d80*/  UIADD3 UR11, UPT, UPT, -UR10, URZ, URZ ;  /* 0x000000ff0a0b7290 */ /* 0x000fe2000fffe1ff */
[----:B------:R-:W-:Y:S02]  /*4d90*/  @!UP0 UMOV UR4, UR9 ;  /* 0x0000000900048c82 */ /* 0x000fe40008000000 */
[----:B------:R-:W-:Y:S02]  /*4da0*/  @!UP0 USHF.R.U32.HI UR4, URZ, UR23, UR4 ;  /* 0x00000017ff048299 */ /* 0x000fe40008011604 */
[----:B------:R-:W-:Y:S02]  /*4db0*/  UIMAD UR8, UR45, UR11, UR6 ;  /* 0x0000000b2d0872a4 */ /* 0x000fe4000f8e0206 */
[----:B------:R-:W-:Y:S04]  /*4dc0*/  @!UP0 USEL UR4, UR5, UR4, !UP4 ;  /* 0x0000000405048287 */ /* 0x000fe8000e000000 */
[----:B------:R-:W-:Y:S02]  /*4dd0*/  @!UP0 UIMAD UR7, UR7, UR8, UR4 ;  /* 0x00000008070782a4 */ /* 0x000fe4000f8e0204 */
[----:B------:R-:W-:Y:S02]  /*4de0*/  @!UP0 UIADD3 UR9, UPT, UPT, UR10, -UR4, URZ ;  /* 0x800000040a098290 */ /* 0x000fe4000fffe0ff */
[----:B------:R-:W-:Y:S02]  /*4df0*/  UIADD3 UR8, UPT, UPT, -UR6, URZ, URZ ;  /* 0x000000ff06087290 */ /* 0x000fe4000fffe1ff */
[----:B------:R-:W-:Y:S02]  /*4e00*/  UIADD3 UR4, UPT, UPT, -UR5, URZ, URZ ;  /* 0x000000ff05047290 */ /* 0x000fe4000fffe1ff */
[----:B------:R-:W-:Y:S03]  /*4e10*/  @!UP0 UIMAD UR6, UR9, UR45, UR5 ;  /* 0x0000002d090682a4 */ /* 0x000fe6000f8e0205 */
[----:B------:R-:W-:Y:S01]  /*4e20*/  @!UP0 UMOV UR5, UR7 ;  /* 0x0000000700058c82 */ /* 0x000fe20008000000 */
[----:B------:R-:W-:Y:S02]  /*4e30*/  UIMAD UR7, UR15, UR4, UR14 ;  /* 0x000000040f0772a4 */ /* 0x000fe4000f8e020e */
[----:B------:R-:W-:Y:S02]  /*4e40*/  UIMAD UR4, UR66, UR8, UR13 ;  /* 0x00000008420472a4 */ /* 0x000fe4000f8e020d */
[----:B------:R-:W-:Y:S02]  /*4e50*/  UIMAD UR14, UR5, UR15, UR7 ;  /* 0x0000000f050e72a4 */ /* 0x000fe4000f8e0207 */
[----:B------:R-:W-:Y:S11]  /*4e60*/  UIMAD UR13, UR6, UR66, UR4 ;  /* 0x00000042060d72a4 */ /* 0x000ff6000f8e0204 */
[----:B------:R-:W-:Y:S01]  /*4e70*/  @!UPT UIADD3 URZ, UPT, UPT, URZ, URZ, URZ ;  /* 0x000000fffffff290 */ /* 0x000fe2000fffe0ff */
.L_x_173:
[----:B------:R-:W3:Y:S01]  /*4e80*/  @!UP3 LDCU.128 UR8, c[0x0][0xb10] ;  /* 0x00016200ff08b7ac */ /* 0x000ee20008000c00 */
[----:B------:R-:W-:Y:S01]  /*4e90*/  IMAD.MOV.U32 R10, RZ, RZ, 0x1 ;  /* 0x00000001ff0a7424 */ /* 0x000fe200078e00ff */
[C---:B------:R-:W-:Y:S02]  /*4ea0*/  ISETP.NE.U32.AND P1, PT, R4.reuse, RZ, PT ;  /* 0x000000ff0400720c */ /* 0x040fe40003f25070 */
[----:B------:R-:W-:Y:S02]  /*4eb0*/  ISETP.NE.U32.AND P0, PT, R4, RZ, PT ;  /* 0x000000ff0400720c */ /* 0x000fe40003f05070 */
[C---:B------:R-:W-:Y:S01]  /*4ec0*/  ISETP.NE.AND.EX P1, PT, R5.reuse, RZ, PT, P1 ;  /* 0x000000ff0500720c */ /* 0x040fe20003f25310 */
[----:B------:R-:W4:Y:S01]  /*4ed0*/  @!UP3 LDCU UR5, c[0x0][0xb0c] ;  /* 0x00016180ff05b7ac */ /* 0x000f220008000800 */
[----:B------:R-:W-:Y:S02]  /*4ee0*/  ISETP.NE.AND.EX P0, PT, R5, RZ, PT, P0 ;  /* 0x000000ff0500720c */ /* 0x000fe40003f05300 */
[----:B------:R-:W-:Y:S01]  /*4ef0*/  SHF.L.U32 R10, R10, 0x1f, RZ ;  /* 0x0000001f0a0a7819 */ /* 0x000fe200000006ff */
[----:B------:R-:W-:Y:S02]  /*4f00*/  USHF.L.U32 UR58, UR20, 0x7, URZ ;  /* 0x00000007143a7899 */ /* 0x000fe400080006ff */
[----:B------:R-:W-:Y:S02]  /*4f10*/  USHF.L.U32 UR59, UR25, 0x7, URZ ;  /* 0x00000007193b7899 */ /* 0x000fe400080006ff */
[----:B---3--:R-:W-:Y:S07]  /*4f20*/  UIMAD.WIDE.U32 UR6, UR14, UR8, URZ ;  /* 0x000000080e0672a5 */ /* 0x008fee000f8e00ff */
[----:B------:R-:W-:Y:S01]  /*4f30*/  @!UP3 UMOV UR4, UR7 ;  /* 0x000000070004bc82 */ /* 0x000fe20008000000 */
[----:B----4-:R-:W-:Y:S02]  /*4f40*/  @!UP3 UISETP.NE.AND UP0, UPT, UR5, 0x1, UPT ;  /* 0x000000010500b88c */ /* 0x010fe4000bf05270 */
[----:B------:R-:W-:Y:S02]  /*4f50*/  @!UP3 USHF.R.U32.HI UR4, URZ, UR9, UR4 ;  /* 0x00000009ff04b299 */ /* 0x000fe40008011604 */
[----:B------:R-:W-:Y:S02]  /*4f60*/  UIMAD.WIDE.U32 UR6, UR13, UR11, URZ ;  /* 0x0000000b0d0672a5 */ /* 0x000fe4000f8e00ff */
[----:B------:R-:W-:Y:S02]  /*4f70*/  @!UP3 USEL UR8, UR14, UR4, !UP0 ;  /* 0x000000040e08b287 */ /* 0x000fe4000c000000 */
[----:B------:R-:W-:Y:S03]  /*4f80*/  @!UP3 UISETP.NE.AND UP0, UPT, UR10, 0x1, UPT ;  /* 0x000000010a00b88c */ /* 0x000fe6000bf05270 */
[----:B------:R-:W-:Y:S02]  /*4f90*/  @!UP3 UMOV UR6, UR7 ;  /* 0x000000070006bc82 */ /* 0x000fe40008000000 */
[----:B------:R-:W3:Y:S02]  /*4fa0*/  @!UP3 LDCU UR4, c[0x0][0xb20] ;  /* 0x00016400ff04b7ac */ /* 0x000ee40008000800 */
[----:B---3--:R-:W-:Y:S04]  /*4fb0*/  @!UP3 USHF.R.U32.HI UR6, URZ, UR4, UR6 ;  /* 0x00000004ff06b299 */ /* 0x008fe80008011606 */
[----:B------:R-:W-:Y:S04]  /*4fc0*/  @!UP3 USEL UR6, UR13, UR6, !UP0 ;  /* 0x000000060d06b287 */ /* 0x000fe8000c000000 */
[----:B------:R-:W-:Y:S02]  /*4fd0*/  @!UP3 UIADD3 UR4, UPT, UPT, -UR8, UR6, URZ ;  /* 0x000000060804b290 */ /* 0x000fe4000fffe1ff */
[----:B------:R-:W-:Y:S02]  /*4fe0*/  @!UP3 UIADD3 UR6, UPT, UPT, UR8, -UR6, URZ ;  /* 0x800000060806b290 */ /* 0x000fe4000fffe0ff */
[----:B------:R-:W-:Y:S02]  /*4ff0*/  @!UP3 UIMAD UR14, UR4, UR5, UR14 ;  /* 0x00000005040eb2a4 */ /* 0x000fe4000f8e020e */
[----:B------:R-:W-:Y:S01]  /*5000*/  @!UP3 UIMAD UR13, UR6, UR10, UR13 ;  /* 0x0000000a060db2a4 */ /* 0x000fe2000f8e020d */
[----:B------:R-:W-:Y:S11]  /*5010*/  BRA.U UP1, `(.L_x_174) ;  /* 0x0000000101107547 */ /* 0x000ff6000b800000 */
[----:B--2---:R-:W-:Y:S04]  /*5020*/  MOV R0, UR54 ;  /* 0x0000003600007c02 */ /* 0x004fe80008000f00 */
[----:B------:R-:W-:Y:S04]  /*5030*/  SHF.L.U32 R9, R0, 0x1f, RZ ;  /* 0x0000001f00097819 */ /* 0x000fe800000006ff */
[----:B------:R-:W2:Y:S02]  /*5040*/  SYNCS.PHASECHK.TRANS64.TRYWAIT P2, [UR21+0xc8], R9 ;  /* 0x0000c809ff0075a7 */ /* 0x000ea40008041115 */
[----:B--2---:R-:W-:Y:S05]  /*5050*/  @!P2 BRA `(.L_x_175) ;  /* 0x0000008000d8a947 */ /* 0x004fea0003800000 */
.L_x_174:
[----:B------:R-:W-:Y:S05]  /*5060*/  @!P1 BRA `(.L_x_176) ;  /* 0x0000000000309947 */ /* 0x000fea0003800000 */
[----:B------:R-:W-:Y:S01]  /*5070*/  ISETP.NE.U32.AND P1, PT, R2, RZ, PT ;  /* 0x000000ff0200720c */ /* 0x000fe20003f25070 */
[----:B------:R-:W3:Y:S01]  /*5080*/  LDCU.64 UR4, c[0x0][0x358] ;  /* 0x00006b00ff0477ac */ /* 0x000ee20008000a00 */
[----:B------:R-:W-:Y:S02]  /*5090*/  IMAD.MOV.U32 R41, RZ, RZ, 0x1 ;  /* 0x00000001ff297424 */ /* 0x000fe400078e00ff */
[----:B------:R-:W-:Y:S11]  /*50a0*/  ISETP.NE.AND.EX P1, PT, R3, RZ, PT, P1 ;  /* 0x000000ff0300720c */ /* 0x000ff60003f25310 */
[----:B------:R-:W-:Y:S02]  /*50b0*/  @!UPT UIADD3 URZ, UPT, UPT, URZ, URZ, URZ ;  /* 0x000000fffffff290 */ /* 0x000fe4000fffe0ff */
[----:B--2---:R-:W2:Y:S01]  /*50c0*/  @P1 LDC.64 R8, c[0x0][0x888] ;  /* 0x00022200ff081b82 */ /* 0x004ea20000000a00 */
[----:B------:R-:W-:Y:S04]  /*50d0*/  @P1 IMAD R0, R4, UR36, RZ ;  /* 0x0000002404001c24 */ /* 0x000fe8000f8e02ff */
[----:B--2---:R-:W-:Y:S04]  /*50e0*/  @P1 IMAD.WIDE R8, R0, 0x4, R8 ;  /* 0x0000000400081825 */ /* 0x004fe800078e0208 */
[----:B------:R-:W-:Y:S01]  /*50f0*/  HFMA2 R0, -RZ, RZ, 0, 5.9604644775390625e-08 ;  /* 0x00000001ff007431 */ /* 0x000fe200000001ff */
[----:B---3-5:R3:W5:Y:S04]  /*5100*/  @P1 LDG.E R25, desc[UR4][R8.64] ;  /* 0x0000000408191981 */ /* 0x028768000c1e1900 */
[----:B------:R-:W-:Y:S01]  /*5110*/  @!P1 PRMT R41, R0, 0x7610, R41 ;  /* 0x0000761000299816 */ /* 0x000fe20000000029 */
[----:B---3--:R-:W4:Y:S06]  /*5120*/  @!P1 LDC R25, c[0x0][0x880] ;  /* 0x00022000ff199b82 */ /* 0x008f2c0000000800 */
.L_x_176:
[----:B----45:R-:W-:Y:S01]  /*5130*/  @!P0 FSETP.EQ.AND P1, PT, R25, RZ, PT ;  /* 0x000000ff1900820b */ /* 0x030fe20003f22000 */
[----:B------:R-:W-:Y:S01]  /*5140*/  @!UPT UIADD3 URZ, UPT, UPT, URZ, URZ, URZ ;  /* 0x000000fffffff290 */ /* 0x000fe2000fffe0ff */
[----:B------:R-:W-:Y:S11]  /*5150*/  @!P0 BRA `(.L_x_177) ;  /* 0x0000000000188947 */ /* 0x000ff60003800000 */
[----:B------:R-:W-:Y:S02]  /*5160*/  LOP3.LUT P0, RZ, R41, 0xff, RZ, 0xc0, !PT ;  /* 0x000000ff29ff7812 */ /* 0x000fe4000780c0ff */
[----:B------:R-:W-:Y:S04]  /*5170*/  ISETP.NE.U32.AND P1, PT, R2, RZ, PT ;  /* 0x000000ff0200720c */ /* 0x000fe80003f25070 */
[----:B------:R-:W-:Y:S04]  /*5180*/  ISETP.NE.AND.EX P1, PT, R3, RZ, PT, P1 ;  /* 0x000000ff0300720c */ /* 0x000fe80003f25310 */
[----:B------:R-:W-:Y:S03]  /*5190*/  PLOP3.LUT P1, PT, P1, PT, PT, 0x8, 0x80 ;  /* 0x000000000080781c */ /* 0x000fe60000f2e170 */
[----:B------:R-:W-:Y:S11]  /*51a0*/  @P0 FSETP.EQ.AND P1, PT, R25, RZ, PT ;  /* 0x000000ff1900020b */ /* 0x000ff60003f22000 */
[----:B------:R-:W-:Y:S02]  /*51b0*/  @!UPT UIADD3 URZ, UPT, UPT, URZ, URZ, URZ ;  /* 0x000000fffffff290 */ /* 0x000fe4000fffe0ff */
.L_x_177:
[----:B------:R-:W3:Y:S01]  /*51c0*/  SYNCS.PHASECHK.TRANS64.TRYWAIT P2, [UR21+0xa0], R10 ;  /* 0x0000a00aff0075a7 */ /* 0x000ee20008041115 */
[----:B------:R-:W-:Y:S04]  /*51d0*/  ELECT P0, URZ, PT ;  /* 0x0000000000ff782f */ /* 0x000fe80003800000 */
[----:B------:R-:W-:Y:S11]  /*51e0*/  PLOP3.LUT P1, PT, P1, P0, PT, 0xf2, 0x2f ;  /* 0x00000000002f781c */ /* 0x000ff60000f21e72 */
[----:B------:R-:W-:Y:S02]  /*51f0*/  @!UPT UIADD3 URZ, UPT, UPT, URZ, URZ, URZ ;  /* 0x000000fffffff290 */ /* 0x000fe4000fffe0ff */
[----:B------:R-:W-:Y:S05]  /*5200*/  @!P1 IADD3 R6, P0, PT, R16, 0x580, RZ ;  /* 0x0000058010069810 */ /* 0x000fea0007f1e0ff */
[----:B--2---:R-:W-:Y:S01]  /*5210*/  @!P1 IMAD.X R0, RZ, RZ, R17, P0 ;  /* 0x000000ffff009224 */ /* 0x004fe200000e0611 */
[----:B---3--:R-:W-:Y:S07]  /*5220*/  @!P2 BRA `(.L_x_178) ;  /* 0x00000080007ca947 */ /* 0x008fee0003800000 */
.L_x_312:
[----:B------:R-:W-:Y:S01]  /*5230*/  @!P1 R2UR UR5, R6 ;  /* 0x00000000060592ca */ /* 0x000fe200000e0000 */
[----:B------:R-:W-:Y:S01]  /*5240*/  VOTEU.ALL UP0, P1 ;  /* 0x0000000000ff7886 */ /* 0x000fe20000800000 */
[----:B------:R-:W-:Y:S01]  /*5250*/  @!P1 R2UR UR4, R0 ;  /* 0x00000000000492ca */ /* 0x000fe200000e0000 */
[----:B------:R-:W-:Y:S01]  /*5260*/  VOTEU.ALL UP1, P1 ;  /* 0x0000000000ff7886 */ /* 0x000fe20000820000 */
[----:B------:R-:W-:Y:S01]  /*5270*/  UMOV UR6, 0x0 ;  /* 0x0000000000067882 */ /* 0x000fe20000000000 */
[----:B------:R-:W-:Y:S01]  /*5280*/  UMOV UR7, 0x10000000 ;  /* 0x1000000000077882 */ /* 0x000fe20000000000 */
[----:B------:R-:W-:Y:S01]  /*5290*/  @!UP0 UIADD3 UR56, UPT, UPT, UR21, 0x200, URZ ;  /* 0x0000020015388890 */ /* 0x000fe2000fffe0ff */
[----:B------:R-:W-:Y:S01]  /*52a0*/  @!P1 IMAD.MOV.U32 R0, RZ, RZ, 0x2000 ;  /* 0x00002000ff009424 */ /* 0x000fe200078e00ff */
[----:B------:R-:W-:Y:S01]  /*52b0*/  UMOV UR60, UR36 ;  /* 0x00000024003c7c82 */ /* 0x000fe20008000000 */
[----:B------:R-:W-:Y:S01]  /*52c0*/  @!UP0 UIADD3 UR10, UPT, UPT, UR58, 0x20, URZ ;  /* 0x000000203a0a8890 */ /* 0x000fe2000fffe0ff */
[----:B------:R-:W-:Y:S01]  /*52d0*/  @!P1 IADD3 R6, P0, PT, R16, 0x580, RZ ;  /* 0x0000058010069810 */ /* 0x000fe20007f1e0ff */
[----:B------:R-:W-:Y:S02]  /*52e0*/  @!UP0 UIADD3 UR8, UPT, UPT, UR21, 0xa00, URZ ;  /* 0x00000a0015088890 */ /* 0x000fe4000fffe0ff */
[----:B------:R-:W-:Y:S01]  /*52f0*/  IMAD.U32 R8, RZ, RZ, UR5 ;  /* 0x00000005ff087e24 */ /* 0x000fe2000f8e00ff */
[----:B------:R-:W-:Y:S01]  /*5300*/  UMOV UR9, UR57 ;  /* 0x0000003900097c82 */ /* 0x000fe20008000000 */
[----:B--2---:R-:W-:Y:S01]  /*5310*/  IMAD.U32 R9, RZ, RZ, UR4 ;  /* 0x00000004ff097e24 */ /* 0x004fe2000f8e00ff */
[----:B------:R-:W-:Y:S01]  /*5320*/  UMOV UR11, UR59 ;  /* 0x0000003b000b7c82 */ /* 0x000fe20008000000 */
[----:B------:R-:W-:Y:S01]  /*5330*/  UMOV UR12, UR36 ;  /* 0x00000024000c7c82 */ /* 0x000fe20008000000 */
[----:B------:R-:W-:Y:S01]  /*5340*/  @!P1 R2UR UR4, R8 ;  /* 0x00000000080492ca */ /* 0x000fe200000e0000 */
[----:B------:R-:W-:Y:S01]  /*5350*/  @!UP0 UIADD3 UR18, UPT, UPT, UR58, 0x40, URZ ;  /* 0x000000403a128890 */ /* 0x000fe2000fffe0ff */
[----:B------:R-:W-:Y:S01]  /*5360*/  @!P1 R2UR UR5, R9 ;  /* 0x00000000090592ca */ /* 0x000fe200000e0000 */
[----:B------:R-:W-:Y:S01]  /*5370*/  @!UP0 UIADD3 UR16, UPT, UPT, UR21, 0x1200, URZ ;  /* 0x0000120015108890 */ /* 0x000fe2000fffe0ff */
[----:B------:R-:W-:Y:S01]  /*5380*/  UMOV UR17, UR57 ;  /* 0x0000003900117c82 */ /* 0x000fe20008000000 */
[----:B------:R-:W-:Y:S01]  /*5390*/  UMOV UR19, UR59 ;  /* 0x0000003b00137c82 */ /* 0x000fe20008000000 */
[----:B------:R-:W-:Y:S09]  /*53a0*/  UMOV UR20, UR36 ;  /* 0x0000002400147c82 */ /* 0x000ff20008000000 */
[----:B------:R-:W-:Y:S01]  /*53b0*/  @!UP1 UTMALDG.3D [UR56], [UR4], desc[UR6] ;  /* 0x00000638040095b4 */ /* 0x000fe20008011000 */
[----:B------:R-:W-:Y:S05]  /*53c0*/  VOTEU.ALL UP1, P1 ;  /* 0x0000000000ff7886 */ /* 0x000fea0000820000 */
[----:B------:R2:W-:Y:S02]  /*53d0*/  @!UP1 UTMALDG.3D [UR8], [UR4], desc[UR6] ;  /* 0x00000608040095b4 */ /* 0x0005e40008011000 */
[----:B--2---:R-:W-:Y:S02]  /*53e0*/  @!UP0 UIADD3 UR10, UPT, UPT, UR58, 0x60, URZ ;  /* 0x000000603a0a8890 */ /* 0x004fe4000fffe0ff */
[----:B------:R-:W-:Y:S01]  /*53f0*/  @!UP0 UIADD3 UR8, UPT, UPT, UR21, 0x1a00, URZ ;  /* 0x00001a0015088890 */ /* 0x000fe2000fffe0ff */
[----:B------:R-:W-:Y:S05]  /*5400*/  VOTEU.ALL UP0, P1 ;  /* 0x0000000000ff7886 */ /* 0x000fea0000800000 */
[----:B------:R2:W-:Y:S01]  /*5410*/  @!UP0 UTMALDG.3D [UR16], [UR4], desc[UR6] ;  /* 0x00000610040085b4 */ /* 0x0005e20008011000 */
[----:B------:R-:W-:Y:S05]  /*5420*/  VOTEU.ALL UP0, P1 ;  /* 0x0000000000ff7886 */ /* 0x000fea0000800000 */
[----:B------:R2:W-:Y:S01]  /*5430*/  @!UP0 UTMALDG.3D [UR8], [UR4], desc[UR6] ;  /* 0x00000608040085b4 */ /* 0x0005e20008011000 */
[----:B------:R3:W-:Y:S01]  /*5440*/  @!P1 SYNCS.ARRIVE.TRANS64.RED.A0TR RZ, [UR21+0x80], R0 ;  /* 0x00008000ffff99a7 */ /* 0x0007e20008300415 */
[----:B------:R-:W-:Y:S01]  /*5450*/  SYNCS.ARRIVE.TRANS64.RED.A1T0 RZ, [UR37], RZ ;  /* 0x000000ffffff79a7 */ /* 0x000fe20008100425 */
[----:B---3--:R-:W-:Y:S01]  /*5460*/  @!P1 IMAD.X R0, RZ, RZ, R17, P0 ;  /* 0x000000ffff009224 */ /* 0x008fe200000e0611 */
[----:B------:R-:W3:Y:S02]  /*5470*/  SYNCS.PHASECHK.TRANS64.TRYWAIT P2, [UR21+0xa8], R10 ;  /* 0x0000a80aff0075a7 */ /* 0x000ee40008041115 */
[----:B--23--:R-:W-:Y:S05]  /*5480*/  @!P2 BRA `(.L_x_179) ;  /* 0x0000007c00fca947 */ /* 0x00cfea0003800000 */
.L_x_314:
        /* <DEDUP_REMOVED lines=8> */
[----:B------:R-:W-:Y:S01]  /*5510*/  @!UP0 UIADD3 UR48, UPT, UPT, UR21, 0x2200, URZ ;  /* 0x0000220015308890 */ /* 0x000fe2000fffe0ff */
[----:B------:R-:W-:Y:S01]  /*5520*/  @!P1 IADD3 R6, P0, PT, R16, 0x580, RZ ;  /* 0x0000058010069810 */ /* 0x000fe20007f1e0ff */
[----:B------:R-:W-:Y:S01]  /*5530*/  UMOV UR50, UR58 ;  /* 0x0000003a00327c82 */ /* 0x000fe20008000000 */
[----:B------:R-:W-:Y:S01]  /*5540*/  UMOV UR52, UR36 ;  /* 0x0000002400347c82 */ /* 0x000fe20008000000 */
[----:B------:R-:W-:Y:S01]  /*5550*/  @!UP0 UIADD3 UR10, UPT, UPT, UR58, 0x20, URZ ;  /* 0x000000203a0a8890 */ /* 0x000fe2000fffe0ff */
[----:B------:R-:W-:Y:S01]  /*5560*/  IMAD.U32 R8, RZ, RZ, UR5 ;  /* 0x00000005ff087e24 */ /* 0x000fe2000f8e00ff */
[----:B------:R-:W-:Y:S01]  /*5570*/  @!UP0 UIADD3 UR8, UPT, UPT, UR21, 0x2a00, URZ ;  /* 0x00002a0015088890 */ /* 0x000fe2000fffe0ff */
[----:B--2---:R-:W-:Y:S01]  /*5580*/  IMAD.U32 R9, RZ, RZ, UR4 ;  /* 0x00000004ff097e24 */ /* 0x004fe2000f8e00ff */
[----:B------:R-:W-:Y:S01]  /*5590*/  UMOV UR9, UR49 ;  /* 0x0000003100097c82 */ /* 0x000fe20008000000 */
[----:B------:R-:W-:Y:S01]  /*55a0*/  UMOV UR12, UR36 ;  /* 0x00000024000c7c82 */ /* 0x000fe20008000000 */
[----:B------:R-:W-:Y:S01]  /*55b0*/  @!P1 R2UR UR4, R8 ;  /* 0x00000000080492ca */ /* 0x000fe200000e0000 */
[----:B------:R-:W-:Y:S01]  /*55c0*/  UMOV UR11, UR51 ;  /* 0x00000033000b7c82 */ /* 0x000fe20008000000 */
[----:B------:R-:W-:Y:S01]  /*55d0*/  @!P1 R2UR UR5, R9 ;  /* 0x00000000090592ca */ /* 0x000fe200000e0000 */
[----:B------:R-:W-:Y:S02]  /*55e0*/  @!UP0 UIADD3 UR18, UPT, UPT, UR58, 0x40, URZ ;  /* 0x000000403a128890 */ /* 0x000fe4000fffe0ff */
[----:B------:R-:W-:Y:S01]  /*55f0*/  @!UP0 UIADD3 UR16, UPT, UPT, UR21, 0x3200, URZ ;  /* 0x0000320015108890 */ /* 0x000fe2000fffe0ff */
[----:B------:R-:W-:Y:S01]  /*5600*/  UMOV UR17, UR49 ;  /* 0x0000003100117c82 */ /* 0x000fe20008000000 */
[----:B------:R-:W-:Y:S01]  /*5610*/  UMOV UR20, UR36 ;  /* 0x0000002400147c82 */ /* 0x000fe20008000000 */
[----:B------:R-:W-:Y:S07]  /*5620*/  UMOV UR19, UR51 ;  /* 0x0000003300137c82 */ /* 0x000fee0008000000 */
        /* <DEDUP_REMOVED lines=14> */
.L_x_316:
        /* <DEDUP_REMOVED lines=40> */
.L_x_318:
        /* <DEDUP_REMOVED lines=9> */
[----:B--2---:R-:W-:Y:S01]  /*5a20*/  SHF.L.U32 R9, RZ, 0x1f, RZ ;  /* 0x0000001fff097819 */ /* 0x004fe200000006ff */
[----:B------:R-:W-:Y:S01]  /*5a30*/  UMOV UR34, UR58 ;  /* 0x0000003a00227c82 */ /* 0x000fe20008000000 */
[----:B------:R-:W-:Y:S01]  /*5a40*/  @!UP0 UIADD3 UR10, UPT, UPT, UR58, 0x20, URZ ;  /* 0x000000203a0a8890 */ /* 0x000fe2000fffe0ff */
[----:B------:R-:W-:Y:S01]  /*5a50*/  @!P1 IADD3 R8, P0, PT, R16, 0x580, RZ ;  /* 0x0000058010089810 */ /* 0x000fe20007f1e0ff */
[----:B------:R-:W-:Y:S01]  /*5a60*/  IMAD.U32 R18, RZ, RZ, UR5 ;  /* 0x00000005ff127e24 */ /* 0x000fe2000f8e00ff */
[----:B------:R-:W-:Y:S01]  /*5a70*/  @!UP0 UIADD3 UR8, UPT, UPT, UR21, 0x6a00, URZ ;  /* 0x00006a0015088890 */ /* 0x000fe2000fffe0ff */
[----:B------:R-:W-:Y:S01]  /*5a80*/  IMAD.U32 R19, RZ, RZ, UR4 ;  /* 0x00000004ff137e24 */ /* 0x000fe2000f8e00ff */
[----:B------:R-:W-:Y:S01]  /*5a90*/  UMOV UR9, UR33 ;  /* 0x0000002100097c82 */ /* 0x000fe20008000000 */
[----:B------:R-:W-:Y:S01]  /*5aa0*/  UMOV UR12, UR36 ;  /* 0x00000024000c7c82 */ /* 0x000fe20008000000 */
[----:B------:R-:W-:Y:S01]  /*5ab0*/  @!P1 R2UR UR4, R18 ;  /* 0x00000000120492ca */ /* 0x000fe200000e0000 */
[----:B------:R-:W-:Y:S01]  /*5ac0*/  UMOV UR11, UR35 ;  /* 0x00000023000b7c82 */ /* 0x000fe20008000000 */
[----:B------:R-:W-:Y:S01]  /*5ad0*/  @!P1 R2UR UR5, R19 ;  /* 0x00000000130592ca */ /* 0x000fe200000e0000 */
[----:B------:R-:W-:Y:S01]  /*5ae0*/  @!UP0 UIADD3 UR18, UPT, UPT, UR58, 0x40, URZ ;  /* 0x000000403a128890 */ /* 0x000fe2000fffe0ff */
[----:B------:R-:W-:Y:S01]  /*5af0*/  @!P1 IMAD.X R6, RZ, RZ, R17, P0 ;  /* 0x000000ffff069224 */ /* 0x000fe200000e0611 */
        /* <DEDUP_REMOVED lines=15> */
[----:B------:R-:W3:Y:S02]  /*5bf0*/  SYNCS.PHASECHK.TRANS64.TRYWAIT P2, [UR21+0xa0], R9 ;  /* 0x0000a009ff0075a7 */ /* 0x000ee40008041115 */
[----:B--23--:R-:W-:Y:S05]  /*5c00*/  @!P2 BRA `(.L_x_182) ;  /* 0x000000780064a947 */ /* 0x00cfea0003800000 */
.L_x_320:
[----:B------:R-:W-:Y:S01]  /*5c10*/  @!P1 R2UR UR5, R8 ;  /* 0x00000000080592ca */ /* 0x000fe200000e0000 */
[----:B------:R-:W-:Y:S01]  /*5c20*/  VOTEU.ALL UP0, P1 ;  /* 0x0000000000ff7886 */ /* 0x000fe20000800000 */
[----:B------:R-:W-:Y:S01]  /*5c30*/  @!P1 R2UR UR4, R6 ;  /* 0x00000000060492ca */ /* 0x000fe200000e0000 */
[----:B------:R-:W-:Y:S01]  /*5c40*/  VOTEU.ALL UP1, P1 ;  /* 0x0000000000ff7886 */ /* 0x000fe20000820000 */
[----:B------:R-:W-:Y:S01]  /*5c50*/  UMOV UR6, 0x0 ;  /* 0x0000000000067882 */ /* 0x000fe20000000000 */
[----:B------:R-:W-:Y:S01]  /*5c60*/  UMOV UR7, 0x10000000 ;  /* 0x1000000000077882 */ /* 0x000fe20000000000 */
[----:B------:R-:W-:Y:S01]  /*5c70*/  @!UP0 UIADD3 UR27, UPT, UPT, UR59, 0x40, URZ ;  /* 0x000000403b1b8890 */ /* 0x000fe2000fffe0ff */
[----:B--2---:R-:W-:Y:S01]  /*5c80*/  @!P1 IMAD.MOV.U32 R0, RZ, RZ, 0x2000 ;  /* 0x00002000ff009424 */ /* 0x004fe200078e00ff */
[----:B------:R-:W-:Y:S01]  /*5c90*/  @!UP0 UIADD3 UR24, UPT, UPT, UR21, 0x200, URZ ;  /* 0x0000020015188890 */ /* 0x000fe2000fffe0ff */
[----:B------:R-:W-:Y:S01]  /*5ca0*/  @!P1 IADD3 R8, P0, PT, R16, 0x580, RZ ;  /* 0x0000058010089810 */ /* 0x000fe20007f1e0ff */
[----:B------:R-:W-:Y:S01]  /*5cb0*/  UMOV UR25, UR57 ;  /* 0x0000003900197c82 */ /* 0x000fe20008000000 */
[----:B------:R-:W-:Y:S01]  /*5cc0*/  UMOV UR26, UR58 ;  /* 0x0000003a001a7c82 */ /* 0x000fe20008000000 */
[----:B------:R-:W-:Y:S01]  /*5cd0*/  UMOV UR28, UR36 ;  /* 0x00000024001c7c82 */ /* 0x000fe20008000000 */
[----:B------:R-:W-:Y:S01]  /*5ce0*/  IMAD.U32 R18, RZ, RZ, UR5 ;  /* 0x00000005ff127e24 */ /* 0x000fe2000f8e00ff */
[----:B------:R-:W-:Y:S01]  /*5cf0*/  @!UP0 UIADD3 UR10, UPT, UPT, UR58, 0x20, URZ ;  /* 0x000000203a0a8890 */ /* 0x000fe2000fffe0ff */
[----:B------:R-:W-:Y:S01]  /*5d00*/  IMAD.U32 R19, RZ, RZ, UR4 ;  /* 0x00000004ff137e24 */ /* 0x000fe2000f8e00ff */
[----:B------:R-:W-:Y:S01]  /*5d10*/  @!UP0 UIADD3 UR8, UPT, UPT, UR21, 0xa00, URZ ;  /* 0x00000a0015088890 */ /* 0x000fe2000fffe0ff */
[----:B------:R-:W-:Y:S01]  /*5d20*/  @!P1 IMAD.X R6, RZ, RZ, R17, P0 ;  /* 0x000000ffff069224 */ /* 0x000fe200000e0611 */
[----:B------:R-:W-:Y:S01]  /*5d30*/  @!P1 R2UR UR4, R18 ;  /* 0x00000000120492ca */ /* 0x000fe200000e0000 */
[----:B------:R-:W-:Y:S01]  /*5d40*/  UMOV UR9, UR57 ;  /* 0x0000003900097c82 */ /* 0x000fe20008000000 */
[----:B------:R-:W-:Y:S01]  /*5d50*/  @!P1 R2UR UR5, R19 ;  /* 0x00000000130592ca */ /* 0x000fe200000e0000 */
[----:B------:R-:W-:Y:S01]  /*5d60*/  UMOV UR12, UR36 ;  /* 0x00000024000c7c82 */ /* 0x000fe20008000000 */
[----:B------:R-:W-:Y:S01]  /*5d70*/  UMOV UR11, UR27 ;  /* 0x0000001b000b7c82 */ /* 0x000fe20008000000 */
[----:B------:R-:W-:Y:S02]  /*5d80*/  @!UP0 UIADD3 UR18, UPT, UPT, UR58, 0x40, URZ ;  /* 0x000000403a128890 */ /* 0x000fe4000fffe0ff */
[----:B------:R-:W-:Y:S01]  /*5d90*/  @!UP0 UIADD3 UR16, UPT, UPT, UR21, 0x1200, URZ ;  /* 0x0000120015108890 */ /* 0x000fe2000fffe0ff */
[----:B------:R-:W-:Y:S01]  /*5da0*/  UMOV UR17, UR57 ;  /* 0x0000003900117c82 */ /* 0x000fe20008000000 */
[----:B------:R-:W-:Y:S01]  /*5db0*/  UMOV UR20, UR36 ;  /* 0x0000002400147c82 */ /* 0x000fe20008000000 */
[----:B------:R-:W-:Y:S05]  /*5dc0*/  UMOV UR19, UR27 ;  /* 0x0000001b00137c82 */ /* 0x000fea0008000000 */
        /* <DEDUP_REMOVED lines=13> */
.L_x_322:
        /* <DEDUP_REMOVED lines=41> */
.L_x_324:
        /* <DEDUP_REMOVED lines=9> */
[----:B------:R-:W-:Y:S01]  /*61c0*/  VIADD R14, R14, 0x1 ;  /* 0x000000010e0e7836 */ /* 0x000fe20000000000 */
[----:B------:R-:W-:Y:S01]  /*61d0*/  UMOV UR25, UR41 ;  /* 0x0000002900197c82 */ /* 0x000fe20008000000 */
[----:B------:R-:W-:Y:S01]  /*61e0*/  UMOV UR26, UR58 ;  /* 0x0000003a001a7c82 */ /* 0x000fe20008000000 */
[----:B------:R-:W-:Y:S01]  /*61f0*/  UMOV UR28, UR36 ;  /* 0x00000024001c7c82 */ /* 0x000fe20008000000 */
[----:B------:R-:W-:Y:S01]  /*6200*/  IMAD.U32 R18, RZ, RZ, UR5 ;  /* 0x00000005ff127e24 */ /* 0x000fe2000f8e00ff */
[----:B------:R-:W-:Y:S01]  /*6210*/  @!UP0 UIADD3 UR10, UPT, UPT, UR58, 0x20, URZ ;  /* 0x000000203a0a8890 */ /* 0x000fe2000fffe0ff */
[----:B------:R-:W-:Y:S01]  /*6220*/  IMAD.U32 R19, RZ, RZ, UR4 ;  /* 0x00000004ff137e24 */ /* 0x000fe2000f8e00ff */
[----:B------:R-:W-:Y:S02]  /*6230*/  @!UP0 UIADD3 UR8, UPT, UPT, UR21, 0x4a00, URZ ;  /* 0x00004a0015088890 */ /* 0x000fe4000fffe0ff */
        /* <DEDUP_REMOVED lines=23> */
.L_x_326:
[----:B------:R-:W-:Y:S01]  /*63b0*/  @!P1 IADD3 R6, P0, PT, R16, 0x580, RZ ;  /* 0x0000058010069810 */ /* 0x000fe20007f1e0ff */
[----:B------:R-:W-:Y:S01]  /*63c0*/  VOTEU.ALL UP1, P1 ;  /* 0x0000000000ff7886 */ /* 0x000fe20000820000 */
[----:B------:R-:W-:Y:S01]  /*63d0*/  UMOV UR6, 0x0 ;  /* 0x0000000000067882 */ /* 0x000fe20000000000 */
[----:B------:R-:W-:Y:S01]  /*63e0*/  UMOV UR7, 0x10000000 ;  /* 0x1000000000077882 */ /* 0x000fe20000000000 */
[----:B------:R-:W-:Y:S01]  /*63f0*/  @!P1 R2UR UR5, R6 ;  /* 0x00000000060592ca */ /* 0x000fe200000e0000 */
[----:B--2---:R-:W-:Y:S01]  /*6400*/  @!P1 IMAD.X R0, RZ, RZ, R17, P0 ;  /* 0x000000ffff009224 */ /* 0x004fe200000e0611 */
[----:B------:R-:W-:Y:S01]  /*6410*/  UMOV UR25, UR33 ;  /* 0x0000002100197c82 */ /* 0x000fe20008000000 */
[----:B------:R-:W-:Y:S01]  /*6420*/  UMOV UR26, UR58 ;  /* 0x0000003a001a7c82 */ /* 0x000fe20008000000 */
[----:B------:R-:W-:Y:S01]  /*6430*/  UMOV UR28, UR36 ;  /* 0x00000024001c7c82 */ /* 0x000fe20008000000 */
[----:B------:R-:W-:Y:S01]  /*6440*/  UMOV UR9, UR33 ;  /* 0x0000002100097c82 */ /* 0x000fe20008000000 */
[----:B------:R-:W-:Y:S01]  /*6450*/  @!P1 R2UR UR4, R0 ;  /* 0x00000000000492ca */ /* 0x000fe200000e0000 */
[----:B------:R-:W-:Y:S01]  /*6460*/  UMOV UR12, UR36 ;  /* 0x00000024000c7c82 */ /* 0x000fe20008000000 */
[----:B------:R-:W-:Y:S01]  /*6470*/  VOTEU.ALL UP0, P1 ;  /* 0x0000000000ff7886 */ /* 0x000fe20000800000 */
[----:B------:R-:W-:Y:S01]  /*6480*/  UMOV UR17, UR33 ;  /* 0x0000002100117c82 */ /* 0x000fe20008000000 */
[----:B------:R-:W-:Y:S01]  /*6490*/  UMOV UR20, UR36 ;  /* 0x0000002400147c82 */ /* 0x000fe20008000000 */
[----:B------:R-:W-:Y:S01]  /*64a0*/  R2UR UR34, R48 ;  /* 0x00000000302272ca */ /* 0x000fe200000e0000 */
[----:B------:R-:W-:Y:S01]  /*64b0*/  UMOV UR36, UR38 ;  /* 0x0000002600247c82 */ /* 0x000fe20008000000 */
[----:B------:R-:W-:Y:S01]  /*64c0*/  IMAD.U32 R8, RZ, RZ, UR5 ;  /* 0x00000005ff087e24 */ /* 0x000fe2000f8e00ff */
[----:B------:R-:W-:Y:S01]  /*64d0*/  @!UP0 UIADD3 UR27, UPT, UPT, UR59, 0x70, URZ ;  /* 0x000000703b1b8890 */ /* 0x000fe2000fffe0ff */
[----:B------:R-:W-:Y:S01]  /*64e0*/  R2UR UR32, R49 ;  /* 0x00000000312072ca */ /* 0x000fe200000e0000 */
[----:B------:R-:W-:Y:S01]  /*64f0*/  @!UP0 UIADD3 UR24, UPT, UPT, UR21, 0x6200, URZ ;  /* 0x0000620015188890 */ /* 0x000fe2000fffe0ff */
[----:B------:R-:W-:Y:S01]  /*6500*/  ISETP.NE.AND P0, PT, R14, 0x2, PT ;  /* 0x000000020e00780c */ /* 0x000fe20003f05270 */
[----:B------:R-:W-:Y:S01]  /*6510*/  @!UP0 UIADD3 UR10, UPT, UPT, UR58, 0x20, URZ ;  /* 0x000000203a0a8890 */ /* 0x000fe2000fffe0ff */
[----:B------:R-:W-:Y:S01]  /*6520*/  IMAD.U32 R9, RZ, RZ, UR4 ;  /* 0x00000004ff097e24 */ /* 0x000fe2000f8e00ff */
[----:B------:R-:W-:Y:S01]  /*6530*/  @!P1 R2UR UR4, R8 ;  /* 0x00000000080492ca */ /* 0x000fe200000e0000 */
[----:B------:R-:W-:Y:S01]  /*6540*/  @!UP0 UIADD3 UR8, UPT, UPT, UR21, 0x6a00, URZ ;  /* 0x00006a0015088890 */ /* 0x000fe2000fffe0ff */
[----:B------:R-:W-:Y:S01]  /*6550*/  SEL R0, RZ, 0x1, P0 ;  /* 0x00000001ff007807 */ /* 0x000fe20000000000 */
[----:B------:R-:W-:Y:S01]  /*6560*/  UMOV UR11, UR27 ;  /* 0x0000001b000b7c82 */ /* 0x000fe20008000000 */
[----:B------:R-:W-:Y:S01]  /*6570*/  @!P1 R2UR UR5, R9 ;  /* 0x00000000090592ca */ /* 0x000fe200000e0000 */
[----:B------:R-:W-:Y:S01]  /*6580*/  @!UP0 UIADD3 UR18, UPT, UPT, UR58, 0x40, URZ ;  /* 0x000000403a128890 */ /* 0x000fe2000fffe0ff */
[----:B------:R-:W-:Y:S01]  /*6590*/  LOP3.LUT R13, R13, R0, RZ, 0x3c, !PT ;  /* 0x000000000d0d7212 */ /* 0x000fe200078e3cff */
[----:B------:R-:W-:Y:S01]  /*65a0*/  @!UP0 UIADD3 UR16, UPT, UPT, UR21, 0x7200, URZ ;  /* 0x0000720015108890 */ /* 0x000fe2000fffe0ff */
[----:B------:R-:W-:Y:S01]  /*65b0*/  SEL R14, R14, RZ, P0 ;  /* 0x000000ff0e0e7207 */ /* 0x000fe20000000000 */
[----:B------:R-:W-:Y:S08]  /*65c0*/  UMOV UR19, UR27 ;  /* 0x0000001b00137c82 */ /* 0x000ff00008000000 */
[----:B------:R2:W-:Y:S01]  /*65d0*/  @!UP1 UTMALDG.3D [UR24], [UR4], desc[UR6] ;  /* 0x00000618040095b4 */ /* 0x0005e20008011000 */
[----:B------:R-:W-:Y:S05]  /*65e0*/  VOTEU.ALL UP1, P1 ;  /* 0x0000000000ff7886 */ /* 0x000fea0000820000 */
[----:B------:R3:W-:Y:S01]  /*65f0*/  @!UP1 UTMALDG.3D [UR8], [UR4], desc[UR6] ;  /* 0x00000608040095b4 */ /* 0x0007e20008011000 */
[----:B------:R-:W-:Y:S02]  /*6600*/  UPLOP3.LUT UP1, UPT, UPT, UPT, UPT, 0x80, 0x8 ;  /* 0x000000000008789c */ /* 0x000fe40003f2f070 */
[----:B--2---:R-:W-:Y:S02]  /*6610*/  UIADD3 UR25, UPT, UPT, UR13, UR34, URZ ;  /* 0x000000220d197290 */ /* 0x004fe4000fffe0ff */
[----:B---3--:R-:W-:Y:S02]  /*6620*/  @!UP0 UIADD3 UR10, UPT, UPT, UR58, 0x60, URZ ;  /* 0x000000603a0a8890 */ /* 0x008fe4000fffe0ff */
[----:B------:R-:W-:Y:S01]  /*6630*/  @!UP0 UIADD3 UR8, UPT, UPT, UR21, 0x7a00, URZ ;  /* 0x00007a0015088890 */ /* 0x000fe2000fffe0ff */
[----:B------:R-:W-:Y:S05]  /*6640*/  VOTEU.ALL UP0, P1 ;  /* 0x0000000000ff7886 */ /* 0x000fea0000800000 */
[----:B------:R2:W-:Y:S01]  /*6650*/  @!UP0 UTMALDG.3D [UR16], [UR4], desc[UR6] ;  /* 0x00000610040085b4 */ /* 0x0005e20008011000 */
[----:B------:R-:W-:Y:S05]  /*6660*/  VOTEU.ALL UP0, P1 ;  /* 0x0000000000ff7886 */ /* 0x000fea0000800000 */
[----:B------:R3:W-:Y:S01]  /*6670*/  @!UP0 UTMALDG.3D [UR8], [UR4], desc[UR6] ;  /* 0x00000608040085b4 */ /* 0x0007e20008011000 */
[----:B------:R3:W-:Y:S01]  /*6680*/  @!P1 SYNCS.ARRIVE.TRANS64.RED.A0TR RZ, [UR21+0x98], R7 ;  /* 0x00009807ffff99a7 */ /* 0x0007e20008300415 */
[----:B------:R-:W-:Y:S01]  /*6690*/  SYNCS.ARRIVE.TRANS64.RED.A1T0 RZ, [UR29], RZ ;  /* 0x000000ffffff79a7 */ /* 0x000fe2000810041d */
[----:B--2---:R-:W-:Y:S01]  /*66a0*/  UIADD3 UR20, UPT, UPT, UR14, UR32, URZ ;  /* 0x000000200e147290 */ /* 0x004fe2000fffe0ff */
[----:B------:R-:W-:Y:S11]  /*66b0*/  BRA.U UP2, `(.L_x_186) ;  /* 0xffffffe102d07547 */ /* 0x000ff6000b83ffff */
[----:B------:R-:W2:Y:S02]  /*66c0*/  SYNCS.PHASECHK.TRANS64.TRYWAIT P0, [UR21+0xa0], R10 ;  /* 0x0000a00aff0075a7 */ /* 0x000ea40008001115 */
[----:B--2---:R-:W-:Y:S05]  /*66d0*/  @!P0 BRA `(.L_x_187) ;  /* 0x0000007000108947 */ /* 0x004fea0003800000 */
.L_x_328:
[----:B------:R-:W4:Y:S02]  /*66e0*/  SYNCS.PHASECHK.TRANS64.TRYWAIT P0, [UR21+0xa8], R10 ;  /* 0x0000a80aff0075a7 */ /* 0x000f240008001115 */
[----:B----4-:R-:W-:Y:S05]  /*66f0*/  @!P0 BRA `(.L_x_188) ;  /* 0x0000007000208947 */ /* 0x010fea0003800000 */
.L_x_330:
[----:B------:R-:W4:Y:S01]  /*6700*/  SYNCS.PHASECHK.TRANS64.TRYWAIT P0, [UR21+0xb0], R10 ;  /* 0x0000b00aff0075a7 */ /* 0x000f220008001115 */
[----:B------:R-:W-:Y:S01]  /*6710*/  HFMA2 R0, -RZ, RZ, 0, 5.9604644775390625e-08 ;  /* 0x00000001ff007431 */ /* 0x000fe200000001ff */
[----:B----4-:R-:W-:Y:S06]  /*6720*/  @!P0 BRA `(.L_x_189) ;  /* 0x00000070002c8947 */ /* 0x010fec0003800000 */
.L_x_332:
[----:B------:R-:W-:Y:S02]  /*6730*/  MOV R2, UR21 ;  /* 0x0000001500027c02 */ /* 0x000fe40008000f00 */
[----:B--2---:R-:W-:-:S07]  /*6740*/  SHF.L.U32 R3, R0, 0x1f, RZ ;  /* 0x0000001f00037819 */ /* 0x004fce00000006ff */
.L_x_190:
[----:B--2---:R2:W4:Y:S02]  /*6750*/  SYNCS.PHASECHK.TRANS64.TRYWAIT P0, [R2+URZ+0xb8], R3 ;  /* 0x0000b803020075a7 */ /* 0x00452400080011ff */
[----:B----4-:R-:W-:Y:S05]  /*6760*/  @!P0 NANOSLEEP.SYNCS 0x989680 ;  /* 0x009896800000895d */ /* 0x010fea0003900000 */
[----:B------:R-:W4:Y:S02]  /*6770*/  @!P0 SYNCS.PHASECHK.TRANS64 P0, [R2+URZ+0xb8], R3 ;  /* 0x0000b803020085a7 */ /* 0x000f2400080010ff */
[----:B-1-34-:R-:W-:Y:S05]  /*6780*/  @P0 EXIT ;  /* 0x000000000000094d */ /* 0x01afea0003800000 */
[----:B------:R-:W-:Y:S05]  /*6790*/  BRA `(.L_x_190) ;  /* 0xfffffffc00ec7947 */ /* 0x000fea000383ffff */
.L_x_171:
[----:B------:R-:W-:-:S06]  /*67a0*/  UISETP.GE.AND UP0, UPT, UR13, 0x4, UPT ;  /* 0x000000040d00788c */ /* 0x000fcc000bf06270 */
[----:B------:R-:W-:-:S13]  /*67b0*/  PLOP3.LUT P0, PT, PT, PT, UP0, 0x80, 0x8 ;  /* 0x000000000008781c */ /* 0x000fda0003f0f008 */
[----:B------:R-:W-:Y:S05]  /*67c0*/  @!P0 EXIT ;  /* 0x000000000000894d */ /* 0x000fea0003800000 */
[----:B------:R-:W1:Y:S08]  /*67d0*/  S2UR UR4, SR_CgaCtaId ;  /* 0x00000000000479c3 */ /* 0x000e700000008800 */
[----:B------:R-:W-:Y:S01]  /*67e0*/  BAR.SYNC.DEFER_BLOCKING 0x6, 0xa0 ;  /* 0x0182800000007b1d */ /* 0x000fe20000010000 */
[C---:B------:R-:W-:Y:S01]  /*67f0*/  IMAD.SHL.U32 R2, R60.reuse, 0x10, RZ ;  /* 0x000000103c027824 */ /* 0x040fe200078e00ff */
[C---:B------:R-:W-:Y:S01]  /*6800*/  R2P PR, R60.reuse, 0x18 ;  /* 0x000000183c007804 */ /* 0x040fe20000000000 */
[C---:B------:R-:W-:Y:S01]  /*6810*/  IMAD.U32 R23, R60.reuse, 0x10000, RZ ;  /* 0x000100003c177824 */ /* 0x040fe200078e00ff */
[----:B------:R-:W-:Y:S01]  /*6820*/  LOP3.LUT R60, R60, 0x60, RZ, 0xc0, !PT ;  /* 0x000000603c3c7812 */ /* 0x000fe200078ec0ff */
[----:B------:R-:W-:Y:S01]  /*6830*/  IMAD.MOV.U32 R58, RZ, RZ, 0xa0 ;  /* 0x000000a0ff3a7424 */ /* 0x000fe200078e00ff */
[----:B------:R-:W-:-:S02]  /*6840*/  UMOV UR43, 0x400 ;  /* 0x00000400002b7882 */ /* 0x000fc40000000000 */
[----:B------:R-:W2:Y:S01]  /*6850*/  LDC.64 R46, c[0x0][0x8b0] ;  /* 0x00022c00ff2e7b82 */ /* 0x000ea20000000a00 */
[----:B------:R-:W3:Y:S01]  /*6860*/  LDCU.64 UR6, c[0x0][0x890] ;  /* 0x00011200ff0677ac */ /* 0x000ee20008000a00 */
[----:B------:R-:W-:Y:S02]  /*6870*/  LOP3.LUT R2, R3, 0x600, R2, 0xf8, !PT ;  /* 0x0000060003027812 */ /* 0x000fe400078ef802 */
[----:B------:R-:W-:Y:S02]  /*6880*/  CS2R R54, SRZ ;  /* 0x0000000000367805 */ /* 0x000fe4000001ff00 */
[----:B------:R-:W-:Y:S01]  /*6890*/  LOP3.LUT R23, R23, 0x600000, RZ, 0xc0, !PT ;  /* 0x0060000017177812 */ /* 0x000fe200078ec0ff */
[----:B------:R-:W4:Y:S01]  /*68a0*/  LDCU UR62, c[0x0][0x370] ;  /* 0x00006e00ff3e77ac */ /* 0x000f220008000800 */
[----:B------:R-:W-:Y:S01]  /*68b0*/  MOV R57, RZ ;  /* 0x000000ff00397202 */ /* 0x000fe20000000f00 */
[----:B------:R-:W2:Y:S01]  /*68c0*/  LDC.64 R44, c[0x0][0x8a8] ;  /* 0x00022a00ff2c7b82 */ /* 0x000ea20000000a00 */
[----:B------:R-:W-:Y:S01]  /*68d0*/  SEL R58, R58, 0x60, !P3 ;  /* 0x000000603a3a7807 */ /* 0x000fe20005800000 */
[----:B------:R-:W2:Y:S01]  /*68e0*/  LDCU.64 UR54, c[0x0][0x348] ;  /* 0x00006900ff3677ac */ /* 0x000ea20008000a00 */
[----:B------:R-:W2:Y:S01]  /*68f0*/  LDCU UR42, c[0x0][0xb0c] ;  /* 0x00016180ff2a77ac */ /* 0x000ea20008000800 */
[----:B-1----:R-:W-:Y:S01]  /*6900*/  ULEA UR43, UR4, UR43, 0x18 ;  /* 0x0000002b042b7291 */ /* 0x002fe2000f8ec0ff */
[----:B---3--:R-:W-:Y:S01]  /*6910*/  MOV R63, UR6 ;  /* 0x00000006003f7c02 */ /* 0x008fe20008000f00 */
[----:B------:R-:W-:Y:S01]  /*6920*/  IMAD.U32 R62, RZ, RZ, UR7 ;  /* 0x00000007ff3e7e24 */ /* 0x000fe2000f8e00ff */
[----:B------:R-:W1:Y:S01]  /*6930*/  LDCU UR39, c[0x0][0xb30] ;  /* 0x00016600ff2777ac */ /* 0x000e620008000800 */
[----:B------:R-:W-:-:S05]  /*6940*/  UIADD3 UR4, UPT, UPT, UR43, 0x200, URZ ;  /* 0x000002002b047890 */ /* 0x000fca000fffe0ff */
[----:B------:R-:W3:Y:S01]  /*6950*/  LDS R0, [UR43+0x180] ;  /* 0x0001802bff007984 */ /* 0x000ee20008000800 */
[----:B------:R-:W1:Y:S01]  /*6960*/  LDCU.64 UR60, c[0x0][0x888] ;  /* 0x00011100ff3c77ac */ /* 0x000e620008000a00 */
[----:B------:R-:W-:Y:S01]  /*6970*/  IMAD.U32 R51, RZ, RZ, UR4 ;  /* 0x00000004ff337e24 */ /* 0x000fe2000f8e00ff */
[----:B------:R-:W1:Y:S04]  /*6980*/  LDCU.64 UR40, c[0x0][0xb28] ;  /* 0x00016500ff2877ac */ /* 0x000e680008000a00 */
[----:B------:R-:W-:Y:S01]  /*6990*/  LEA R61, R2, R51, 0x2 ;  /* 0x00000033023d7211 */ /* 0x000fe200078e10ff */
[----:B------:R-:W-:Y:S01]  /*69a0*/  IMAD.MOV.U32 R2, RZ, RZ, RZ ;  /* 0x000000ffff027224 */ /* 0x000fe200078e00ff */
[----:B------:R-:W1:Y:S03]  /*69b0*/  LDCU.128 UR56, c[0x0][0xb10] ;  /* 0x00016200ff3877ac */ /* 0x000e660008000c00 */
[C---:B------:R-:W-:Y:S01]  /*69c0*/  VIADD R59, R61.reuse, 0x140 ;  /* 0x000001403d3b7836 */ /* 0x040fe20000000000 */
[----:B------:R-:W-:Y:S01]  /*69d0*/  @P4 IADD3 R59, PT, PT, R61, 0xc0, RZ ;  /* 0x000000c03d3b4810 */ /* 0x000fe20007ffe0ff */
[----:B------:R-:W1:Y:S01]  /*69e0*/  LDCU UR53, c[0x0][0x374] ;  /* 0x00006e80ff3577ac */ /* 0x000e620008000800 */
[----:B------:R-:W-:Y:S01]  /*69f0*/  UMOV UR52, URZ ;  /* 0x000000ff00347c82 */ /* 0x000fe20008000000 */
[----:B------:R-:W-:Y:S01]  /*6a00*/  UMOV UR47, URZ ;  /* 0x000000ff002f7c82 */ /* 0x000fe20008000000 */
[----:B-1234-:R-:W-:-:S07]  /*6a10*/  IMAD.IADD R23, R0, 0x1, R23 ;  /* 0x0000000100177824 */ /* 0x01efce00078e0217 */
.L_x_266:
[C---:B------:R-:W-:Y:S02]  /*6a20*/  LEA R8, R54.reuse, UR43, 0x3 ;  /* 0x0000002b36087c11 */ /* 0x040fe4000f8e18ff */
[----:B-1----:R-:W-:Y:S02]  /*6a30*/  SHF.L.U32 R3, R55, 0x1f, RZ ;  /* 0x0000001f37037819 */ /* 0x002fe400000006ff */
[----:B------:R-:W-:Y:S02]  /*6a40*/  LEA R5, R54, UR43, 0x4 ;  /* 0x0000002b36057c11 */ /* 0x000fe4000f8e20ff */
[----:B------:R-:W1:Y:S02]  /*6a50*/  SYNCS.PHASECHK.TRANS64.TRYWAIT P0, [R8+URZ+0xd0], R3 ;  /* 0x0000d003080075a7 */ /* 0x000e6400080011ff */
[----:B-12---:R-:W-:Y:S05]  /*6a60*/  @!P0 BRA `(.L_x_191) ;  /* 0x0000006c00748947 */ /* 0x006fea0003800000 */
.L_x_333:
        /* <DEDUP_REMOVED lines=11> */
[----:B------:R-:W-:Y:S01]  /*6b20*/  PLOP3.LUT P0, PT, PT, PT, UP1, 0x80, 0x8 ;  /* 0x000000000008781c */ /* 0x000fe20003f0f018 */
[----:B------:R-:W-:Y:S06]  /*6b30*/  UP2UR UR4, UPR, URZ, 0x2 ;  /* 0x00000002ff047883 */ /* 0x000fec0008000000 */
[----:B------:R-:W-:Y:S06]  /*6b40*/  IMAD.U32 R64, RZ, RZ, UR4 ;  /* 0x00000004ff407e24 */ /* 0x000fec000f8e00ff */
[----:B------:R-:W-:Y:S02]  /*6b50*/  @P0 SHF.R.U32.HI R0, RZ, 0x10, R5 ;  /* 0x00000010ff000819 */ /* 0x000fe40000011605 */
[----:B-1----:R-:W-:Y:S02]  /*6b60*/  @P0 MOV R3, R4 ;  /* 0x0000000400030202 */ /* 0x002fe40000000f00 */
        /* <DEDUP_REMOVED lines=11> */
[----:B------:R-:W2:Y:S01]  /*6c20*/  LDCU UR12, c[0x0][0xb20] ;  /* 0x00016400ff0c77ac */ /* 0x000ea20008000800 */
[----:B------:R-:W-:Y:S02]  /*6c30*/  UIMAD.WIDE.U32 UR4, UR53, UR59, URZ ;  /* 0x0000003b350472a5 */ /* 0x000fe4000f8e00ff */
[----:B------:R-:W-:Y:S02]  /*6c40*/  UIMAD.WIDE.U32 UR6, UR62, UR56, URZ ;  /* 0x000000383e0672a5 */ /* 0x000fe4000f8e00ff */
[----:B------:R-:W-:Y:S02]  /*6c50*/  UISETP.NE.AND UP0, UPT, UR58, 0x1, UPT ;  /* 0x000000013a00788c */ /* 0x000fe4000bf05270 */
[----:B------:R-:W-:Y:S02]  /*6c60*/  UIMAD.WIDE.U32 UR8, UR37, UR59, URZ ;  /* 0x0000003b250872a5 */ /* 0x000fe4000f8e00ff */
[----:B------:R-:W-:Y:S02]  /*6c70*/  UIMAD.WIDE.U32 UR10, UR38, UR56, URZ ;  /* 0x00000038260a72a5 */ /* 0x000fe4000f8e00ff */
[----:B------:R-:W-:Y:S02]  /*6c80*/  UISETP.NE.AND UP1, UPT, UR42, 0x1, UPT ;  /* 0x000000012a00788c */ /* 0x000fe4000bf25270 */
[----:B------:R-:W-:Y:S01]  /*6c90*/  UISETP.NE.AND UP2, UPT, UR45, 0x1, UPT ;  /* 0x000000012d00788c */ /* 0x000fe2000bf45270 */
[----:B------:R-:W-:Y:S02]  /*6ca0*/  UMOV UR4, UR5 ;  /* 0x0000000500047c82 */ /* 0x000fe40008000000 */
[----:B--2---:R-:W-:Y:S03]  /*6cb0*/  USHF.R.U32.HI UR5, URZ, UR12, UR4 ;  /* 0x0000000cff057299 */ /* 0x004fe60008011604 */
[----:B------:R-:W-:Y:S02]  /*6cc0*/  UMOV UR4, UR7 ;  /* 0x0000000700047c82 */ /* 0x000fe40008000000 */
[----:B------:R-:W-:Y:S02]  /*6cd0*/  USHF.R.U32.HI UR7, URZ, UR57, UR4 ;  /* 0x00000039ff077299 */ /* 0x000fe40008011604 */
[----:B------:R-:W-:Y:S02]  /*6ce0*/  USEL UR4, UR53, UR5, !UP0 ;  /* 0x0000000535047287 */ /* 0x000fe4000c000000 */
[----:B------:R-:W-:Y:S01]  /*6cf0*/  USEL UR7, UR62, UR7, !UP1 ;  /* 0x000000073e077287 */ /* 0x000fe2000c800000 */
[----:B------:R-:W-:Y:S01]  /*6d00*/  UMOV UR5, UR9 ;  /* 0x0000000900057c82 */ /* 0x000fe20008000000 */
[----:B------:R-:W-:Y:S02]  /*6d10*/  UIMAD.WIDE.U32 UR8, UR4, UR40, URZ ;  /* 0x00000028040872a5 */ /* 0x000fe4000f8e00ff */
[----:B------:R-:W-:Y:S03]  /*6d20*/  USHF.R.U32.HI UR6, URZ, UR12, UR5 ;  /* 0x0000000cff067299 */ /* 0x000fe60008011605 */
[----:B------:R-:W-:Y:S01]  /*6d30*/  UMOV UR5, UR11 ;  /* 0x0000000b00057c82 */ /* 0x000fe20008000000 */
[----:B------:R-:W-:Y:S02]  /*6d40*/  UIMAD.WIDE.U32 UR10, UR7, UR40, URZ ;  /* 0x00000028070a72a5 */ /* 0x000fe4000f8e00ff */
[----:B------:R-:W-:Y:S02]  /*6d50*/  USHF.R.U32.HI UR12, URZ, UR57, UR5 ;  /* 0x00000039ff0c7299 */ /* 0x000fe40008011605 */
[----:B------:R-:W-:Y:S01]  /*6d60*/  USEL UR6, UR37, UR6, !UP0 ;  /* 0x0000000625067287 */ /* 0x000fe2000c000000 */
[----:B------:R-:W-:Y:S02]  /*6d70*/  UMOV UR5, UR9 ;  /* 0x0000000900057c82 */ /* 0x000fe40008000000 */
[----:B------:R-:W-:Y:S01]  /*6d80*/  UMOV UR10, UR11 ;  /* 0x0000000b000a7c82 */ /* 0x000fe20008000000 */
[----:B------:R-:W-:Y:S02]  /*6d90*/  @UP2 USHF.R.U32.HI UR4, URZ, UR41, UR5 ;  /* 0x00000029ff042299 */ /* 0x000fe40008011605 */
[----:B------:R-:W-:Y:S02]  /*6da0*/  @UP2 USHF.R.U32.HI UR7, URZ, UR41, UR10 ;  /* 0x00000029ff072299 */ /* 0x000fe4000801160a */
[----:B------:R-:W-:Y:S02]  /*6db0*/  UIMAD UR4, UR45, UR4, URZ ;  /* 0x000000042d0472a4 */ /* 0x000fe4000f8e02ff */
        /* <DEDUP_REMOVED lines=8> */
[----:B------:R-:W-:Y:S02]  /*6e40*/  USEL UR11, UR6, UR4, !UP2 ;  /* 0x00000004060b7287 */ /* 0x000fe4000d000000 */
[----:B------:R-:W-:Y:S02]  /*6e50*/  UIADD3 UR8, UPT, UPT, -UR5, URZ, URZ ;  /* 0x000000ff05087290 */ /* 0x000fe4000fffe1ff */
[----:B------:R-:W-:Y:S01]  /*6e60*/  UIADD3 UR10, UPT, UPT, -UR11, URZ, URZ ;  /* 0x000000ff0b0a7290 */ /* 0x000fe2000fffe1ff */
[----:B------:R-:W-:Y:S01]  /*6e70*/  @!UP0 UMOV UR4, UR9 ;  /* 0x0000000900048c82 */ /* 0x000fe20008000000 */
[----:B------:R-:W-:Y:S02]  /*6e80*/  UIADD3 UR9, UPT, UPT, -UR6, URZ, URZ ;  /* 0x000000ff06097290 */ /* 0x000fe4000fffe1ff */
[----:B------:R-:W-:Y:S02]  /*6e90*/  @!UP0 USHF.R.U32.HI UR4, URZ, UR41, UR4 ;  /* 0x00000029ff048299 */ /* 0x000fe40008011604 */
[----:B------:R-:W-:Y:S02]  /*6ea0*/  UIMAD UR10, UR45, UR10, UR6 ;  /* 0x0000000a2d0a72a4 */ /* 0x000fe4000f8e0206 */
[----:B------:R-:W-:Y:S04]  /*6eb0*/  @!UP0 USEL UR4, UR5, UR4, !UP2 ;  /* 0x0000000405048287 */ /* 0x000fe8000d000000 */
[----:B------:R-:W-:Y:S02]  /*6ec0*/  @!UP0 UIMAD UR10, UR7, UR10, UR4 ;  /* 0x0000000a070a82a4 */ /* 0x000fe4000f8e0204 */
[----:B------:R-:W-:Y:S02]  /*6ed0*/  @!UP0 UIADD3 UR11, UPT, UPT, UR11, -UR4, URZ ;  /* 0x800000040b0b8290 */ /* 0x000fe4000fffe0ff */
[----:B------:R-:W-:Y:S02]  /*6ee0*/  UIMAD UR7, UR42, UR8, UR38 ;  /* 0x000000082a0772a4 */ /* 0x000fe4000f8e0226 */
[----:B------:R-:W-:Y:S02]  /*6ef0*/  @!UP0 UIMAD UR6, UR11, UR45, UR5 ;  /* 0x0000002d0b0682a4 */ /* 0x000fe4000f8e0205 */
[----:B------:R-:W-:Y:S01]  /*6f00*/  UIMAD UR4, UR58, UR9, UR37 ;  /* 0x000000093a0472a4 */ /* 0x000fe2000f8e0225 */
[----:B------:R-:W-:Y:S02]  /*6f10*/  @!UP0 UMOV UR5, UR10 ;  /* 0x0000000a00058c82 */ /* 0x000fe40008000000 */
[----:B------:R-:W-:Y:S02]  /*6f20*/  UIMAD UR38, UR5, UR42, UR7 ;  /* 0x0000002a052672a4 */ /* 0x000fe4000f8e0207 */
[----:B------:R-:W-:Y:S11]  /*6f30*/  UIMAD UR37, UR6, UR58, UR4 ;  /* 0x0000003a062572a4 */ /* 0x000ff6000f8e0204 */
[----:B------:R-:W-:Y:S01]  /*6f40*/  @!UPT UIADD3 URZ, UPT, UPT, URZ, URZ, URZ ;  /* 0x000000fffffff290 */ /* 0x000fe2000fffe0ff */
.L_x_192:
[----:B------:R-:W-:Y:S01]  /*6f50*/  UISETP.NE.AND UP0, UPT, UR39, 0x1, UPT ;  /* 0x000000012700788c */ /* 0x000fe2000bf05270 */
[----:B------:R-:W-:Y:S01]  /*6f60*/  LOP3.LUT P0, RZ, R51, 0x1f0, RZ, 0xc0, !PT ;  /* 0x000001f033ff7812 */ /* 0x000fe2000780c0ff */
[----:B------:R-:W-:Y:S01]  /*6f70*/  USHF.L.U32 UR49, UR20, 0x7, URZ ;  /* 0x0000000714317899 */ /* 0x000fe200080006ff */
[----:B------:R-:W-:Y:S01]  /*6f80*/  BSSY.RECONVERGENT B6, `(.L_x_193) ;  /* 0x0000034000067945 */ /* 0x000fe20003800200 */
[----:B------:R-:W-:Y:S01]  /*6f90*/  USHF.L.U32 UR50, UR25, 0x7, URZ ;  /* 0x0000000719327899 */ /* 0x000fe200080006ff */
[----:B------:R-:W-:Y:S06]  /*6fa0*/  IADD3 R54, PT, PT, R54, 0x1, RZ ;  /* 0x0000000136367810 */ /* 0x000fec0007ffe0ff */
[----:B------:R-:W2:Y:S01]  /*6fb0*/  @!UP0 LDCU.128 UR12, c[0x0][0xb10] ;  /* 0x00016200ff0c87ac */ /* 0x000ea20008000c00 */
[----:B------:R-:W3:Y:S01]  /*6fc0*/  @!UP0 LDCU UR5, c[0x0][0xb0c] ;  /* 0x00016180ff0587ac */ /* 0x000ee20008000800 */
[----:B------:R-:W4:Y:S01]  /*6fd0*/  @!UP0 LDCU UR10, c[0x0][0xb20] ;  /* 0x00016400ff0a87ac */ /* 0x000f220008000800 */
[----:B--2---:R-:W-:Y:S02]  /*6fe0*/  UIMAD.WIDE.U32 UR8, UR38, UR12, URZ ;  /* 0x0000000c260872a5 */ /* 0x004fe4000f8e00ff */
[----:B------:R-:W-:Y:S02]  /*6ff0*/  UIMAD.WIDE.U32 UR6, UR37, UR15, URZ ;  /* 0x0000000f250672a5 */ /* 0x000fe4000f8e00ff */
[----:B------:R-:W-:Y:S03]  /*7000*/  @!UP0 UISETP.NE.AND UP1, UPT, UR14, 0x1, UPT ;  /* 0x000000010e00888c */ /* 0x000fe6000bf25270 */
[----:B------:R-:W-:Y:S01]  /*7010*/  @!UP0 UMOV UR4, UR9 ;  /* 0x0000000900048c82 */ /* 0x000fe20008000000 */
[----:B---3--:R-:W-:Y:S02]  /*7020*/  @!UP0 UISETP.NE.AND UP2, UPT, UR5, 0x1, UPT ;  /* 0x000000010500888c */ /* 0x008fe4000bf45270 */
[----:B------:R-:W-:Y:S01]  /*7030*/  @!UP0 USHF.R.U32.HI UR4, URZ, UR13, UR4 ;  /* 0x0000000dff048299 */ /* 0x000fe20008011604 */
[----:B------:R-:W-:Y:S02]  /*7040*/  @!UP0 UMOV UR6, UR7 ;  /* 0x0000000700068c82 */ /* 0x000fe40008000000 */
[----:B----4-:R-:W-:Y:S02]  /*7050*/  @!UP0 USHF.R.U32.HI UR6, URZ, UR10, UR6 ;  /* 0x0000000aff068299 */ /* 0x010fe40008011606 */
[----:B------:R-:W-:Y:S02]  /*7060*/  @!UP0 USEL UR7, UR38, UR4, !UP2 ;  /* 0x0000000426078287 */ /* 0x000fe4000d000000 */
[----:B------:R-:W-:Y:S04]  /*7070*/  @!UP0 USEL UR6, UR37, UR6, !UP1 ;  /* 0x0000000625068287 */ /* 0x000fe8000c800000 */
[----:B------:R-:W-:Y:S02]  /*7080*/  @!UP0 UIADD3 UR4, UPT, UPT, -UR7, UR6, URZ ;  /* 0x0000000607048290 */ /* 0x000fe4000fffe1ff */
[----:B------:R-:W-:Y:S02]  /*7090*/  @!UP0 UIADD3 UR6, UPT, UPT, UR7, -UR6, URZ ;  /* 0x8000000607068290 */ /* 0x000fe4000fffe0ff */
[----:B------:R-:W-:Y:S02]  /*70a0*/  @!UP0 UIMAD UR38, UR4, UR5, UR38 ;  /* 0x00000005042682a4 */ /* 0x000fe4000f8e0226 */
[----:B------:R-:W-:Y:S01]  /*70b0*/  @!UP0 UIMAD UR37, UR6, UR14, UR37 ;  /* 0x0000000e062582a4 */ /* 0x000fe2000f8e0225 */
[----:B------:R-:W-:Y:S11]  /*70c0*/  @!P0 BRA `(.L_x_194) ;  /* 0x00000000007c8947 */ /* 0x000ff60003800000 */
[----:B------:R-:W2:Y:S01]  /*70d0*/  LDCU.64 UR8, c[0x4][0xb8] ;  /* 0x01001700ff0877ac */ /* 0x000ea20008000a00 */
[----:B------:R-:W-:Y:S01]  /*70e0*/  MOV R16, 0xc8 ;  /* 0x000000c800107802 */ /* 0x000fe20000000f00 */
[----:B------:R-:W-:Y:S02]  /*70f0*/  HFMA2 R12, -RZ, RZ, 0, 5.9604644775390625e-08 ;  /* 0x00000001ff0c7431 */ /* 0x000fe400000001ff */
[----:B------:R-:W-:Y:S01]  /*7100*/  IMAD.MOV.U32 R8, RZ, RZ, 0x70 ;  /* 0x00000070ff087424 */ /* 0x000fe200078e00ff */
[----:B------:R3:W4:Y:S01]  /*7110*/  LDC.64 R14, c[0x4][R16] ;  /* 0x01000000100e7b82 */ /* 0x0007220000000a00 */
[----:B------:R-:W1:Y:S01]  /*7120*/  LDCU.64 UR6, c[0x4][0xc0] ;  /* 0x01001800ff0677ac */ /* 0x000e620008000a00 */
[----:B------:R-:W-:Y:S01]  /*7130*/  IMAD.MOV.U32 R13, RZ, RZ, RZ ;  /* 0x000000ffff0d7224 */ /* 0x000fe200078e00ff */
[----:B------:R-:W1:Y:S01]  /*7140*/  LDCU.64 UR4, c[0x4][0x40] ;  /* 0x01000800ff0477ac */ /* 0x000e620008000a00 */
[----:B--2---:R-:W-:Y:S01]  /*7150*/  MOV R5, UR9 ;  /* 0x0000000900057c02 */ /* 0x004fe20008000f00 */
[----:B------:R-:W-:Y:S01]  /*7160*/  IMAD.U32 R4, RZ, RZ, UR8 ;  /* 0x00000008ff047e24 */ /* 0x000fe2000f8e00ff */
[----:B-1----:R-:W-:Y:S01]  /*7170*/  MOV R7, UR7 ;  /* 0x0000000700077c02 */ /* 0x002fe20008000f00 */
[----:B------:R-:W-:Y:S01]  /*7180*/  IMAD.U32 R6, RZ, RZ, UR6 ;  /* 0x00000006ff067e24 */ /* 0x000fe2000f8e00ff */
[----:B------:R-:W-:Y:S01]  /*7190*/  MOV R11, UR5 ;  /* 0x00000005000b7c02 */ /* 0x000fe20008000f00 */
[----:B------:R-:W-:Y:S02]  /*71a0*/  IMAD.U32 R10, RZ, RZ, UR4 ;  /* 0x00000004ff0a7e24 */ /* 0x000fe4000f8e00ff */
[----:B------:R-:W-:Y:S07]  /*71b0*/  LEPC R20, `(.L_x_195) ;  /* 0x000000001014794e */ /* 0x000fee0000000000 */
[----:B---345:R-:W-:Y:S05]  /*71c0*/  CALL.ABS.NOINC R14 ;  /* 0x000000000e007343 */ /* 0x038fea0003c00000 */
.L_x_195:
[----:B------:R-:W1:Y:S01]  /*71d0*/  LDCU.64 UR8, c[0x4][0xb8] ;  /* 0x01001700ff0877ac */ /* 0x000e620008000a00 */
[----:B------:R-:W2:Y:S01]  /*71e0*/  LDC.64 R16, c[0x4][R16] ;  /* 0x0100000010107b82 */ /* 0x000ea20000000a00 */
[----:B------:R-:W-:Y:S02]  /*71f0*/  HFMA2 R12, -RZ, RZ, 0, 5.9604644775390625e-08 ;  /* 0x00000001ff0c7431 */ /* 0x000fe400000001ff */
[----:B------:R-:W-:Y:S02]  /*7200*/  IMAD.MOV.U32 R8, RZ, RZ, 0x70 ;  /* 0x00000070ff087424 */ /* 0x000fe400078e00ff */
[----:B------:R-:W-:Y:S01]  /*7210*/  IMAD.MOV.U32 R13, RZ, RZ, RZ ;  /* 0x000000ffff0d7224 */ /* 0x000fe200078e00ff */
[----:B------:R-:W3:Y:S01]  /*7220*/  LDCU.64 UR6, c[0x4][0xc0] ;  /* 0x01001800ff0677ac */ /* 0x000ee20008000a00 */
[----:B------:R-:W4:Y:S01]  /*7230*/  LDCU.64 UR4, c[0x4][0x40] ;  /* 0x01000800ff0477ac */ /* 0x000f220008000a00 */
[----:B-1----:R-:W-:Y:S02]  /*7240*/  MOV R4, UR8 ;  /* 0x0000000800047c02 */ /* 0x002fe40008000f00 */
[----:B------:R-:W-:Y:S02]  /*7250*/  MOV R5, UR9 ;  /* 0x0000000900057c02 */ /* 0x000fe40008000f00 */
[----:B---3--:R-:W-:Y:S01]  /*7260*/  MOV R7, UR7 ;  /* 0x0000000700077c02 */ /* 0x008fe20008000f00 */
[----:B------:R-:W-:Y:S01]  /*7270*/  IMAD.U32 R6, RZ, RZ, UR6 ;  /* 0x00000006ff067e24 */ /* 0x000fe2000f8e00ff */
[----:B----4-:R-:W-:Y:S01]  /*7280*/  MOV R11, UR5 ;  /* 0x00000005000b7c02 */ /* 0x010fe20008000f00 */
[----:B------:R-:W-:Y:S02]  /*7290*/  IMAD.U32 R10, RZ, RZ, UR4 ;  /* 0x00000004ff0a7e24 */ /* 0x000fe4000f8e00ff */
[----:B------:R-:W-:Y:S07]  /*72a0*/  LEPC R20, `(.L_x_194) ;  /* 0x000000001014794e */ /* 0x000fee0000000000 */
[----:B--2---:R-:W-:Y:S05]  /*72b0*/  CALL.ABS.NOINC R16 ;  /* 0x0000000010007343 */ /* 0x004fea0003c00000 */
.L_x_194:
[----:B------:R-:W-:Y:S05]  /*72c0*/  BSYNC.RECONVERGENT B6 ;  /* 0x0000000000067941 */ /* 0x000fea0003800200 */
.L_x_193:
[----:B------:R-:W-:Y:S02]  /*72d0*/  R2UR UR6, R50 ;  /* 0x00000000320672ca */ /* 0x000fe400000e0000 */
[----:B------:R-:W-:Y:S02]  /*72e0*/  R2UR UR5, R63 ;  /* 0x000000003f0572ca */ /* 0x000fe400000e0000 */
[----:B------:R-:W-:Y:S02]  /*72f0*/  R2UR UR4, R62 ;  /* 0x000000003e0472ca */ /* 0x000fe400000e0000 */
[----:B------:R-:W-:Y:S02]  /*7300*/  ISETP.NE.U32.AND P4, PT, R46, RZ, PT ;  /* 0x000000ff2e00720c */ /* 0x000fe40003f85070 */
[----:B------:R-:W-:Y:S02]  /*7310*/  ISETP.NE.U32.AND P2, PT, RZ, UR60, PT ;  /* 0x0000003cff007c0c */ /* 0x000fe4000bf45070 */
[----:B------:R-:W-:Y:S02]  /*7320*/  ISETP.NE.AND.EX P4, PT, R47, RZ, PT, P4 ;  /* 0x000000ff2f00720c */ /* 0x000fe40003f85340 */
[----:B------:R-:W-:Y:S01]  /*7330*/  ISETP.NE.AND.EX P2, PT, RZ, UR61, PT, P2 ;  /* 0x0000003dff007c0c */ /* 0x000fe2000bf45320 */
[----:B------:R-:W-:Y:S02]  /*7340*/  UISETP.NE.AND UP2, UPT, UR6, URZ, UPT ;  /* 0x000000ff0600728c */ /* 0x000fe4000bf45270 */
[----:B------:R-:W-:Y:S04]  /*7350*/  UISETP.NE.U32.AND UP0, UPT, UR5, URZ, UPT ;  /* 0x000000ff0500728c */ /* 0x000fe8000bf05070 */
[----:B------:R-:W-:Y:S01]  /*7360*/  UISETP.NE.AND.EX UP1, UPT, UR4, URZ, UPT, UP0 ;  /* 0x000000ff0400728c */ /* 0x000fe2000bf25300 */
[----:B------:R-:W-:Y:S01]  /*7370*/  PLOP3.LUT P1, PT, PT, PT, UP2, 0x80, 0x8 ;  /* 0x000000000008781c */ /* 0x000fe20003f2f028 */
[----:B------:R-:W-:Y:S03]  /*7380*/  UPLOP3.LUT UP0, UPT, UPT, UPT, UPT, 0x40, 0x4 ;  /* 0x000000000004789c */ /* 0x000fe60003f0e870 */
[----:B------:R-:W-:Y:S06]  /*7390*/  @UP2 UPLOP3.LUT UP0, UPT, UPT, UPT, UP1, 0x80, 0x8 ;  /* 0x000000000008289c */ /* 0x000fec0003f0f010 */
[----:B------:R-:W-:Y:S01]  /*73a0*/  PLOP3.LUT P0, PT, PT, PT, UP0, 0x80, 0x8 ;  /* 0x000000000008781c */ /* 0x000fe20003f0f008 */
[----:B------:R-:W-:Y:S01]  /*73b0*/  @!UPT UIADD3 URZ, UPT, UPT, URZ, URZ, URZ ;  /* 0x000000fffffff290 */ /* 0x000fe2000fffe0ff */
[----:B------:R-:W-:Y:S11]  /*73c0*/  BRA.U !UP1, `(.L_x_196) ;  /* 0x0000000109407547 */ /* 0x000ff6000b800000 */
[----:B------:R-:W-:Y:S01]  /*73d0*/  UISETP.NE.U32.AND UP0, UPT, UR60, URZ, UPT ;  /* 0x000000ff3c00728c */ /* 0x000fe2000bf05070 */
[----:B------:R-:W-:Y:S01]  /*73e0*/  R2UR UR6, R63 ;  /* 0x000000003f0672ca */ /* 0x000fe200000e0000 */
[----:B------:R-:W2:Y:S01]  /*73f0*/  LDCU.64 UR8, c[0x0][0x358] ;  /* 0x00006b00ff0877ac */ /* 0x000ea20008000a00 */
[----:B------:R-:W-:Y:S02]  /*7400*/  HFMA2 R41, -RZ, RZ, 0, 5.9604644775390625e-08 ;  /* 0x00000001ff297431 */ /* 0x000fe400000001ff */
[----:B-1----:R-:W-:Y:S01]  /*7410*/  IMAD.MOV.U32 R0, RZ, RZ, 0x1 ;  /* 0x00000001ff007424 */ /* 0x002fe200078e00ff */
[----:B------:R-:W-:Y:S06]  /*7420*/  UISETP.NE.AND.EX UP0, UPT, UR61, URZ, UPT, UP0 ;  /* 0x000000ff3d00728c */ /* 0x000fec000bf05300 */
[----:B------:R-:W-:Y:S05]  /*7430*/  PLOP3.LUT P3, PT, PT, PT, UP0, 0x80, 0x8 ;  /* 0x000000000008781c */ /* 0x000fea0003f6f008 */
[----:B------:R-:W1:Y:S01]  /*7440*/  @UP0 LDCU.64 UR4, c[0x0][0x888] ;  /* 0x00011100ff0407ac */ /* 0x000e620008000a00 */
[----:B------:R-:W-:Y:S07]  /*7450*/  @UP0 UIMAD UR6, UR36, UR6, URZ ;  /* 0x00000006240602a4 */ /* 0x000fee000f8e02ff */
[----:B------:R-:W-:Y:S01]  /*7460*/  @!P3 PRMT R41, R0, 0x7610, R41 ;  /* 0x000076100029b816 */ /* 0x000fe20000000029 */
[----:B-1----:R-:W-:Y:S06]  /*7470*/  @UP0 UIMAD.WIDE UR4, UR6, 0x4, UR4 ;  /* 0x00000004060408a5 */ /* 0x002fec000f8e0204 */
[----:B------:R-:W-:Y:S02]  /*7480*/  IMAD.U32 R4, RZ, RZ, UR4 ;  /* 0x00000004ff047e24 */ /* 0x000fe4000f8e00ff */
[----:B------:R-:W-:Y:S03]  /*7490*/  IMAD.U32 R5, RZ, RZ, UR5 ;  /* 0x00000005ff057e24 */ /* 0x000fe6000f8e00ff */
[----:B------:R-:W1:Y:S02]  /*74a0*/  @!UP0 LDCU UR4, c[0x0][0x880] ;  /* 0x00011000ff0487ac */ /* 0x000e640008000800 */
[----:B--2--5:R2:W5:Y:S02]  /*74b0*/  @P3 LDG.E R25, desc[UR8][R4.64] ;  /* 0x0000000804193981 */ /* 0x024564000c1e1900 */
[----:B-12---:R-:W-:Y:S02]  /*74c0*/  @!P3 MOV R25, UR4 ;  /* 0x000000040019bc02 */ /* 0x006fe40008000f00 */
.L_x_196:
[----:B------:R-:W-:Y:S05]  /*74d0*/  @!P4 BRA `(.L_x_197) ;  /* 0x000000000024c947 */ /* 0x000fea0003800000 */
[----:B------:R-:W-:Y:S01]  /*74e0*/  ISETP.NE.U32.AND P3, PT, R44, RZ, PT ;  /* 0x000000ff2c00720c */ /* 0x000fe20003f65070 */
[----:B------:R-:W2:Y:S03]  /*74f0*/  LDCU.64 UR4, c[0x0][0x358] ;  /* 0x00006b00ff0477ac */ /* 0x000ea60008000a00 */
[----:B------:R-:W-:Y:S11]  /*7500*/  ISETP.NE.AND.EX P3, PT, R45, RZ, PT, P3 ;  /* 0x000000ff2d00720c */ /* 0x000ff60003f65330 */
[----:B------:R-:W-:Y:S02]  /*7510*/  @!UPT UIADD3 URZ, UPT, UPT, URZ, URZ, URZ ;  /* 0x000000fffffff290 */ /* 0x000fe4000fffe0ff */
[----:B------:R-:W3:Y:S01]  /*7520*/  @P3 LDC.64 R4, c[0x0][0x8a8] ;  /* 0x00022a00ff043b82 */ /* 0x000ee20000000a00 */
[----:B-1----:R-:W-:Y:S04]  /*7530*/  @P3 IMAD R0, R46, UR36, RZ ;  /* 0x000000242e003c24 */ /* 0x002fe8000f8e02ff */
[----:B---3--:R-:W-:Y:S05]  /*7540*/  @P3 IMAD.WIDE R4, R0, 0x4, R4 ;  /* 0x0000000400043825 */ /* 0x008fea00078e0204 */
[----:B--2--5:R2:W5:Y:S02]  /*7550*/  @P3 LDG.E R22, desc[UR4][R4.64] ;  /* 0x0000000404163981 */ /* 0x024564000c1e1900 */
[----:B--2---:R-:W3:Y:S02]  /*7560*/  @!P3 LDC R22, c[0x0][0x8a0] ;  /* 0x00022800ff16bb82 */ /* 0x004ee40000000800 */
.L_x_197:
[----:B-----5:R-:W-:Y:S01]  /*7570*/  FSETP.NEU.AND P3, PT, R25, RZ, PT ;  /* 0x000000ff1900720b */ /* 0x020fe20003f6d000 */
[----:B------:R-:W-:Y:S01]  /*7580*/  BSSY B1, `(.L_x_198) ;  /* 0x0000046000017945 */ /* 0x000fe20003800000 */
[----:B------:R-:W-:Y:S01]  /*7590*/  SEL R5, RZ, 0xffffffff, P2 ;  /* 0xffffffffff057807 */ /* 0x000fe20001000000 */
[----:B------:R-:W-:Y:S01]  /*75a0*/  IMAD.MOV.U32 R68, RZ, RZ, 0x1 ;  /* 0x00000001ff447424 */ /* 0x000fe200078e00ff */
[----:B------:R-:W-:Y:S01]  /*75b0*/  @P1 LOP3.LUT P2, RZ, R41, 0xff, RZ, 0xc0, !PT ;  /* 0x000000ff29ff1812 */ /* 0x000fe2000784c0ff */
[C---:B------:R-:W-:Y:S01]  /*75c0*/  IMAD R24, R2.reuse, 0x80, R23 ;  /* 0x0000008002187824 */ /* 0x040fe200078e0217 */
[----:B-1----:R-:W-:Y:S01]  /*75d0*/  @P1 SEL R0, RZ, 0xffffffff, P3 ;  /* 0xffffffffff001807 */ /* 0x002fe20001800000 */
[----:B------:R-:W-:Y:S01]  /*75e0*/  IMAD.IADD R56, R61, 0x1, R58 ;  /* 0x000000013d387824 */ /* 0x000fe200078e023a */
[----:B------:R-:W-:Y:S01]  /*75f0*/  LEA R66, R2, UR43, 0x3 ;  /* 0x0000002b02427c11 */ /* 0x000fe2000f8e18ff */
[----:B------:R-:W-:Y:S01]  /*7600*/  IMAD.IADD R52, R58, 0x1, R59 ;  /* 0x000000013a347824 */ /* 0x000fe200078e023b */
[----:B------:R-:W-:Y:S01]  /*7610*/  @P0 SEL R0, R5, R0, !P2 ;  /* 0x0000000005000207 */ /* 0x000fe20005000000 */
[----:B------:R-:W-:Y:S01]  /*7620*/  IMAD.MOV.U32 R67, RZ, RZ, RZ ;  /* 0x000000ffff437224 */ /* 0x000fe200078e00ff */
[----:B------:R-:W-:Y:S01]  /*7630*/  SHF.L.U32 R3, R57, 0x1f, RZ ;  /* 0x0000001f39037819 */ /* 0x000fe200000006ff */
[----:B------:R-:W-:Y:S01]  /*7640*/  IMAD.MOV.U32 R42, RZ, RZ, RZ ;  /* 0x000000ffff2a7224 */ /* 0x000fe200078e00ff */
[----:B------:R-:W-:Y:S02]  /*7650*/  @P1 LOP3.LUT R0, R0, 0x1, RZ, 0xc0, !PT ;  /* 0x0000000100001812 */ /* 0x000fe400078ec0ff */
[----:B------:R-:W-:Y:S02]  /*7660*/  CS2R R38, SRZ ;  /* 0x0000000000267805 */ /* 0x000fe4000001ff00 */
[----:B------:R-:W-:Y:S01]  /*7670*/  PLOP3.LUT P2, PT, PT, PT, UP1, 0x80, 0x8 ;  /* 0x000000000008781c */ /* 0x000fe20003f4f018 */
[----:B------:R-:W-:Y:S01]  /*7680*/  IMAD.MOV.U32 R40, RZ, RZ, RZ ;  /* 0x000000ffff287224 */ /* 0x000fe200078e00ff */
[----:B------:R-:W-:Y:S02]  /*7690*/  ISETP.NE.U32.OR P5, PT, R0, 0x1, !P1 ;  /* 0x000000010000780c */ /* 0x000fe40004fa5470 */
[----:B------:R-:W-:Y:S02]  /*76a0*/  CS2R R36, SRZ ;  /* 0x0000000000247805 */ /* 0x000fe4000001ff00 */
[----:B------:R-:W-:Y:S02]  /*76b0*/  LOP3.LUT P4, R53, R41, 0xff, RZ, 0xc0, !PT ;  /* 0x000000ff29357812 */ /* 0x000fe4000788c0ff */
[----:B------:R-:W-:Y:S02]  /*76c0*/  CS2R R34, SRZ ;  /* 0x0000000000227805 */ /* 0x000fe4000001ff00 */
[----:B------:R-:W-:Y:S02]  /*76d0*/  SEL R0, RZ, 0xffffffff, P3 ;  /* 0xffffffffff007807 */ /* 0x000fe40001800000 */
[----:B------:R-:W-:Y:S02]  /*76e0*/  CS2R R32, SRZ ;  /* 0x0000000000207805 */ /* 0x000fe4000001ff00 */
[----:B------:R-:W-:Y:S02]  /*76f0*/  P2R R65, PR, RZ, 0x20 ;  /* 0x00000020ff417803 */ /* 0x000fe40000000000 */
[----:B------:R-:W-:Y:S02]  /*7700*/  CS2R R30, SRZ ;  /* 0x00000000001e7805 */ /* 0x000fe4000001ff00 */
[----:B------:R-:W-:Y:S02]  /*7710*/  CS2R R28, SRZ ;  /* 0x00000000001c7805 */ /* 0x000fe4000001ff00 */
[----:B------:R-:W-:Y:S02]  /*7720*/  CS2R R26, SRZ ;  /* 0x00000000001a7805 */ /* 0x000fe4000001ff00 */
[----:B------:R-:W-:Y:S02]  /*7730*/  @P2 SEL R0, R5, R0, !P4 ;  /* 0x0000000005002207 */ /* 0x000fe40006000000 */
[----:B------:R-:W-:Y:S02]  /*7740*/  @P5 SHF.L.U32 R4, RZ, 0x1f, RZ ;  /* 0x0000001fff045819 */ /* 0x000fe400000006ff */
[----:B------:R-:W-:Y:S02]  /*7750*/  LOP3.LUT R0, R0, 0x1, RZ, 0xc0, !PT ;  /* 0x0000000100007812 */ /* 0x000fe400078ec0ff */
[----:B------:R-:W1:Y:S02]  /*7760*/  @P5 SYNCS.PHASECHK.TRANS64.TRYWAIT P1, [UR43+0x80], R4 ;  /* 0x00008004ff0055a7 */ /* 0x000e64000802112b */
[----:B------:R-:W-:Y:S04]  /*7770*/  ISETP.NE.U32.AND P2, PT, R0, 0x1, PT ;  /* 0x000000010000780c */ /* 0x000fe80003f45070 */
[----:B------:R-:W-:Y:S01]  /*7780*/  P2R R69, PR, RZ, 0x4 ;  /* 0x00000004ff457803 */ /* 0x000fe20000000000 */
[----:B------:R2:W4:Y:S01]  /*7790*/  SYNCS.PHASECHK.TRANS64.TRYWAIT P0, [R66+URZ+0xf0], R3 ;  /* 0x0000f003420075a7 */ /* 0x00052200080011ff */
[----:B-1----:R-:W-:Y:S01]  /*77a0*/  @P5 SEL R68, RZ, 0x1, !P1 ;  /* 0x00000001ff445807 */ /* 0x002fe20004800000 */
[----:B--2---:R-:W-:Y:S06]  /*77b0*/  @!P5 BRA `(.L_x_199) ;  /* 0x000000000088d947 */ /* 0x004fec0003800000 */
[----:B------:R-:W-:Y:S01]  /*77c0*/  IMAD.MOV.U32 R40, RZ, RZ, RZ ;  /* 0x000000ffff287224 */ /* 0x000fe200078e00ff */
[----:B------:R-:W-:Y:S01]  /*77d0*/  ISETP.NE.AND P1, PT, R68, RZ, PT ;  /* 0x000000ff4400720c */ /* 0x000fe20003f25270 */
[----:B------:R-:W-:Y:S01]  /*77e0*/  BSSY B0, `(.L_x_200) ;  /* 0x000000c000007945 */ /* 0x000fe20003800000 */
[----:B------:R-:W-:Y:S02]  /*77f0*/  CS2R R26, SRZ ;  /* 0x00000000001a7805 */ /* 0x000fe4000001ff00 */
[----:B------:R-:W-:Y:S02]  /*7800*/  CS2R R28, SRZ ;  /* 0x00000000001c7805 */ /* 0x000fe4000001ff00 */
[----:B------:R-:W-:Y:S02]  /*7810*/  CS2R R30, SRZ ;  /* 0x00000000001e7805 */ /* 0x000fe4000001ff00 */
[----:B------:R-:W-:Y:S02]  /*7820*/  CS2R R32, SRZ ;  /* 0x0000000000207805 */ /* 0x000fe4000001ff00 */
[----:B------:R-:W-:Y:S02]  /*7830*/  CS2R R34, SRZ ;  /* 0x0000000000227805 */ /* 0x000fe4000001ff00 */
[----:B------:R-:W-:Y:S02]  /*7840*/  CS2R R36, SRZ ;  /* 0x0000000000247805 */ /* 0x000fe4000001ff00 */
[----:B------:R-:W-:Y:S01]  /*7850*/  CS2R R38, SRZ ;  /* 0x0000000000267805 */ /* 0x000fe2000001ff00 */
[----:B------:R-:W-:Y:S06]  /*7860*/  @P1 BRA `(.L_x_201) ;  /* 0x00000000000c1947 */ /* 0x000fec0003800000 */
[----:B------:R-:W-:Y:S04]  /*7870*/  SHF.L.U32 R5, RZ, 0x1f, RZ ;  /* 0x0000001fff057819 */ /* 0x000fe800000006ff */
[----:B------:R-:W1:Y:S02]  /*7880*/  SYNCS.PHASECHK.TRANS64.TRYWAIT P1, [UR43+0x80], R5 ;  /* 0x00008005ff0075a7 */ /* 0x000e64000802112b */
[----:B-1----:R-:W-:Y:S05]  /*7890*/  @!P1 BRA `(.L_x_202) ;  /* 0x0000005c00fc9947 */ /* 0x002fea0003800000 */
.L_x_201:
[----:B------:R-:W-:Y:S05]  /*78a0*/  BSYNC B0 ;  /* 0x0000000000007941 */ /* 0x000fea0003800000 */
.L_x_200:
[----:B------:R-:W-:Y:S01]  /*78b0*/  ISETP.NE.AND P1, PT, R69, RZ, PT ;  /* 0x000000ff4500720c */ /* 0x000fe20003f25270 */
[----:B------:R-:W-:Y:S11]  /*78c0*/  HFMA2 R67, -RZ, RZ, 0, 5.9604644775390625e-08 ;  /* 0x00000001ff437431 */ /* 0x000ff600000001ff */
[----:B------:R-:W-:Y:S01]  /*78d0*/  @!UPT UIADD3 URZ, UPT, UPT, URZ, URZ, URZ ;  /* 0x000000fffffff290 */ /* 0x000fe2000fffe0ff */
[----:B------:R2:W1:Y:S04]  /*78e0*/  @P1 LDS R42, [R52+0x600] ;  /* 0x00060000342a1984 */ /* 0x0004680000000800 */
[----:B------:R2:W1:Y:S04]  /*78f0*/  @P1 LDS R26, [R61] ;  /* 0x000000003d1a1984 */ /* 0x0004680000000800 */
[----:B------:R2:W1:Y:S04]  /*7900*/  @P1 LDS R28, [R56] ;  /* 0x00000000381c1984 */ /* 0x0004680000000800 */
[----:B------:R2:W1:Y:S04]  /*7910*/  @P1 LDS R27, [R59] ;  /* 0x000000003b1b1984 */ /* 0x0004680000000800 */
[----:B------:R2:W1:Y:S04]  /*7920*/  @P1 LDS R30, [R52] ;  /* 0x00000000341e1984 */ /* 0x0004680000000800 */
[----:B------:R2:W1:Y:S04]  /*7930*/  @P1 LDS R29, [R61+0x200] ;  /* 0x000200003d1d1984 */ /* 0x0004680000000800 */
        /* <DEDUP_REMOVED lines=9> */
[----:B------:R2:W1:Y:S02]  /*79d0*/  @P1 LDS R39, [R59+0x600] ;  /* 0x000600003b271984 */ /* 0x0004640000000800 */
.L_x_199:
[----:B------:R-:W-:Y:S05]  /*79e0*/  BSYNC B1 ;  /* 0x0000000000017941 */ /* 0x000fea0003800000 */
.L_x_198:
[----:B-1----:R-:W-:Y:S04]  /*79f0*/  SHF.R.U32.HI R0, RZ, 0x15, R24 ;  /* 0x00000015ff007819 */ /* 0x002fe80000011618 */
[----:B------:R-:W-:Y:S01]  /*7a00*/  LOP3.LUT P1, RZ, R0, 0x3, R43, 0x48, !PT ;  /* 0x0000000300ff7812 */ /* 0x000fe2000782482b */
[----:B------:R-:W-:Y:S01]  /*7a10*/  @!UPT UIADD3 URZ, UPT, UPT, URZ, URZ, URZ ;  /* 0x000000fffffff290 */ /* 0x000fe2000fffe0ff */
[----:B----4-:R-:W-:Y:S11]  /*7a20*/  @P0 BRA `(.L_x_203) ;  /* 0x0000000000080947 */ /* 0x010ff60003800000 */
[----:B------:R-:W1:Y:S02]  /*7a30*/  SYNCS.PHASECHK.TRANS64.TRYWAIT P0, [R66+URZ+0xf0], R3 ;  /* 0x0000f003420075a7 */ /* 0x000e6400080011ff */
[----:B-1----:R-:W-:Y:S05]  /*7a40*/  @!P0 BRA `(.L_x_204) ;  /* 0x0000005c00a88947 */ /* 0x002fea0003800000 */
.L_x_203:
[----:B------:R-:W-:Y:S05]  /*7a50*/  @!P1 BRA `(.L_x_205) ;  /* 0x0000000000409947 */ /* 0x000fea0003800000 */
[----:B------:R-:W4:Y:S01]  /*7a60*/  LDCU.64 UR8, c[0x4][0xa8] ;  /* 0x01001500ff0877ac */ /* 0x000f220008000a00 */
[----:B------:R-:W-:Y:S01]  /*7a70*/  MOV R15, 0xc8 ;  /* 0x000000c8000f7802 */ /* 0x000fe20000000f00 */
[----:B------:R-:W-:Y:S02]  /*7a80*/  HFMA2 R12, -RZ, RZ, 0, 5.9604644775390625e-08 ;  /* 0x00000001ff0c7431 */ /* 0x000fe400000001ff */
[----:B------:R-:W-:Y:S02]  /*7a90*/  IMAD.MOV.U32 R8, RZ, RZ, 0x192 ;  /* 0x00000192ff087424 */ /* 0x000fe400078e00ff */
[----:B------:R-:W-:Y:S01]  /*7aa0*/  IMAD.MOV.U32 R13, RZ, RZ, RZ ;  /* 0x000000ffff0d7224 */ /* 0x000fe200078e00ff */
[----:B------:R-:W5:Y:S01]  /*7ab0*/  LDCU.64 UR6, c[0x4][0xb0] ;  /* 0x01001600ff0677ac */ /* 0x000f620008000a00 */
[----:B------:R-:W1:Y:S01]  /*7ac0*/  LDC.64 R14, c[0x4][R15] ;  /* 0x010000000f0e7b82 */ /* 0x000e620000000a00 */
[----:B------:R-:W2:Y:S01]  /*7ad0*/  LDCU.64 UR4, c[0x4][0x48] ;  /* 0x01000900ff0477ac */ /* 0x000ea20008000a00 */
[----:B----4-:R-:W-:Y:S01]  /*7ae0*/  MOV R5, UR9 ;  /* 0x0000000900057c02 */ /* 0x010fe20008000f00 */
[----:B------:R-:W-:Y:S01]  /*7af0*/  IMAD.U32 R4, RZ, RZ, UR8 ;  /* 0x00000008ff047e24 */ /* 0x000fe2000f8e00ff */
[----:B-----5:R-:W-:Y:S01]  /*7b00*/  MOV R7, UR7 ;  /* 0x0000000700077c02 */ /* 0x020fe20008000f00 */
[----:B------:R-:W-:Y:S01]  /*7b10*/  IMAD.U32 R6, RZ, RZ, UR6 ;  /* 0x00000006ff067e24 */ /* 0x000fe2000f8e00ff */
[----:B--2---:R-:W-:Y:S01]  /*7b20*/  MOV R11, UR5 ;  /* 0x00000005000b7c02 */ /* 0x004fe20008000f00 */
[----:B------:R-:W-:Y:S02]  /*7b30*/  IMAD.U32 R10, RZ, RZ, UR4 ;  /* 0x00000004ff0a7e24 */ /* 0x000fe4000f8e00ff */
[----:B------:R-:W-:Y:S07]  /*7b40*/  LEPC R20, `(.L_x_205) ;  /* 0x000000001014794e */ /* 0x000fee0000000000 */
[----:B-1-3--:R-:W-:Y:S05]  /*7b50*/  CALL.ABS.NOINC R14 ;  /* 0x000000000e007343 */ /* 0x00afea0003c00000 */
.L_x_205:
[----:B------:R-:W-:Y:S05]  /*7b60*/  WARPSYNC.ALL ;  /* 0x0000000000007948 */ /* 0x000fea0003800000 */
[----:B------:R-:W-:Y:S01]  /*7b70*/  R2UR UR4, R24 ;  /* 0x00000000180472ca */ /* 0x000fe200000e0000 */
[----:B------:R-:W-:Y:S01]  /*7b80*/  BSSY.RECONVERGENT B0, `(.L_x_206) ;  /* 0x0000053000007945 */ /* 0x000fe20003800200 */
[----:B------:R-:W-:Y:S11]  /*7b90*/  ISETP.NE.AND P0, PT, R60, RZ, PT ;  /* 0x000000ff3c00720c */ /* 0x000ff60003f05270 */
[----:B------:R-:W3:Y:S02]  /*7ba0*/  LDTM.x16 R4, tmem[UR4] ;  /* 0x00000004000479ee */ /* 0x000ee40008240000 */
[C---:B---3--:R-:W-:Y:S01]  /*7bb0*/  FMUL R4, R22.reuse, R4 ;  /* 0x0000000416047220 */ /* 0x048fe20000400000 */
[C---:B------:R-:W-:Y:S01]  /*7bc0*/  FMUL R5, R22.reuse, R5 ;  /* 0x0000000516057220 */ /* 0x040fe20000400000 */
[C---:B------:R-:W-:Y:S01]  /*7bd0*/  FMUL R6, R22.reuse, R6 ;  /* 0x0000000616067220 */ /* 0x040fe20000400000 */
[C---:B------:R-:W-:Y:S01]  /*7be0*/  FMUL R7, R22.reuse, R7 ;  /* 0x0000000716077220 */ /* 0x040fe20000400000 */
[C---:B------:R-:W-:Y:S01]  /*7bf0*/  FFMA R4, R25.reuse, R26, R4 ;  /* 0x0000001a19047223 */ /* 0x040fe20000000004 */
[C---:B------:R-:W-:Y:S01]  /*7c00*/  FFMA R5, R25.reuse, R28, R5 ;  /* 0x0000001c19057223 */ /* 0x040fe20000000005 */
[C---:B------:R-:W-:Y:S01]  /*7c10*/  FFMA R6, R25.reuse, R27, R6 ;  /* 0x0000001b19067223 */ /* 0x040fe20000000006 */
[C---:B------:R-:W-:Y:S01]  /*7c20*/  FFMA R7, R25.reuse, R30, R7 ;  /* 0x0000001e19077223 */ /* 0x040fe20000000007 */
[C---:B------:R-:W-:Y:S01]  /*7c30*/  FMUL R8, R22.reuse, R8 ;  /* 0x0000000816087220 */ /* 0x040fe20000400000 */
[----:B------:R3:W-:Y:S01]  /*7c40*/  STS [R61], R4 ;  /* 0x000000043d007388 */ /* 0x0007e20000000800 */
[C---:B------:R-:W-:Y:S01]  /*7c50*/  FMUL R9, R22.reuse, R9 ;  /* 0x0000000916097220 */ /* 0x040fe20000400000 */
[C---:B------:R-:W-:Y:S01]  /*7c60*/  FMUL R10, R22.reuse, R10 ;  /* 0x0000000a160a7220 */ /* 0x040fe20000400000 */
[C---:B------:R-:W-:Y:S01]  /*7c70*/  FFMA R8, R25.reuse, R29, R8 ;  /* 0x0000001d19087223 */ /* 0x040fe20000000008 */
[----:B------:R3:W-:Y:S01]  /*7c80*/  STS [R56], R5 ;  /* 0x0000000538007388 */ /* 0x0007e20000000800 */
        /* <DEDUP_REMOVED lines=11> */
[----:B------:R3:W-:Y:S01]  /*7d40*/  STS [R61+0x200], R8 ;  /* 0x000200083d007388 */ /* 0x0007e20000000800 */
[C---:B------:R-:W-:Y:S01]  /*7d50*/  FMUL R15, R22.reuse, R15 ;  /* 0x0000000f160f7220 */ /* 0x040fe20000400000 */
[C---:B------:R-:W-:Y:S01]  /*7d60*/  FMUL R16, R22.reuse, R16 ;  /* 0x0000001016107220 */ /* 0x040fe20000400000 */
[C---:B------:R-:W-:Y:S01]  /*7d70*/  FFMA R14, R25.reuse, R35, R14 ;  /* 0x00000023190e7223 */ /* 0x040fe2000000000e */
[----:B------:R3:W-:Y:S01]  /*7d80*/  STS [R56+0x200], R9 ;  /* 0x0002000938007388 */ /* 0x0007e20000000800 */
[C---:B------:R-:W-:Y:S01]  /*7d90*/  FFMA R15, R25.reuse, R38, R15 ;  /* 0x00000026190f7223 */ /* 0x040fe2000000000f */
[C---:B------:R-:W-:Y:S01]  /*7da0*/  FFMA R16, R25.reuse, R37, R16 ;  /* 0x0000002519107223 */ /* 0x040fe20000000010 */
[C---:B------:R-:W-:Y:S01]  /*7db0*/  FMUL R17, R22.reuse, R17 ;  /* 0x0000001116117220 */ /* 0x040fe20000400000 */
[----:B------:R3:W-:Y:S01]  /*7dc0*/  STS [R59+0x200], R10 ;  /* 0x0002000a3b007388 */ /* 0x0007e20000000800 */
[C---:B------:R-:W-:Y:S01]  /*7dd0*/  FMUL R18, R22.reuse, R18 ;  /* 0x0000001216127220 */ /* 0x040fe20000400000 */
[----:B------:R-:W-:Y:S01]  /*7de0*/  FMUL R19, R22, R19 ;  /* 0x0000001316137220 */ /* 0x000fe20000400000 */
[C---:B------:R-:W-:Y:S01]  /*7df0*/  FFMA R17, R25.reuse, R40, R17 ;  /* 0x0000002819117223 */ /* 0x040fe20000000011 */
[----:B------:R3:W-:Y:S01]  /*7e00*/  STS [R52+0x200], R11 ;  /* 0x0002000b34007388 */ /* 0x0007e20000000800 */
[C---:B------:R-:W-:Y:S01]  /*7e10*/  FFMA R18, R25.reuse, R39, R18 ;  /* 0x0000002719127223 */ /* 0x040fe20000000012 */
[----:B------:R-:W-:Y:S02]  /*7e20*/  FFMA R19, R25, R42, R19 ;  /* 0x0000002a19137223 */ /* 0x000fe40000000013 */
[----:B------:R3:W-:Y:S04]  /*7e30*/  STS [R61+0x400], R12 ;  /* 0x0004000c3d007388 */ /* 0x0007e80000000800 */
[----:B------:R3:W-:Y:S04]  /*7e40*/  STS [R56+0x400], R13 ;  /* 0x0004000d38007388 */ /* 0x0007e80000000800 */
[----:B------:R3:W-:Y:S04]  /*7e50*/  STS [R59+0x400], R14 ;  /* 0x0004000e3b007388 */ /* 0x0007e80000000800 */
[----:B------:R3:W-:Y:S04]  /*7e60*/  STS [R52+0x400], R15 ;  /* 0x0004000f34007388 */ /* 0x0007e80000000800 */
[----:B------:R3:W-:Y:S04]  /*7e70*/  STS [R61+0x600], R16 ;  /* 0x000600103d007388 */ /* 0x0007e80000000800 */
[----:B------:R3:W-:Y:S04]  /*7e80*/  STS [R56+0x600], R17 ;  /* 0x0006001138007388 */ /* 0x0007e80000000800 */
[----:B------:R3:W-:Y:S04]  /*7e90*/  STS [R59+0x600], R18 ;  /* 0x000600123b007388 */ /* 0x0007e80000000800 */
[----:B------:R3:W-:Y:S01]  /*7ea0*/  STS [R52+0x600], R19 ;  /* 0x0006001334007388 */ /* 0x0007e20000000800 */
[----:B------:R-:W-:Y:S01]  /*7eb0*/  @!PT LDS RZ, [RZ] ;  /* 0x00000000fffff984 */ /* 0x000fe20000000800 */
[----:B------:R-:W-:Y:S01]  /*7ec0*/  @!PT LDS RZ, [RZ] ;  /* 0x00000000fffff984 */ /* 0x000fe20000000800 */
[----:B------:R-:W-:Y:S01]  /*7ed0*/  @!PT LDS RZ, [RZ] ;  /* 0x00000000fffff984 */ /* 0x000fe20000000800 */
[----:B------:R-:W-:Y:S01]  /*7ee0*/  @!PT LDS RZ, [RZ] ;  /* 0x00000000fffff984 */ /* 0x000fe20000000800 */
[----:B------:R4:W-:Y:S06]  /*7ef0*/  MEMBAR.ALL.CTA ;  /* 0x0000000000007992 */ /* 0x0009ec0000008000 */
[----:B----4-:R-:W4:Y:S02]  /*7f00*/  FENCE.VIEW.ASYNC.S ;  /* 0x00000000000073c6 */ /* 0x010f240000000000 */
[----:B----4-:R-:W-:Y:S06]  /*7f10*/  BAR.SYNC.DEFER_BLOCKING 0x1, 0x80 ;  /* 0x0042000000007b1d */ /* 0x010fec0000010000 */
[----:B------:R-:W-:Y:S05]  /*7f20*/  @P0 BRA `(.L_x_207) ;  /* 0x0000000000600947 */ /* 0x000fea0003800000 */
[----:B------:R-:W-:Y:S01]  /*7f30*/  UIADD3 UR4, UPT, UPT, UR43, 0x200, URZ ;  /* 0x000002002b047890 */ /* 0x000fe2000fffe0ff */
[----:B------:R-:W-:Y:S01]  /*7f40*/  UMOV UR51, UR36 ;  /* 0x0000002400337c82 */ /* 0x000fe20008000000 */
[----:B------:R-:W-:Y:S02]  /*7f50*/  UIADD3 UR13, UPT, UPT, UR49, 0x20, URZ ;  /* 0x00000020310d7890 */ /* 0x000fe4000fffe0ff */
[----:B------:R-:W-:Y:S02]  /*7f60*/  UIADD3 UR12, UPT, UPT, UR43, 0xa00, URZ ;  /* 0x00000a002b0c7890 */ /* 0x000fe4000fffe0ff */
[----:B------:R-:W-:Y:S01]  /*7f70*/  MOV R51, UR4 ;  /* 0x0000000400337c02 */ /* 0x000fe20008000f00 */
[----:B------:R-:W-:Y:S01]  /*7f80*/  UIADD3 UR4, UP0, UPT, UR54, 0x680, URZ ;  /* 0x0000068036047890 */ /* 0x000fe2000ff1e0ff */
[----:B------:R-:W-:Y:S02]  /*7f90*/  UMOV UR14, UR50 ;  /* 0x00000032000e7c82 */ /* 0x000fe40008000000 */
[----:B------:R-:W-:Y:S01]  /*7fa0*/  R2UR UR48, R51 ;  /* 0x00000000333072ca */ /* 0x000fe200000e0000 */
[----:B------:R-:W-:Y:S01]  /*7fb0*/  UIADD3.X UR5, UPT, UPT, URZ, UR55, URZ, UP0, !UPT ;  /* 0x00000037ff057290 */ /* 0x000fe200087fe4ff */
[----:B------:R-:W-:Y:S01]  /*7fc0*/  UMOV UR15, UR36 ;  /* 0x00000024000f7c82 */ /* 0x000fe20008000000 */
[----:B------:R-:W-:Y:S02]  /*7fd0*/  UIADD3 UR17, UPT, UPT, UR49, 0x40, URZ ;  /* 0x0000004031117890 */ /* 0x000fe4000fffe0ff */
[----:B------:R-:W-:Y:S01]  /*7fe0*/  UIADD3 UR16, UPT, UPT, UR43, 0x1200, URZ ;  /* 0x000012002b107890 */ /* 0x000fe2000fffe0ff */
[----:B------:R-:W-:Y:S01]  /*7ff0*/  UMOV UR18, UR50 ;  /* 0x0000003200127c82 */ /* 0x000fe20008000000 */
[----:B------:R-:W-:Y:S01]  /*8000*/  UMOV UR19, UR36 ;  /* 0x0000002400137c82 */ /* 0x000fe20008000000 */
[----:B------:R-:W-:Y:S02]  /*8010*/  UIADD3 UR9, UPT, UPT, UR49, 0x60, URZ ;  /* 0x0000006031097890 */ /* 0x000fe4000fffe0ff */
[----:B------:R-:W-:Y:S03]  /*8020*/  UIADD3 UR8, UPT, UPT, UR43, 0x1a00, URZ ;  /* 0x00001a002b087890 */ /* 0x000fe6000fffe0ff */
[----:B------:R4:W-:Y:S01]  /*8030*/  UTMASTG.3D [UR48], [UR4] ;  /* 0x00000030040073b5 */ /* 0x0009e20008010000 */
[----:B------:R-:W-:Y:S01]  /*8040*/  UMOV UR10, UR50 ;  /* 0x00000032000a7c82 */ /* 0x000fe20008000000 */
[----:B------:R-:W-:Y:S01]  /*8050*/  UMOV UR11, UR36 ;  /* 0x00000024000b7c82 */ /* 0x000fe20008000000 */
[----:B------:R4:W-:Y:S01]  /*8060*/  UTMASTG.3D [UR12], [UR4] ;  /* 0x0000000c040073b5 */ /* 0x0009e20008010000 */
[----:B------:R4:W-:Y:S02]  /*8070*/  UTMASTG.3D [UR16], [UR4] ;  /* 0x00000010040073b5 */ /* 0x0009e40008010000 */
[----:B------:R4:W-:Y:S01]  /*8080*/  UTMASTG.3D [UR8], [UR4] ;  /* 0x00000008040073b5 */ /* 0x0009e20008010000 */
[----:B------:R0:W-:Y:S01]  /*8090*/  UTMACMDFLUSH ;  /* 0x00000000000079b7 */ /* 0x0001e20000000000 */
[----:B----4-:R-:W-:Y:S04]  /*80a0*/  DEPBAR.LE SB0, 0x1 ;  /* 0x000080400000791a */ /* 0x010fe80000000000 */
.L_x_207:
[----:B------:R-:W-:Y:S05]  /*80b0*/  BSYNC.RECONVERGENT B0 ;  /* 0x0000000000007941 */ /* 0x000fea0003800200 */
.L_x_206:
[----:B------:R-:W-:Y:S01]  /*80c0*/  BAR.SYNC.DEFER_BLOCKING 0x1, 0x80 ;  /* 0x0042000000007b1d */ /* 0x000fe20000010000 */
[----:B------:R-:W-:Y:S01]  /*80d0*/  ISETP.NE.AND P1, PT, R65, RZ, PT ;  /* 0x000000ff4100720c */ /* 0x000fe20003f25270 */
[----:B------:R-:W-:Y:S01]  /*80e0*/  UISETP.NE.AND UP0, UPT, UR52, URZ, UPT ;  /* 0x000000ff3400728c */ /* 0x000fe2000bf05270 */
[----:B---3--:R-:W-:Y:S11]  /*80f0*/  LEA R5, R67, UR43, 0x3 ;  /* 0x0000002b43057c11 */ /* 0x008ff6000f8e18ff */
[----:B------:R-:W-:Y:S01]  /*8100*/  @P1 SHF.L.U32 R4, RZ, 0x1f, RZ ;  /* 0x0000001fff041819 */ /* 0x000fe200000006ff */
[----:B------:R-:W-:Y:S06]  /*8110*/  BRA.U !UP0, `(.L_x_208) ;  /* 0x0000000108247547 */ /* 0x000fec000b800000 */
[----:B------:R-:W3:Y:S01]  /*8120*/  S2R R0, SR_CgaCtaId ;  /* 0x0000000000007919 */ /* 0x000ee20000008800 */
[----:B-1----:R-:W-:Y:S01]  /*8130*/  IMAD.U32 R3, RZ, RZ, UR47 ;  /* 0x0000002fff037e24 */ /* 0x002fe2000f8e00ff */
[----:B------:R-:W-:Y:S04]  /*8140*/  UIADD3 UR4, UPT, UPT, UR47, 0x1, URZ ;  /* 0x000000012f047890 */ /* 0x000fe8000fffe0ff */
[----:B------:R-:W-:Y:S01]  /*8150*/  @P1 LEA R3, R3, UR43, 0x3 ;  /* 0x0000002b03031c11 */ /* 0x000fe2000f8e18ff */
[----:B------:R-:W-:Y:S04]  /*8160*/  UISETP.NE.AND UP0, UPT, UR4, 0x4, UPT ;  /* 0x000000040400788c */ /* 0x000fe8000bf05270 */
[----:B------:R-:W-:Y:S01]  /*8170*/  @P1 VIADD R3, R3, 0xa0 ;  /* 0x000000a003031836 */ /* 0x000fe20000000000 */
[----:B------:R-:W-:Y:S04]  /*8180*/  USEL UR47, UR4, URZ, UP0 ;  /* 0x000000ff042f7287 */ /* 0x000fe80008000000 */
[----:B---3--:R-:W-:Y:S04]  /*8190*/  @P1 PRMT R0, R0, 0x654, R3 ;  /* 0x0000065400001816 */ /* 0x008fe80000000003 */
[----:B------:R3:W-:Y:S04]  /*81a0*/  @P1 SYNCS.ARRIVE.TRANS64.RED.A1T0 RZ, [R0+URZ], RZ ;  /* 0x000000ff00ff19a7 */ /* 0x0007e800081004ff */
.L_x_208:
[----:B------:R-:W4:Y:S01]  /*81b0*/  @P1 SYNCS.PHASECHK.TRANS64.TRYWAIT P0, [R5+URZ+0x80], R4 ;  /* 0x00008004050015a7 */ /* 0x000f2200080011ff */
[----:B------:R-:W-:Y:S01]  /*81c0*/  BSSY B1, `(.L_x_209) ;  /* 0x0000023000017945 */ /* 0x000fe20003800000 */
[----:B----4-:R-:W-:Y:S03]  /*81d0*/  @P1 SEL R68, RZ, 0x1, !P0 ;  /* 0x00000001ff441807 */ /* 0x010fe60004000000 */
[----:B------:R-:W-:Y:S05]  /*81e0*/  @!P1 BRA `(.L_x_210) ;  /* 0x0000000000809947 */ /* 0x000fea0003800000 */
[----:B------:R-:W-:Y:S01]  /*81f0*/  ISETP.NE.AND P0, PT, R68, RZ, PT ;  /* 0x000000ff4400720c */ /* 0x000fe20003f05270 */
[----:B------:R-:W-:Y:S01]  /*8200*/  BSSY B0, `(.L_x_211) ;  /* 0x0000009000007945 */ /* 0x000fe20003800000 */
[----:B------:R-:W-:Y:S11]  /*8210*/  ISETP.NE.AND P1, PT, R69, RZ, PT ;  /* 0x000000ff4500720c */ /* 0x000ff60003f25270 */
[----:B------:R-:W-:Y:S02]  /*8220*/  @!UPT UIADD3 URZ, UPT, UPT, URZ, URZ, URZ ;  /* 0x000000fffffff290 */ /* 0x000fe4000fffe0ff */
[C---:B------:R-:W-:Y:S02]  /*8230*/  @P1 IMAD R4, R67.reuse, 0x2000, R61 ;  /* 0x0000200043041824 */ /* 0x040fe400078e023d */
[----:B-1----:R-:W-:Y:S01]  /*8240*/  @P1 IMAD R3, R67, 0x2000, R56 ;  /* 0x0000200043031824 */ /* 0x002fe200078e0238 */
[----:B------:R-:W-:Y:S06]  /*8250*/  @P0 BRA `(.L_x_212) ;  /* 0x00000000000c0947 */ /* 0x000fec0003800000 */
[----:B---3--:R-:W-:Y:S04]  /*8260*/  SHF.L.U32 R0, RZ, 0x1f, RZ ;  /* 0x0000001fff007819 */ /* 0x008fe800000006ff */
[----:B------:R-:W1:Y:S02]  /*8270*/  SYNCS.PHASECHK.TRANS64.TRYWAIT P0, [R5+URZ+0x80], R0 ;  /* 0x00008000050075a7 */ /* 0x000e6400080011ff */
[----:B-1----:R-:W-:Y:S05]  /*8280*/  @!P0 BRA `(.L_x_213) ;  /* 0x0000005400ac8947 */ /* 0x002fea0003800000 */
.L_x_212:
[----:B------:R-:W-:Y:S05]  /*8290*/  BSYNC B0 ;  /* 0x0000000000007941 */ /* 0x000fea0003800000 */
.L_x_211:
[----:B------:R-:W-:Y:S11]  /*82a0*/  ISETP.NE.AND P0, PT, R69, RZ, PT ;  /* 0x000000ff4500720c */ /* 0x000ff60003f05270 */
[----:B------:R-:W-:Y:S02]  /*82b0*/  @!UPT UIADD3 URZ, UPT, UPT, URZ, URZ, URZ ;  /* 0x000000fffffff290 */ /* 0x000fe4000fffe0ff */
[----:B------:R4:W2:Y:S01]  /*82c0*/  @P0 LDS R26, [R4] ;  /* 0x00000000041a0984 */ /* 0x0008a20000000800 */
[C---:B-1-3--:R-:W-:Y:S01]  /*82d0*/  @P0 IMAD R0, R67.reuse, 0x2000, R59 ;  /* 0x0000200043000824 */ /* 0x04afe200078e023b */
[C---:B------:R-:W-:Y:S01]  /*82e0*/  @P0 LEA R5, R67.reuse, R52, 0xd ;  /* 0x0000003443050211 */ /* 0x040fe200078e68ff */
[----:B------:R-:W-:Y:S01]  /*82f0*/  VIADD R67, R67, 0x1 ;  /* 0x0000000143437836 */ /* 0x000fe20000000000 */
[----:B------:R4:W1:Y:S04]  /*8300*/  @P0 LDS R29, [R4+0x200] ;  /* 0x00020000041d0984 */ /* 0x0008680000000800 */
[----:B------:R4:W3:Y:S04]  /*8310*/  @P0 LDS R33, [R4+0x400] ;  /* 0x0004000004210984 */ /* 0x0008e80000000800 */
[----:B------:R4:W1:Y:S04]  /*8320*/  @P0 LDS R37, [R4+0x600] ;  /* 0x0006000004250984 */ /* 0x0008680000000800 */
[----:B------:R4:W1:Y:S04]  /*8330*/  @P0 LDS R28, [R3] ;  /* 0x00000000031c0984 */ /* 0x0008680000000800 */
[----:B------:R4:W1:Y:S04]  /*8340*/  @P0 LDS R32, [R3+0x200] ;  /* 0x0002000003200984 */ /* 0x0008680000000800 */
[----:B------:R4:W1:Y:S04]  /*8350*/  @P0 LDS R36, [R3+0x400] ;  /* 0x0004000003240984 */ /* 0x0008680000000800 */
        /* <DEDUP_REMOVED lines=8> */
[----:B--23--:R4:W1:Y:S02]  /*83e0*/  @P0 LDS R42, [R5+0x600] ;  /* 0x00060000052a0984 */ /* 0x00c8640000000800 */
.L_x_210:
[----:B------:R-:W-:Y:S05]  /*83f0*/  BSYNC B1 ;  /* 0x0000000000017941 */ /* 0x000fea0003800000 */
.L_x_209:
[----:B---34-:R-:W-:Y:S05]  /*8400*/  VIADD R0, R24, 0x10 ;  /* 0x0000001018007836 */ /* 0x018fea0000000000 */
[----:B------:R-:W-:Y:S04]  /*8410*/  SHF.R.U32.HI R0, RZ, 0x15, R0 ;  /* 0x00000015ff007819 */ /* 0x000fe80000011600 */
[----:B------:R-:W-:Y:S11]  /*8420*/  LOP3.LUT P0, RZ, R0, 0x3, R43, 0x48, !PT ;  /* 0x0000000300ff7812 */ /* 0x000ff6000780482b */
[----:B------:R-:W-:Y:S02]  /*8430*/  @!UPT UIADD3 URZ, UPT, UPT, URZ, URZ, URZ ;  /* 0x000000fffffff290 */ /* 0x000fe4000fffe0ff */
[----:B------:R-:W-:Y:S05]  /*8440*/  @!P0 BRA `(.L_x_214) ;  /* 0x0000000000408947 */ /* 0x000fea0003800000 */
[----:B------:R-:W3:Y:S01]  /*8450*/  LDCU.64 UR8, c[0x4][0xa8] ;  /* 0x01001500ff0877ac */ /* 0x000ee20008000a00 */
[----:B------:R-:W-:Y:S01]  /*8460*/  MOV R15, 0xc8 ;  /* 0x000000c8000f7802 */ /* 0x000fe20000000f00 */
[----:B------:R-:W-:Y:S02]  /*8470*/  HFMA2 R12, -RZ, RZ, 0, 5.9604644775390625e-08 ;  /* 0x00000001ff0c7431 */ /* 0x000fe400000001ff */
[----:B------:R-:W-:Y:S02]  /*8480*/  IMAD.MOV.U32 R8, RZ, RZ, 0x192 ;  /* 0x00000192ff087424 */ /* 0x000fe400078e00ff */
[----:B------:R-:W-:Y:S01]  /*8490*/  IMAD.MOV.U32 R13, RZ, RZ, RZ ;  /* 0x000000ffff0d7224 */ /* 0x000fe200078e00ff */
[----:B------:R-:W4:Y:S01]  /*84a0*/  LDCU.64 UR6, c[0x4][0xb0] ;  /* 0x01001600ff0677ac */ /* 0x000f220008000a00 */
[----:B------:R-:W1:Y:S01]  /*84b0*/  LDC.64 R14, c[0x4][R15] ;  /* 0x010000000f0e7b82 */ /* 0x000e620000000a00 */
[----:B------:R-:W5:Y:S01]  /*84c0*/  LDCU.64 UR4, c[0x4][0x48] ;  /* 0x01000900ff0477ac */ /* 0x000f620008000a00 */
[----:B---3--:R-:W-:Y:S01]  /*84d0*/  MOV R5, UR9 ;  /* 0x0000000900057c02 */ /* 0x008fe20008000f00 */
[----:B------:R-:W-:Y:S01]  /*84e0*/  IMAD.U32 R4, RZ, RZ, UR8 ;  /* 0x00000008ff047e24 */ /* 0x000fe2000f8e00ff */
[----:B----4-:R-:W-:Y:S01]  /*84f0*/  MOV R7, UR7 ;  /* 0x0000000700077c02 */ /* 0x010fe20008000f00 */
[----:B------:R-:W-:Y:S01]  /*8500*/  IMAD.U32 R6, RZ, RZ, UR6 ;  /* 0x00000006ff067e24 */ /* 0x000fe2000f8e00ff */
[----:B-----5:R-:W-:Y:S01]  /*8510*/  MOV R11, UR5 ;  /* 0x00000005000b7c02 */ /* 0x020fe20008000f00 */
[----:B------:R-:W-:Y:S02]  /*8520*/  IMAD.U32 R10, RZ, RZ, UR4 ;  /* 0x00000004ff0a7e24 */ /* 0x000fe4000f8e00ff */
[----:B------:R-:W-:Y:S07]  /*8530*/  LEPC R20, `(.L_x_214) ;  /* 0x000000001014794e */ /* 0x000fee0000000000 */
[----:B-12---:R-:W-:Y:S05]  /*8540*/  CALL.ABS.NOINC R14 ;  /* 0x000000000e007343 */ /* 0x006fea0003c00000 */
.L_x_214:
[----:B------:R-:W3:Y:S01]  /*8550*/  S2R R70, SR_CgaCtaId ;  /* 0x0000000000467919 */ /* 0x000ee20000008800 */
[----:B------:R-:W-:Y:S05]  /*8560*/  WARPSYNC.ALL ;  /* 0x0000000000007948 */ /* 0x000fea0003800000 */
[----:B------:R-:W-:Y:S01]  /*8570*/  R2UR UR4, R24 ;  /* 0x00000000180472ca */ /* 0x000fe200000e0000 */
[----:B------:R-:W-:Y:S01]  /*8580*/  BSSY.RECONVERGENT B0, `(.L_x_215) ;  /* 0x000005a000007945 */ /* 0x000fe20003800200 */
[----:B------:R-:W-:Y:S02]  /*8590*/  ISETP.NE.AND P6, PT, R65, RZ, PT ;  /* 0x000000ff4100720c */ /* 0x000fe40003fc5270 */
[----:B------:R-:W-:Y:S02]  /*85a0*/  ISETP.NE.AND P0, PT, R60, RZ, PT ;  /* 0x000000ff3c00720c */ /* 0x000fe40003f05270 */
[----:B------:R-:W-:Y:S02]  /*85b0*/  MOV R0, UR47 ;  /* 0x0000002f00007c02 */ /* 0x000fe40008000f00 */
[----:B------:R-:W-:Y:S05]  /*85c0*/  LEA R21, R67, UR43, 0x3 ;  /* 0x0000002b43157c11 */ /* 0x000fea000f8e18ff */
[----:B------:R-:W4:Y:S02]  /*85d0*/  LDTM.x16 R4, tmem[UR4+0x10] ;  /* 0x00001004000479ee */ /* 0x000f240008240000 */
[----:B------:R-:W-:Y:S04]  /*85e0*/  @P6 LEA R0, R0, UR43, 0x3 ;  /* 0x0000002b00006c11 */ /* 0x000fe8000f8e18ff */
[----:B-1----:R-:W-:Y:S02]  /*85f0*/  @P6 IADD3 R3, PT, PT, R0, 0xa0, RZ ;  /* 0x000000a000036810 */ /* 0x002fe40007ffe0ff */
[----:B------:R-:W-:Y:S01]  /*8600*/  @P6 SHF.L.U32 R0, RZ, 0x1f, RZ ;  /* 0x0000001fff006819 */ /* 0x000fe200000006ff */
[C---:B----4-:R-:W-:Y:S01]  /*8610*/  FMUL R4, R22.reuse, R4 ;  /* 0x0000000416047220 */ /* 0x050fe20000400000 */
        /* <DEDUP_REMOVED lines=38> */
[----:B------:R-:W-:Y:S01]  /*8880*/  FFMA R19, R25, R42, R19 ;  /* 0x0000002a19137223 */ /* 0x000fe20000000013 */
[----:B---3--:R-:W-:Y:S01]  /*8890*/  @P6 PRMT R3, R70, 0x654, R3 ;  /* 0x0000065446036816 */ /* 0x008fe20000000003 */
        /* <DEDUP_REMOVED lines=13> */
[----:B---3--:R-:W3:Y:S02]  /*8970*/  FENCE.VIEW.ASYNC.S ;  /* 0x00000000000073c6 */ /* 0x008ee40000000000 */
[----:B---3--:R-:W-:Y:S06]  /*8980*/  BAR.SYNC.DEFER_BLOCKING 0x1, 0x80 ;  /* 0x0042000000007b1d */ /* 0x008fec0000010000 */
[----:B------:R-:W-:Y:S05]  /*8990*/  @P0 BRA `(.L_x_216) ;  /* 0x0000000000600947 */ /* 0x000fea0003800000 */
[----:B------:R-:W-:Y:S02]  /*89a0*/  UIADD3 UR4, UP0, UPT, UR54, 0x680, URZ ;  /* 0x0000068036047890 */ /* 0x000fe4000ff1e0ff */
[----:B------:R-:W-:Y:S02]  /*89b0*/  UIADD3 UR10, UPT, UPT, UR50, 0x10, URZ ;  /* 0x00000010320a7890 */ /* 0x000fe4000fffe0ff */
[----:B------:R-:W-:Y:S02]  /*89c0*/  UIADD3 UR8, UPT, UPT, UR43, 0x2200, URZ ;  /* 0x000022002b087890 */ /* 0x000fe4000fffe0ff */
[----:B------:R-:W-:Y:S01]  /*89d0*/  UIADD3.X UR5, UPT, UPT, URZ, UR55, URZ, UP0, !UPT ;  /* 0x00000037ff057290 */ /* 0x000fe200087fe4ff */
[----:B------:R-:W-:Y:S01]  /*89e0*/  UMOV UR9, UR49 ;  /* 0x0000003100097c82 */ /* 0x000fe20008000000 */
[----:B------:R-:W-:Y:S01]  /*89f0*/  UMOV UR11, UR36 ;  /* 0x00000024000b7c82 */ /* 0x000fe20008000000 */
[----:B------:R-:W-:Y:S02]  /*8a00*/  UIADD3 UR17, UPT, UPT, UR49, 0x20, URZ ;  /* 0x0000002031117890 */ /* 0x000fe4000fffe0ff */
[----:B------:R-:W-:Y:S01]  /*8a10*/  UIADD3 UR16, UPT, UPT, UR43, 0x2a00, URZ ;  /* 0x00002a002b107890 */ /* 0x000fe2000fffe0ff */
[----:B------:R-:W-:Y:S03]  /*8a20*/  UMOV UR19, UR36 ;  /* 0x0000002400137c82 */ /* 0x000fe60008000000 */
[----:B------:R3:W-:Y:S01]  /*8a30*/  UTMASTG.3D [UR8], [UR4] ;  /* 0x00000008040073b5 */ /* 0x0007e20008010000 */
[----:B------:R-:W-:Y:S01]  /*8a40*/  UMOV UR18, UR10 ;  /* 0x0000000a00127c82 */ /* 0x000fe20008000000 */
[----:B------:R-:W-:Y:S02]  /*8a50*/  UIADD3 UR21, UPT, UPT, UR49, 0x40, URZ ;  /* 0x0000004031157890 */ /* 0x000fe4000fffe0ff */
[----:B------:R-:W-:Y:S01]  /*8a60*/  UIADD3 UR20, UPT, UPT, UR43, 0x3200, URZ ;  /* 0x000032002b147890 */ /* 0x000fe2000fffe0ff */
[----:B------:R-:W-:Y:S01]  /*8a70*/  UMOV UR23, UR36 ;  /* 0x0000002400177c82 */ /* 0x000fe20008000000 */
[----:B------:R-:W-:Y:S01]  /*8a80*/  UMOV UR22, UR10 ;  /* 0x0000000a00167c82 */ /* 0x000fe20008000000 */
[----:B------:R3:W-:Y:S01]  /*8a90*/  UTMASTG.3D [UR16], [UR4] ;  /* 0x00000010040073b5 */ /* 0x0007e20008010000 */
[----:B------:R-:W-:Y:S02]  /*8aa0*/  UIADD3 UR13, UPT, UPT, UR49, 0x60, URZ ;  /* 0x00000060310d7890 */ /* 0x000fe4000fffe0ff */
[----:B------:R-:W-:Y:S01]  /*8ab0*/  UIADD3 UR12, UPT, UPT, UR43, 0x3a00, URZ ;  /* 0x00003a002b0c7890 */ /* 0x000fe2000fffe0ff */
[----:B------:R-:W-:Y:S01]  /*8ac0*/  UMOV UR15, UR36 ;  /* 0x00000024000f7c82 */ /* 0x000fe20008000000 */
[----:B------:R-:W-:Y:S01]  /*8ad0*/  UMOV UR14, UR10 ;  /* 0x0000000a000e7c82 */ /* 0x000fe20008000000 */
[----:B------:R3:W-:Y:S06]  /*8ae0*/  UTMASTG.3D [UR20], [UR4] ;  /* 0x00000014040073b5 */ /* 0x0007ec0008010000 */
[----:B------:R3:W-:Y:S01]  /*8af0*/  UTMASTG.3D [UR12], [UR4] ;  /* 0x0000000c040073b5 */ /* 0x0007e20008010000 */
[----:B------:R0:W-:Y:S01]  /*8b00*/  UTMACMDFLUSH ;  /* 0x00000000000079b7 */ /* 0x0001e20000000000 */
[----:B---3--:R-:W-:Y:S04]  /*8b10*/  DEPBAR.LE SB0, 0x1 ;  /* 0x000080400000791a */ /* 0x008fe80000000000 */
.L_x_216:
[----:B------:R-:W-:Y:S05]  /*8b20*/  BSYNC.RECONVERGENT B0 ;  /* 0x0000000000007941 */ /* 0x000fea0003800200 */
.L_x_215:
[----:B------:R-:W-:Y:S01]  /*8b30*/  BAR.SYNC.DEFER_BLOCKING 0x1, 0x80 ;  /* 0x0042000000007b1d */ /* 0x000fe20000010000 */
[----:B------:R-:W-:Y:S04]  /*8b40*/  UIADD3 UR4, UPT, UPT, UR47, 0x1, URZ ;  /* 0x000000012f047890 */ /* 0x000fe8000fffe0ff */
[----:B------:R-:W-:Y:S04]  /*8b50*/  UISETP.NE.AND UP0, UPT, UR4, 0x4, UPT ;  /* 0x000000040400788c */ /* 0x000fe8000bf05270 */
[----:B------:R-:W-:Y:S01]  /*8b60*/  USEL UR46, UR4, URZ, UP0 ;  /* 0x000000ff042e7287 */ /* 0x000fe20008000000 */
[----:B------:R3:W-:Y:S01]  /*8b70*/  @P6 SYNCS.ARRIVE.TRANS64.RED.A1T0 RZ, [R3+URZ], RZ ;  /* 0x000000ff03ff69a7 */ /* 0x0007e200081004ff */
[----:B------:R-:W-:Y:S01]  /*8b80*/  BSSY B1, `(.L_x_217) ;  /* 0x0000024000017945 */ /* 0x000fe20003800000 */
[----:B------:R-:W4:Y:S02]  /*8b90*/  @P6 SYNCS.PHASECHK.TRANS64.TRYWAIT P0, [R21+URZ+0x80], R0 ;  /* 0x00008000150065a7 */ /* 0x000f2400080011ff */
[----:B----4-:R-:W-:Y:S01]  /*8ba0*/  @P6 SEL R68, RZ, 0x1, !P0 ;  /* 0x00000001ff446807 */ /* 0x010fe20004000000 */
[----:B---3--:R-:W-:Y:S06]  /*8bb0*/  @!P6 BRA `(.L_x_218) ;  /* 0x000000000080e947 */ /* 0x008fec0003800000 */
[----:B------:R-:W-:Y:S01]  /*8bc0*/  ISETP.NE.AND P0, PT, R68, RZ, PT ;  /* 0x000000ff4400720c */ /* 0x000fe20003f05270 */
[----:B------:R-:W-:Y:S01]  /*8bd0*/  BSSY B0, `(.L_x_219) ;  /* 0x0000009000007945 */ /* 0x000fe20003800000 */
[----:B------:R-:W-:Y:S11]  /*8be0*/  ISETP.NE.AND P1, PT, R69, RZ, PT ;  /* 0x000000ff4500720c */ /* 0x000ff60003f25270 */
[----:B------:R-:W-:Y:S02]  /*8bf0*/  @!UPT UIADD3 URZ, UPT, UPT, URZ, URZ, URZ ;  /* 0x000000fffffff290 */ /* 0x000fe4000fffe0ff */
[C---:B------:R-:W-:Y:S02]  /*8c00*/  @P1 IMAD R3, R67.reuse, 0x2000, R61 ;  /* 0x0000200043031824 */ /* 0x040fe400078e023d */
[----:B------:R-:W-:Y:S01]  /*8c10*/  @P1 IMAD R0, R67, 0x2000, R56 ;  /* 0x0000200043001824 */ /* 0x000fe200078e0238 */
[----:B------:R-:W-:Y:S06]  /*8c20*/  @P0 BRA `(.L_x_220) ;  /* 0x00000000000c0947 */ /* 0x000fec0003800000 */
[----:B-1----:R-:W-:Y:S04]  /*8c30*/  SHF.L.U32 R4, RZ, 0x1f, RZ ;  /* 0x0000001fff047819 */ /* 0x002fe800000006ff */
[----:B------:R-:W1:Y:S02]  /*8c40*/  SYNCS.PHASECHK.TRANS64.TRYWAIT P0, [R21+URZ+0x80], R4 ;  /* 0x00008004150075a7 */ /* 0x000e6400080011ff */
[----:B-1----:R-:W-:Y:S05]  /*8c50*/  @!P0 BRA `(.L_x_221) ;  /* 0x0000004c004c8947 */ /* 0x002fea0003800000 */
.L_x_220:
[----:B------:R-:W-:Y:S05]  /*8c60*/  BSYNC B0 ;  /* 0x0000000000007941 */ /* 0x000fea0003800000 */
.L_x_219:
[----:B------:R-:W-:Y:S11]  /*8c70*/  ISETP.NE.AND P0, PT, R69, RZ, PT ;  /* 0x000000ff4500720c */ /* 0x000ff60003f05270 */
[----:B------:R-:W-:Y:S02]  /*8c80*/  @!UPT UIADD3 URZ, UPT, UPT, URZ, URZ, URZ ;  /* 0x000000fffffff290 */ /* 0x000fe4000fffe0ff */
[----:B------:R3:W4:Y:S01]  /*8c90*/  @P0 LDS R26, [R3] ;  /* 0x00000000031a0984 */ /* 0x0007220000000800 */
[C---:B-1----:R-:W-:Y:S01]  /*8ca0*/  @P0 IMAD R4, R67.reuse, 0x2000, R59 ;  /* 0x0000200043040824 */ /* 0x042fe200078e023b */
[C---:B------:R-:W-:Y:S01]  /*8cb0*/  @P0 LEA R5, R67.reuse, R52, 0xd ;  /* 0x0000003443050211 */ /* 0x040fe200078e68ff */
[----:B------:R-:W-:Y:S01]  /*8cc0*/  VIADD R67, R67, 0x1 ;  /* 0x0000000143437836 */ /* 0x000fe20000000000 */
        /* <DEDUP_REMOVED lines=14> */
[----:B----4-:R3:W1:Y:S02]  /*8db0*/  @P0 LDS R42, [R5+0x600] ;  /* 0x00060000052a0984 */ /* 0x0106640000000800 */
.L_x_218:
[----:B------:R-:W-:Y:S05]  /*8dc0*/  BSYNC B1 ;  /* 0x0000000000017941 */ /* 0x000fea0003800000 */
.L_x_217:
[----:B---3--:R-:W-:Y:S05]  /*8dd0*/  VIADD R0, R24, 0x20 ;  /* 0x0000002018007836 */ /* 0x008fea0000000000 */
[----:B------:R-:W-:Y:S04]  /*8de0*/  SHF.R.U32.HI R0, RZ, 0x15, R0 ;  /* 0x00000015ff007819 */ /* 0x000fe80000011600 */
[----:B------:R-:W-:Y:S11]  /*8df0*/  LOP3.LUT P0, RZ, R0, 0x3, R43, 0x48, !PT ;  /* 0x0000000300ff7812 */ /* 0x000ff6000780482b */
[----:B------:R-:W-:Y:S02]  /*8e00*/  @!UPT UIADD3 URZ, UPT, UPT, URZ, URZ, URZ ;  /* 0x000000fffffff290 */ /* 0x000fe4000fffe0ff */
[----:B------:R-:W-:Y:S05]  /*8e10*/  @!P0 BRA `(.L_x_222) ;  /* 0x0000000000408947 */ /* 0x000fea0003800000 */
[----:B------:R-:W3:Y:S01]  /*8e20*/  LDCU.64 UR8, c[0x4][0xa8] ;  /* 0x01001500ff0877ac */ /* 0x000ee20008000a00 */
[----:B-1----:R-:W-:Y:S01]  /*8e30*/  MOV R15, 0xc8 ;  /* 0x000000c8000f7802 */ /* 0x002fe20000000f00 */
[----:B------:R-:W-:Y:S02]  /*8e40*/  HFMA2 R12, -RZ, RZ, 0, 5.9604644775390625e-08 ;  /* 0x00000001ff0c7431 */ /* 0x000fe400000001ff */
[----:B------:R-:W-:Y:S02]  /*8e50*/  IMAD.MOV.U32 R8, RZ, RZ, 0x192 ;  /* 0x00000192ff087424 */ /* 0x000fe400078e00ff */
[----:B------:R-:W-:Y:S01]  /*8e60*/  IMAD.MOV.U32 R13, RZ, RZ, RZ ;  /* 0x000000ffff0d7224 */ /* 0x000fe200078e00ff */
[----:B------:R-:W1:Y:S01]  /*8e70*/  LDCU.64 UR6, c[0x4][0xb0] ;  /* 0x01001600ff0677ac */ /* 0x000e620008000a00 */
[----:B------:R-:W4:Y:S01]  /*8e80*/  LDC.64 R14, c[0x4][R15] ;  /* 0x010000000f0e7b82 */ /* 0x000f220000000a00 */
[----:B------:R-:W5:Y:S01]  /*8e90*/  LDCU.64 UR4, c[0x4][0x48] ;  /* 0x01000900ff0477ac */ /* 0x000f620008000a00 */
[----:B---3--:R-:W-:Y:S01]  /*8ea0*/  MOV R5, UR9 ;  /* 0x0000000900057c02 */ /* 0x008fe20008000f00 */
[----:B------:R-:W-:Y:S01]  /*8eb0*/  IMAD.U32 R4, RZ, RZ, UR8 ;  /* 0x00000008ff047e24 */ /* 0x000fe2000f8e00ff */
[----:B-1----:R-:W-:Y:S01]  /*8ec0*/  MOV R7, UR7 ;  /* 0x0000000700077c02 */ /* 0x002fe20008000f00 */
[----:B------:R-:W-:Y:S01]  /*8ed0*/  IMAD.U32 R6, RZ, RZ, UR6 ;  /* 0x00000006ff067e24 */ /* 0x000fe2000f8e00ff */
[----:B-----5:R-:W-:Y:S01]  /*8ee0*/  MOV R11, UR5 ;  /* 0x00000005000b7c02 */ /* 0x020fe20008000f00 */
[----:B------:R-:W-:Y:S02]  /*8ef0*/  IMAD.U32 R10, RZ, RZ, UR4 ;  /* 0x00000004ff0a7e24 */ /* 0x000fe4000f8e00ff */
[----:B------:R-:W-:Y:S07]  /*8f00*/  LEPC R20, `(.L_x_222) ;  /* 0x000000001014794e */ /* 0x000fee0000000000 */
[----:B--2-4-:R-:W-:Y:S05]  /*8f10*/  CALL.ABS.NOINC R14 ;  /* 0x000000000e007343 */ /* 0x014fea0003c00000 */
.L_x_222:
[----:B------:R-:W-:Y:S05]  /*8f20*/  WARPSYNC.ALL ;  /* 0x0000000000007948 */ /* 0x000fea0003800000 */
[----:B------:R-:W-:Y:S01]  /*8f30*/  R2UR UR4, R24 ;  /* 0x00000000180472ca */ /* 0x000fe200000e0000 */
[----:B------:R-:W-:Y:S01]  /*8f40*/  BSSY.RECONVERGENT B0, `(.L_x_223) ;  /* 0x000005a000007945 */ /* 0x000fe20003800200 */
[----:B------:R-:W-:Y:S02]  /*8f50*/  ISETP.NE.AND P6, PT, R65, RZ, PT ;  /* 0x000000ff4100720c */ /* 0x000fe40003fc5270 */
[----:B------:R-:W-:Y:S02]  /*8f60*/  ISETP.NE.AND P0, PT, R60, RZ, PT ;  /* 0x000000ff3c00720c */ /* 0x000fe40003f05270 */
[----:B------:R-:W-:Y:S07]  /*8f70*/  MOV R0, UR46 ;  /* 0x0000002e00007c02 */ /* 0x000fee0008000f00 */
[----:B-1----:R-:W1:Y:S02]  /*8f80*/  LDTM.x16 R4, tmem[UR4+0x20] ;  /* 0x00002004000479ee */ /* 0x002e640008240000 */
[----:B------:R-:W-:Y:S02]  /*8f90*/  @P6 LEA R0, R0, UR43, 0x3 ;  /* 0x0000002b00006c11 */ /* 0x000fe4000f8e18ff */
[----:B------:R-:W-:Y:S02]  /*8fa0*/  @P6 SHF.L.U32 R21, RZ, 0x1f, RZ ;  /* 0x0000001fff156819 */ /* 0x000fe400000006ff */
[----:B------:R-:W-:Y:S02]  /*8fb0*/  @P6 IADD3 R3, PT, PT, R0, 0xa0, RZ ;  /* 0x000000a000036810 */ /* 0x000fe40007ffe0ff */
[----:B------:R-:W-:Y:S02]  /*8fc0*/  LEA R0, R67, UR43, 0x3 ;  /* 0x0000002b43007c11 */ /* 0x000fe4000f8e18ff */
[----:B------:R-:W-:Y:S01]  /*8fd0*/  @P6 PRMT R3, R70, 0x654, R3 ;  /* 0x0000065446036816 */ /* 0x000fe20000000003 */
[C---:B-1----:R-:W-:Y:S01]  /*8fe0*/  FMUL R4, R22.reuse, R4 ;  /* 0x0000000416047220 */ /* 0x042fe20000400000 */
        /* <DEDUP_REMOVED lines=79> */
.L_x_224:
[----:B------:R-:W-:Y:S05]  /*94e0*/  BSYNC.RECONVERGENT B0 ;  /* 0x0000000000007941 */ /* 0x000fea0003800200 */
.L_x_223:
[----:B------:R-:W-:Y:S01]  /*94f0*/  BAR.SYNC.DEFER_BLOCKING 0x1, 0x80 ;  /* 0x0042000000007b1d */ /* 0x000fe20000010000 */
[----:B------:R-:W-:Y:S01]  /*9500*/  UIADD3 UR4, UPT, UPT, UR46, 0x1, URZ ;  /* 0x000000012e047890 */ /* 0x000fe2000fffe0ff */
[----:B------:R-:W-:Y:S03]  /*9510*/  HFMA2 R71, -RZ, RZ, 0, 0 ;  /* 0x00000000ff477431 */ /* 0x000fe600000001ff */
        /* <DEDUP_REMOVED lines=11> */
[C---:B-1----:R-:W-:Y:S02]  /*95d0*/  @P1 IMAD R4, R67.reuse, 0x2000, R61 ;  /* 0x0000200043041824 */ /* 0x042fe400078e023d */
[----:B------:R-:W-:Y:S01]  /*95e0*/  @P1 IMAD R3, R67, 0x2000, R56 ;  /* 0x0000200043031824 */ /* 0x000fe200078e0238 */
[----:B------:R-:W-:Y:S06]  /*95f0*/  @P0 BRA `(.L_x_228) ;  /* 0x00000000000c0947 */ /* 0x000fec0003800000 */
[----:B------:R-:W-:Y:S04]  /*9600*/  SHF.L.U32 R5, RZ, 0x1f, RZ ;  /* 0x0000001fff057819 */ /* 0x000fe800000006ff */
[----:B------:R-:W1:Y:S02]  /*9610*/  SYNCS.PHASECHK.TRANS64.TRYWAIT P0, [R0+URZ+0x80], R5 ;  /* 0x00008005000075a7 */ /* 0x000e6400080011ff */
[----:B-1----:R-:W-:Y:S05]  /*9620*/  @!P0 BRA `(.L_x_229) ;  /* 0x0000004000ec8947 */ /* 0x002fea0003800000 */
.L_x_228:
[----:B------:R-:W-:Y:S05]  /*9630*/  BSYNC B0 ;  /* 0x0000000000007941 */ /* 0x000fea0003800000 */
.L_x_227:
[----:B------:R-:W-:Y:S11]  /*9640*/  ISETP.NE.AND P0, PT, R69, RZ, PT ;  /* 0x000000ff4500720c */ /* 0x000ff60003f05270 */
[----:B------:R-:W-:Y:S02]  /*9650*/  @!UPT UIADD3 URZ, UPT, UPT, URZ, URZ, URZ ;  /* 0x000000fffffff290 */ /* 0x000fe4000fffe0ff */
[----:B------:R3:W4:Y:S01]  /*9660*/  @P0 LDS R26, [R4] ;  /* 0x00000000041a0984 */ /* 0x0007220000000800 */
[C---:B-1----:R-:W-:Y:S02]  /*9670*/  @P0 IMAD R0, R67.reuse, 0x2000, R59 ;  /* 0x0000200043000824 */ /* 0x042fe400078e023b */
[C---:B------:R-:W-:Y:S01]  /*9680*/  @P0 IMAD R5, R67.reuse, 0x2000, R52 ;  /* 0x0000200043050824 */ /* 0x040fe200078e0234 */
[----:B------:R3:W1:Y:S01]  /*9690*/  @P0 LDS R29, [R4+0x200] ;  /* 0x00020000041d0984 */ /* 0x0006620000000800 */
[----:B------:R-:W-:Y:S03]  /*96a0*/  VIADD R67, R67, 0x1 ;  /* 0x0000000143437836 */ /* 0x000fe60000000000 */
        /* <DEDUP_REMOVED lines=13> */
[----:B------:R3:W1:Y:S01]  /*9780*/  @P0 LDS R42, [R5+0x600] ;  /* 0x00060000052a0984 */ /* 0x0006620000000800 */
[C---:B------:R-:W-:Y:S04]  /*9790*/  ISETP.NE.AND P0, PT, R67.reuse, 0x4, PT ;  /* 0x000000044300780c */ /* 0x040fe80003f05270 */
[----:B------:R-:W-:Y:S02]  /*97a0*/  SEL R67, R67, RZ, P0 ;  /* 0x000000ff43437207 */ /* 0x000fe40000000000 */
[----:B----4-:R-:W-:Y:S02]  /*97b0*/  SEL R71, RZ, 0x1, P0 ;  /* 0x00000001ff477807 */ /* 0x010fe40000000000 */
.L_x_226:
[----:B------:R-:W-:Y:S05]  /*97c0*/  BSYNC B1 ;  /* 0x0000000000017941 */ /* 0x000fea0003800000 */
.L_x_225:
        /* <DEDUP_REMOVED lines=21> */
.L_x_230:
[----:B------:R-:W-:Y:S05]  /*9920*/  WARPSYNC.ALL ;  /* 0x0000000000007948 */ /* 0x000fea0003800000 */
[----:B------:R-:W-:Y:S01]  /*9930*/  R2UR UR4, R24 ;  /* 0x00000000180472ca */ /* 0x000fe200000e0000 */
[----:B------:R-:W-:Y:S01]  /*9940*/  BSSY.RECONVERGENT B0, `(.L_x_231) ;  /* 0x000005a000007945 */ /* 0x000fe20003800200 */
[----:B------:R-:W-:Y:S02]  /*9950*/  ISETP.NE.AND P6, PT, R65, RZ, PT ;  /* 0x000000ff4100720c */ /* 0x000fe40003fc5270 */
[----:B------:R-:W-:Y:S02]  /*9960*/  ISETP.NE.AND P0, PT, R60, RZ, PT ;  /* 0x000000ff3c00720c */ /* 0x000fe40003f05270 */
[----:B------:R-:W-:Y:S02]  /*9970*/  MOV R0, UR44 ;  /* 0x0000002c00007c02 */ /* 0x000fe40008000f00 */
[----:B------:R-:W-:Y:S05]  /*9980*/  LEA R21, R67, UR43, 0x3 ;  /* 0x0000002b43157c11 */ /* 0x000fea000f8e18ff */
[----:B-1----:R-:W1:Y:S02]  /*9990*/  LDTM.x16 R4, tmem[UR4+0x30] ;  /* 0x00003004000479ee */ /* 0x002e640008240000 */
[----:B------:R-:W-:Y:S04]  /*99a0*/  @P6 LEA R0, R0, UR43, 0x3 ;  /* 0x0000002b00006c11 */ /* 0x000fe8000f8e18ff */
[----:B------:R-:W-:Y:S02]  /*99b0*/  @P6 IADD3 R3, PT, PT, R0, 0xa0, RZ ;  /* 0x000000a000036810 */ /* 0x000fe40007ffe0ff */
[----:B------:R-:W-:Y:S02]  /*99c0*/  @P6 SHF.L.U32 R0, R71, 0x1f, RZ ;  /* 0x0000001f47006819 */ /* 0x000fe400000006ff */
        /* <DEDUP_REMOVED lines=81> */
.L_x_232:
[----:B------:R-:W-:Y:S05]  /*9ee0*/  BSYNC.RECONVERGENT B0 ;  /* 0x0000000000007941 */ /* 0x000fea0003800200 */
.L_x_231:
        /* <DEDUP_REMOVED lines=16> */
[----:B-1----:R-:W-:Y:S04]  /*9ff0*/  SHF.L.U32 R4, R71, 0x1f, RZ ;  /* 0x0000001f47047819 */ /* 0x002fe800000006ff */
[----:B------:R-:W1:Y:S02]  /*a000*/  SYNCS.PHASECHK.TRANS64.TRYWAIT P0, [R21+URZ+0x80], R4 ;  /* 0x00008004150075a7 */ /* 0x000e6400080011ff */
[----:B-1----:R-:W-:Y:S05]  /*a010*/  @!P0 BRA `(.L_x_237) ;  /* 0x0000003800848947 */ /* 0x002fea0003800000 */
.L_x_236:
[----:B------:R-:W-:Y:S05]  /*a020*/  BSYNC B0 ;  /* 0x0000000000007941 */ /* 0x000fea0003800000 */
.L_x_235:
[----:B------:R-:W-:Y:S11]  /*a030*/  ISETP.NE.AND P0, PT, R69, RZ, PT ;  /* 0x000000ff4500720c */ /* 0x000ff60003f05270 */
[----:B------:R-:W-:Y:S02]  /*a040*/  @!UPT UIADD3 URZ, UPT, UPT, URZ, URZ, URZ ;  /* 0x000000fffffff290 */ /* 0x000fe4000fffe0ff */
[----:B------:R-:W3:Y:S01]  /*a050*/  @P0 LDS R26, [R3] ;  /* 0x00000000031a0984 */ /* 0x000ee20000000800 */
[C---:B-1----:R-:W-:Y:S02]  /*a060*/  @P0 IMAD R4, R67.reuse, 0x2000, R59 ;  /* 0x0000200043040824 */ /* 0x042fe400078e023b */
[C---:B------:R-:W-:Y:S01]  /*a070*/  @P0 IMAD R5, R67.reuse, 0x2000, R52 ;  /* 0x0000200043050824 */ /* 0x040fe200078e0234 */
[----:B------:R-:W4:Y:S01]  /*a080*/  @P0 LDS R29, [R3+0x200] ;  /* 0x00020000031d0984 */ /* 0x000f220000000800 */
[----:B------:R-:W-:Y:S03]  /*a090*/  VIADD R67, R67, 0x1 ;  /* 0x0000000143437836 */ /* 0x000fe60000000000 */
[----:B------:R-:W1:Y:S04]  /*a0a0*/  @P0 LDS R33, [R3+0x400] ;  /* 0x0004000003210984 */ /* 0x000e680000000800 */
[----:B------:R-:W1:Y:S04]  /*a0b0*/  @P0 LDS R37, [R3+0x600] ;  /* 0x0006000003250984 */ /* 0x000e680000000800 */
[----:B------:R-:W1:Y:S04]  /*a0c0*/  @P0 LDS R28, [R0] ;  /* 0x00000000001c0984 */ /* 0x000e680000000800 */
[----:B------:R-:W1:Y:S04]  /*a0d0*/  @P0 LDS R32, [R0+0x200] ;  /* 0x0002000000200984 */ /* 0x000e680000000800 */
[----:B------:R-:W1:Y:S04]  /*a0e0*/  @P0 LDS R36, [R0+0x400] ;  /* 0x0004000000240984 */ /* 0x000e680000000800 */
        /* <DEDUP_REMOVED lines=10> */
[----:B-----5:R-:W-:Y:S02]  /*a190*/  SEL R0, RZ, 0x1, P0 ;  /* 0x00000001ff007807 */ /* 0x020fe40000000000 */
[----:B------:R-:W-:Y:S02]  /*a1a0*/  SEL R67, R67, RZ, P0 ;  /* 0x000000ff43437207 */ /* 0x000fe40000000000 */
[----:B---34-:R-:W-:Y:S02]  /*a1b0*/  LOP3.LUT R71, R71, R0, RZ, 0x3c, !PT ;  /* 0x0000000047477212 */ /* 0x018fe400078e3cff */
.L_x_234:
[----:B------:R-:W-:Y:S05]  /*a1c0*/  BSYNC B1 ;  /* 0x0000000000017941 */ /* 0x000fea0003800000 */
.L_x_233:
[----:B------:R-:W-:Y:S05]  /*a1d0*/  VIADD R0, R24, 0x40 ;  /* 0x0000004018007836 */ /* 0x000fea0000000000 */
        /* <DEDUP_REMOVED lines=20> */
.L_x_238:
        /* <DEDUP_REMOVED lines=68> */
[----:B------:R-:W-:Y:S02]  /*a760*/  UIADD3 UR5, UPT, UPT, UR43, 0x200, URZ ;  /* 0x000002002b057890 */ /* 0x000fe4000fffe0ff */
[----:B------:R-:W-:Y:S02]  /*a770*/  UIADD3 UR4, UP0, UPT, UR54, 0x680, URZ ;  /* 0x0000068036047890 */ /* 0x000fe4000ff1e0ff */
[----:B------:R-:W-:Y:S02]  /*a780*/  UIADD3 UR10, UPT, UPT, UR50, 0x40, URZ ;  /* 0x00000040320a7890 */ /* 0x000fe4000fffe0ff */
[----:B------:R-:W-:Y:S01]  /*a790*/  MOV R51, UR5 ;  /* 0x0000000500337c02 */ /* 0x000fe20008000f00 */
[----:B------:R-:W-:Y:S01]  /*a7a0*/  UIADD3.X UR5, UPT, UPT, URZ, UR55, URZ, UP0, !UPT ;  /* 0x00000037ff057290 */ /* 0x000fe200087fe4ff */
[----:B------:R-:W-:Y:S02]  /*a7b0*/  UMOV UR9, UR49 ;  /* 0x0000003100097c82 */ /* 0x000fe40008000000 */
[----:B------:R-:W-:Y:S01]  /*a7c0*/  R2UR UR8, R51 ;  /* 0x00000000330872ca */ /* 0x000fe200000e0000 */
[----:B------:R-:W-:Y:S01]  /*a7d0*/  UMOV UR11, UR36 ;  /* 0x00000024000b7c82 */ /* 0x000fe20008000000 */
[----:B------:R-:W-:Y:S02]  /*a7e0*/  UIADD3 UR17, UPT, UPT, UR49, 0x20, URZ ;  /* 0x0000002031117890 */ /* 0x000fe4000fffe0ff */
[----:B------:R-:W-:Y:S01]  /*a7f0*/  UIADD3 UR16, UPT, UPT, UR43, 0xa00, URZ ;  /* 0x00000a002b107890 */ /* 0x000fe2000fffe0ff */
        /* <DEDUP_REMOVED lines=12> */
[----:B------:R3:W-:Y:S05]  /*a8c0*/  UTMASTG.3D [UR20], [UR4] ;  /* 0x00000014040073b5 */ /* 0x0007ea0008010000 */
[----:B------:R3:W-:Y:S01]  /*a8d0*/  UTMASTG.3D [UR12], [UR4] ;  /* 0x0000000c040073b5 */ /* 0x0007e20008010000 */
[----:B------:R0:W-:Y:S01]  /*a8e0*/  UTMACMDFLUSH ;  /* 0x00000000000079b7 */ /* 0x0001e20000000000 */
[----:B---3--:R-:W-:Y:S04]  /*a8f0*/  DEPBAR.LE SB0, 0x1 ;  /* 0x000080400000791a */ /* 0x008fe80000000000 */
.L_x_240:
[----:B------:R-:W-:Y:S05]  /*a900*/  BSYNC.RECONVERGENT B0 ;  /* 0x0000000000007941 */ /* 0x000fea0003800200 */
.L_x_239:
        /* <DEDUP_REMOVED lines=19> */
.L_x_244:
[----:B------:R-:W-:Y:S05]  /*aa40*/  BSYNC B0 ;  /* 0x0000000000007941 */ /* 0x000fea0003800000 */
.L_x_243:
        /* <DEDUP_REMOVED lines=25> */
.L_x_242:
[----:B------:R-:W-:Y:S05]  /*abe0*/  BSYNC B1 ;  /* 0x0000000000017941 */ /* 0x000fea0003800000 */
.L_x_241:
        /* <DEDUP_REMOVED lines=21> */
.L_x_246:
        /* <DEDUP_REMOVED lines=92> */
.L_x_248:
[----:B------:R-:W-:Y:S05]  /*b300*/  BSYNC.RECONVERGENT B0 ;  /* 0x0000000000007941 */ /* 0x000fea0003800200 */
.L_x_247:
        /* <DEDUP_REMOVED lines=19> */
.L_x_252:
[----:B------:R-:W-:Y:S05]  /*b440*/  BSYNC B0 ;  /* 0x0000000000007941 */ /* 0x000fea0003800000 */
.L_x_251:
        /* <DEDUP_REMOVED lines=25> */
.L_x_250:
[----:B------:R-:W-:Y:S05]  /*b5e0*/  BSYNC B1 ;  /* 0x0000000000017941 */ /* 0x000fea0003800000 */
.L_x_249:
        /* <DEDUP_REMOVED lines=21> */
.L_x_254:
        /* <DEDUP_REMOVED lines=8> */
[----:B------:R-:W-:Y:S02]  /*b7c0*/  @P6 SHF.L.U32 R21, R71, 0x1f, RZ ;  /* 0x0000001f47156819 */ /* 0x000fe400000006ff */
        /* <DEDUP_REMOVED lines=83> */
.L_x_256:
[----:B------:R-:W-:Y:S05]  /*bd00*/  BSYNC.RECONVERGENT B0 ;  /* 0x0000000000007941 */ /* 0x000fea0003800200 */
.L_x_255:
        /* <DEDUP_REMOVED lines=16> */
[----:B------:R-:W-:Y:S04]  /*be10*/  SHF.L.U32 R71, R71, 0x1f, RZ ;  /* 0x0000001f47477819 */ /* 0x000fe800000006ff */
[----:B------:R-:W1:Y:S02]  /*be20*/  SYNCS.PHASECHK.TRANS64.TRYWAIT P0, [R0+URZ+0x80], R71 ;  /* 0x00008047000075a7 */ /* 0x000e6400080011ff */
[----:B-1----:R-:W-:Y:S05]  /*be30*/  @!P0 BRA `(.L_x_261) ;  /* 0x0000001c00388947 */ /* 0x002fea0003800000 */
.L_x_260:
[----:B------:R-:W-:Y:S05]  /*be40*/  BSYNC B0 ;  /* 0x0000000000007941 */ /* 0x000fea0003800000 */
.L_x_259:
[----:B------:R-:W-:Y:S11]  /*be50*/  ISETP.NE.AND P0, PT, R69, RZ, PT ;  /* 0x000000ff4500720c */ /* 0x000ff60003f05270 */
[----:B------:R-:W-:Y:S02]  /*be60*/  @!UPT UIADD3 URZ, UPT, UPT, URZ, URZ, URZ ;  /* 0x000000fffffff290 */ /* 0x000fe4000fffe0ff */
[----:B------:R3:W4:Y:S01]  /*be70*/  @P0 LDS R26, [R4] ;  /* 0x00000000041a0984 */ /* 0x0007220000000800 */
[C---:B-1----:R-:W-:Y:S01]  /*be80*/  @P0 IMAD R0, R67.reuse, 0x2000, R59 ;  /* 0x0000200043000824 */ /* 0x042fe200078e023b */
[----:B------:R-:W-:Y:S02]  /*be90*/  @P0 LEA R67, R67, R52, 0xd ;  /* 0x0000003443430211 */ /* 0x000fe400078e68ff */
        /* <DEDUP_REMOVED lines=15> */
.L_x_258:
[----:B------:R-:W-:Y:S05]  /*bf90*/  BSYNC B1 ;  /* 0x0000000000017941 */ /* 0x000fea0003800000 */
.L_x_257:
        /* <DEDUP_REMOVED lines=21> */
.L_x_262:
[----:B------:R-:W-:Y:S01]  /*c0f0*/  ISETP.NE.AND P0, PT, R60, RZ, PT ;  /* 0x000000ff3c00720c */ /* 0x000fe20003f05270 */
[----:B------:R-:W-:Y:S05]  /*c100*/  WARPSYNC.ALL ;  /* 0x0000000000007948 */ /* 0x000fea0003800000 */
[----:B------:R-:W-:Y:S01]  /*c110*/  R2UR UR4, R24 ;  /* 0x00000000180472ca */ /* 0x000fe200000e0000 */
[----:B------:R-:W-:Y:S01]  /*c120*/  BSSY.RECONVERGENT B0, `(.L_x_263) ;  /* 0x0000056000007945 */ /* 0x000fe20003800200 */
[----:B------:R-:W-:Y:S04]  /*c130*/  IADD3 R0, PT, PT, R66, 0x110, RZ ;  /* 0x0000011042007810 */ /* 0x000fe80007ffe0ff */
[----:B------:R-:W-:Y:S07]  /*c140*/  LOP3.LUT R0, R0, 0xfefffff8, RZ, 0xc0, !PT ;  /* 0xfefffff800007812 */ /* 0x000fee00078ec0ff */
[----:B-1----:R-:W1:Y:S01]  /*c150*/  LDTM.x16 R4, tmem[UR4+0x70] ;  /* 0x00007004000479ee */ /* 0x002e620008240000 */
[----:B------:R-:W-:Y:S01]  /*c160*/  NOP ;  /* 0x0000000000007918 */ /* 0x000fe20000000000 */
[----:B-1----:R1:W-:Y:S01]  /*c170*/  SYNCS.ARRIVE.TRANS64.RED.A1T0 RZ, [R0+URZ], RZ ;  /* 0x000000ff00ff79a7 */ /* 0x0023e200081004ff */
[C---:B------:R-:W-:Y:S01]  /*c180*/  FMUL R4, R22.reuse, R4 ;  /* 0x0000000416047220 */ /* 0x040fe20000400000 */
        /* <DEDUP_REMOVED lines=79> */
.L_x_264:
[----:B------:R-:W-:Y:S05]  /*c680*/  BSYNC.RECONVERGENT B0 ;  /* 0x0000000000007941 */ /* 0x000fea0003800200 */
.L_x_263:
[----:B------:R-:W-:Y:S01]  /*c690*/  BAR.SYNC.DEFER_BLOCKING 0x1, 0x80 ;  /* 0x0042000000007b1d */ /* 0x000fe20000010000 */
[----:B------:R-:W-:Y:S01]  /*c6a0*/  UISETP.NE.AND UP0, UPT, UR52, -0x8, UPT ;  /* 0xfffffff83400788c */ /* 0x000fe2000bf05270 */
[----:B-1----:R-:W-:Y:S08]  /*c6b0*/  IADD3 R0, PT, PT, R2, 0x1, RZ ;  /* 0x0000000102007810 */ /* 0x002ff00007ffe0ff */
[----:B------:R-:W-:Y:S05]  /*c6c0*/  BRA.U !UP0, `(.L_x_265) ;  /* 0x0000000108247547 */ /* 0x000fea000b800000 */
[----:B------:R-:W-:Y:S01]  /*c6d0*/  ISETP.NE.AND P0, PT, R65, RZ, PT ;  /* 0x000000ff4100720c */ /* 0x000fe20003f05270 */
[----:B------:R-:W-:Y:S01]  /*c6e0*/  IMAD.U32 R2, RZ, RZ, UR47 ;  /* 0x0000002fff027e24 */ /* 0x000fe2000f8e00ff */
[----:B------:R-:W-:Y:S04]  /*c6f0*/  UIADD3 UR4, UPT, UPT, UR47, 0x1, URZ ;  /* 0x000000012f047890 */ /* 0x000fe8000fffe0ff */
[----:B------:R-:W-:Y:S04]  /*c700*/  UISETP.NE.AND UP0, UPT, UR4, 0x4, UPT ;  /* 0x000000040400788c */ /* 0x000fe8000bf05270 */
[----:B------:R-:W-:Y:S03]  /*c710*/  USEL UR47, UR4, URZ, UP0 ;  /* 0x000000ff042f7287 */ /* 0x000fe60008000000 */
[----:B------:R-:W-:Y:S05]  /*c720*/  @P0 LEA R2, R2, UR43, 0x3 ;  /* 0x0000002b02020c11 */ /* 0x000fea000f8e18ff */
[----:B------:R-:W-:Y:S05]  /*c730*/  @P0 VIADD R3, R2, 0xa0 ;  /* 0x000000a002030836 */ /* 0x000fea0000000000 */
[----:B------:R-:W-:Y:S04]  /*c740*/  @P0 PRMT R3, R70, 0x654, R3 ;  /* 0x0000065446030816 */ /* 0x000fe80000000003 */
[----:B------:R1:W-:Y:S03]  /*c750*/  @P0 SYNCS.ARRIVE.TRANS64.RED.A1T0 RZ, [R3+URZ], RZ ;  /* 0x000000ff03ff09a7 */ /* 0x0003e600081004ff */
.L_x_265:
[----:B------:R-:W-:Y:S01]  /*c760*/  R2UR UR6, R64 ;  /* 0x00000000400672ca */ /* 0x000fe200000e0000 */
[----:B------:R-:W-:Y:S01]  /*c770*/  UIADD3 UR52, UPT, UPT, UR52, 0x8, URZ ;  /* 0x0000000834347890 */ /* 0x000fe2000fffe0ff */
[----:B------:R-:W-:Y:S01]  /*c780*/  R2UR UR5, R48 ;  /* 0x00000000300572ca */ /* 0x000fe200000e0000 */
[----:B------:R-:W-:Y:S01]  /*c790*/  UMOV UR36, UR63 ;  /* 0x0000003f00247c82 */ /* 0x000fe20008000000 */
[----:B------:R-:W-:Y:S02]  /*c7a0*/  R2UR UR4, R49 ;  /* 0x00000000310472ca */ /* 0x000fe400000e0000 */
[----:B------:R-:W-:Y:S02]  /*c7b0*/  ISETP.NE.AND P0, PT, R54, 0x2, PT ;  /* 0x000000023600780c */ /* 0x000fe40003f05270 */
[----:B------:R-:W-:Y:S02]  /*c7c0*/  ISETP.NE.AND P1, PT, R0, 0x4, PT ;  /* 0x000000040000780c */ /* 0x000fe40003f25270 */
[----:B------:R-:W-:Y:S02]  /*c7d0*/  SEL R6, RZ, 0x1, P0 ;  /* 0x00000001ff067807 */ /* 0x000fe40000000000 */
[----:B------:R-:W-:Y:S01]  /*c7e0*/  SEL R4, RZ, 0x1, P1 ;  /* 0x00000001ff047807 */ /* 0x000fe20000800000 */
[----:B------:R-:W-:Y:S01]  /*c7f0*/  UISETP.NE.AND UP0, UPT, UR6, URZ, UPT ;  /* 0x000000ff0600728c */ /* 0x000fe2000bf05270 */
[----:B------:R-:W-:Y:S01]  /*c800*/  LOP3.LUT R55, R55, R6, RZ, 0x3c, !PT ;  /* 0x0000000637377212 */ /* 0x000fe200078e3cff */
[----:B------:R-:W-:Y:S01]  /*c810*/  UIADD3 UR25, UPT, UPT, UR37, UR5, URZ ;  /* 0x0000000525197290 */ /* 0x000fe2000fffe0ff */
[----:B------:R-:W-:Y:S01]  /*c820*/  LOP3.LUT R57, R57, R4, RZ, 0x3c, !PT ;  /* 0x0000000439397212 */ /* 0x000fe200078e3cff */
[----:B------:R-:W-:Y:S01]  /*c830*/  UIADD3 UR20, UPT, UPT, UR38, UR4, URZ ;  /* 0x0000000426147290 */ /* 0x000fe2000fffe0ff */
[----:B------:R-:W-:Y:S02]  /*c840*/  SEL R54, R54, RZ, P0 ;  /* 0x000000ff36367207 */ /* 0x000fe40000000000 */
[----:B------:R-:W-:Y:S02]  /*c850*/  SEL R2, R0, RZ, P1 ;  /* 0x000000ff00027207 */ /* 0x000fe40000800000 */
[----:B------:R-:W-:Y:S07]  /*c860*/  BRA.U UP0, `(.L_x_266) ;  /* 0xffffffa1006c7547 */ /* 0x000fee000b83ffff */
[----:B------:R-:W-:-:S13]  /*c870*/  R2UR UR4, R50 ;  /* 0x00000000320472ca */ /* 0x000fda00000e0000 */
[----:B------:R-:W-:-:S09]  /*c880*/  UISETP.NE.AND UP0, UPT, UR4, URZ, UPT ;  /* 0x000000ff0400728c */ /* 0x000fd2000bf05270 */
[----:B------:R-:W-:Y:S05]  /*c890*/  BRA.U !UP0, `(.L_x_267) ;  /* 0x0000000108487547 */ /* 0x000fea000b800000 */
[----:B------:R-:W3:Y:S02]  /*c8a0*/  LDCU.64 UR4, c[0x0][0x890] ;  /* 0x00011200ff0477ac */ /* 0x000ee40008000a00 */
[----:B---3--:R-:W-:-:S04]  /*c8b0*/  UISETP.NE.U32.AND UP0, UPT, UR4, URZ, UPT ;  /* 0x000000ff0400728c */ /* 0x008fc8000bf05070 */
[----:B------:R-:W-:-:S09]  /*c8c0*/  UISETP.NE.AND.EX UP0, UPT, UR5, URZ, UPT, UP0 ;  /* 0x000000ff0500728c */ /* 0x000fd2000bf05300 */
[----:B------:R-:W-:Y:S05]  /*c8d0*/  BRA.U UP0, `(.L_x_268) ;  /* 0x00000001000c7547 */ /* 0x000fea000b800000 */
[----:B------:R-:W-:-:S13]  /*c8e0*/  FSETP.NEU.AND P0, PT, R25, RZ, PT ;  /* 0x000000ff1900720b */ /* 0x000fda0003f0d000 */
[----:B------:R-:W-:Y:S05]  /*c8f0*/  @!P0 EXIT ;  /* 0x000000000000894d */ /* 0x000fea0003800000 */
[----:B------:R-:W-:Y:S05]  /*c900*/  BRA `(.L_x_267) ;  /* 0x00000000002c7947 */ /* 0x000fea0003800000 */
.L_x_268:
[----:B------:R-:W-:Y:S01]  /*c910*/  ISETP.NE.AND P0, PT, R53, RZ, PT ;  /* 0x000000ff3500720c */ /* 0x000fe20003f05270 */
[----:B------:R-:W-:-:S12]  /*c920*/  BSSY.RECONVERGENT B0, `(.L_x_267) ;  /* 0x0000009000007945 */ /* 0x000fd80003800200 */
[----:B------:R-:W-:Y:S05]  /*c930*/  @P0 BRA `(.L_x_269) ;  /* 0x0000000000140947 */ /* 0x000fea0003800000 */
[----:B------:R-:W3:Y:S02]  /*c940*/  LDCU.64 UR4, c[0x0][0x888] ;  /* 0x00011100ff0477ac */ /* 0x000ee40008000a00 */
[----:B---3--:R-:W-:-:S04]  /*c950*/  ISETP.NE.U32.AND P0, PT, RZ, UR4, PT ;  /* 0x00000004ff007c0c */ /* 0x008fc8000bf05070 */
[----:B------:R-:W-:-:S13]  /*c960*/  ISETP.NE.AND.EX P0, PT, RZ, UR5, PT, P0 ;  /* 0x00000005ff007c0c */ /* 0x000fda000bf05300 */
[----:B------:R-:W-:Y:S05]  /*c970*/  @!P0 EXIT ;  /* 0x000000000000894d */ /* 0x000fea0003800000 */
[----:B------:R-:W-:Y:S05]  /*c980*/  BRA `(.L_x_270) ;  /* 0x0000000000087947 */ /* 0x000fea0003800000 */
.L_x_269:
[----:B------:R-:W-:-:S13]  /*c990*/  FSETP.NEU.AND P0, PT, R25, RZ, PT ;  /* 0x000000ff1900720b */ /* 0x000fda0003f0d000 */
[----:B------:R-:W-:Y:S05]  /*c9a0*/  @!P0 EXIT ;  /* 0x000000000000894d */ /* 0x000fea0003800000 */
.L_x_270:
[----:B------:R-:W-:Y:S05]  /*c9b0*/  BSYNC.RECONVERGENT B0 ;  /* 0x0000000000007941 */ /* 0x000fea0003800200 */
.L_x_267:
[----:B------:R-:W3:Y:S01]  /*c9c0*/  S2UR UR5, SR_CgaCtaId ;  /* 0x00000000000579c3 */ /* 0x000ee20000008800 */
[----:B------:R-:W-:Y:S01]  /*c9d0*/  ULEA UR4, UR47, UR43, 0x3 ;  /* 0x0000002b2f047291 */ /* 0x000fe2000f8e18ff */
[----:B------:R-:W-:-:S04]  /*c9e0*/  DEPBAR.LE SB0, 0x0 ;  /* 0x000080000000791a */ /* 0x000fc80000000000 */
[----:B------:R-:W-:-:S04]  /*c9f0*/  UIADD3 UR4, UPT, UPT, UR4, 0xa0, URZ ;  /* 0x000000a004047890 */ /* 0x000fc8000fffe0ff */
[----:B---3--:R-:W-:-:S09]  /*ca00*/  UPRMT UR4, UR5, 0x654, UR4 ;  /* 0x0000065405047896 */ /* 0x008fd20008000004 */
[----:B------:R-:W-:Y:S01]  /*ca10*/  SYNCS.ARRIVE.TRANS64.RED.A1T0 RZ, [UR4], RZ ;  /* 0x000000ffffff79a7 */ /* 0x000fe20008100404 */
[----:B------:R-:W-:Y:S05]  /*ca20*/  EXIT ;  /* 0x000000000000794d */ /* 0x000fea0003800000 */
.L_x_106:
[----:B-1----:R1:W2:Y:S02]  /*ca30*/  SYNCS.PHASECHK.TRANS64.TRYWAIT P0, [R0+URZ+0x140], R3 ;  /* 0x00014003000075a7 */ /* 0x0022a400080011ff */
[----:B--2---:R-:W-:Y:S05]  /*ca40*/  @!P0 NANOSLEEP.SYNCS 0x989680 ;  /* 0x009896800000895d */ /* 0x004fea0003900000 */
[----:B------:R-:W2:Y:S02]  /*ca50*/  @!P0 SYNCS.PHASECHK.TRANS64 P0, [R0+URZ+0x140], R3 ;  /* 0x00014003000085a7 */ /* 0x000ea400080010ff */
[----:B--2---:R-:W-:Y:S05]  /*ca60*/  @!P0 BRA `(.L_x_106) ;  /* 0xfffffffc00f08947 */ /* 0x004fea000383ffff */
[----:B------:R-:W-:Y:S05]  /*ca70*/  BRA `(.L_x_271) ;  /* 0xffffff5000407947 */ /* 0x000fea000383ffff */
.L_x_109:
[----:B-1----:R-:W-:-:S07]  /*ca80*/  MOV R0, UR33 ;  /* 0x0000002100007c02 */ /* 0x002fce0008000f00 */
.L_x_272:
[----:B-1----:R1:W2:Y:S02]  /*ca90*/  SYNCS.PHASECHK.TRANS64.TRYWAIT P0, [R0+URZ+0x40], R3 ;  /* 0x00004003000075a7 */ /* 0x0022a400080011ff */
[----:B--2---:R-:W-:Y:S05]  /*caa0*/  @!P0 NANOSLEEP.SYNCS 0x989680 ;  /* 0x009896800000895d */ /* 0x004fea0003900000 */
[----:B------:R-:W2:Y:S02]  /*cab0*/  @!P0 SYNCS.PHASECHK.TRANS64 P0, [R0+URZ+0x40], R3 ;  /* 0x00004003000085a7 */ /* 0x000ea400080010ff */
[----:B--2---:R-:W-:Y:S05]  /*cac0*/  @!P0 BRA `(.L_x_272) ;  /* 0xfffffffc00f08947 */ /* 0x004fea000383ffff */
[----:B------:R-:W-:Y:S05]  /*cad0*/  BRA `(.L_x_108) ;  /* 0xffffff5000907947 */ /* 0x000fea000383ffff */
.L_x_116:
[----:B-1----:R-:W-:-:S07]  /*cae0*/  MOV R0, UR17 ;  /* 0x0000001100007c02 */ /* 0x002fce0008000f00 */
.L_x_273:
[----:B-1----:R1:W2:Y:S02]  /*caf0*/  SYNCS.PHASECHK.TRANS64.TRYWAIT P0, [R0+URZ+0x40], R3 ;  /* 0x00004003000075a7 */ /* 0x0022a400080011ff */
[----:B--2---:R-:W-:Y:S05]  /*cb00*/  @!P0 NANOSLEEP.SYNCS 0x989680 ;  /* 0x009896800000895d */ /* 0x004fea0003900000 */
[----:B------:R-:W2:Y:S02]  /*cb10*/  @!P0 SYNCS.PHASECHK.TRANS64 P0, [R0+URZ+0x40], R3 ;  /* 0x00004003000085a7 */ /* 0x000ea400080010ff */
[----:B--2---:R-:W-:Y:S05]  /*cb20*/  @!P0 BRA `(.L_x_273) ;  /* 0xfffffffc00f08947 */ /* 0x004fea000383ffff */
[----:B------:R-:W-:Y:S05]  /*cb30*/  BRA `(.L_x_115) ;  /* 0xffffff5400547947 */ /* 0x000fea000383ffff */
.L_x_121:
[----:B-1----:R1:W2:Y:S02]  /*cb40*/  SYNCS.PHASECHK.TRANS64.TRYWAIT P0, [R3+URZ+0xd0], R0 ;  /* 0x0000d000030075a7 */ /* 0x0022a400080011ff */
[----:B--2---:R-:W-:Y:S05]  /*cb50*/  @!P0 NANOSLEEP.SYNCS 0x989680 ;  /* 0x009896800000895d */ /* 0x004fea0003900000 */
[----:B------:R-:W2:Y:S02]  /*cb60*/  @!P0 SYNCS.PHASECHK.TRANS64 P0, [R3+URZ+0xd0], R0 ;  /* 0x0000d000030085a7 */ /* 0x000ea400080010ff */
[----:B--2---:R-:W-:Y:S05]  /*cb70*/  @!P0 BRA `(.L_x_121) ;  /* 0xfffffffc00f08947 */ /* 0x004fea000383ffff */
[----:B------:R-:W-:Y:S05]  /*cb80*/  BRA `(.L_x_274) ;  /* 0xffffff5400f87947 */ /* 0x000fea000383ffff */
.L_x_125:
[----:B-1----:R-:W-:-:S07]  /*cb90*/  MOV R0, UR4 ;  /* 0x0000000400007c02 */ /* 0x002fce0008000f00 */
.L_x_275:
[----:B-1----:R1:W2:Y:S02]  /*cba0*/  SYNCS.PHASECHK.TRANS64.TRYWAIT P0, [R0+URZ], R3 ;  /* 0x00000003000075a7 */ /* 0x0022a400080011ff */
[----:B--2---:R-:W-:Y:S05]  /*cbb0*/  @!P0 NANOSLEEP.SYNCS 0x989680 ;  /* 0x009896800000895d */ /* 0x004fea0003900000 */
[----:B------:R-:W2:Y:S02]  /*cbc0*/  @!P0 SYNCS.PHASECHK.TRANS64 P0, [R0+URZ], R3 ;  /* 0x00000003000085a7 */ /* 0x000ea400080010ff */
[----:B--2---:R-:W-:Y:S05]  /*cbd0*/  @!P0 BRA `(.L_x_275) ;  /* 0xfffffffc00f08947 */ /* 0x004fea000383ffff */
[----:B------:R-:W-:Y:S05]  /*cbe0*/  BRA `(.L_x_276) ;  /* 0xffffff5c00a47947 */ /* 0x000fea000383ffff */
.L_x_126:
[----:B------:R-:W-:-:S07]  /*cbf0*/  MOV R0, UR5 ;  /* 0x0000000500007c02 */ /* 0x000fce0008000f00 */
.L_x_277:
[----:B-1----:R1:W2:Y:S02]  /*cc00*/  SYNCS.PHASECHK.TRANS64.TRYWAIT P0, [R0+URZ], R3 ;  /* 0x00000003000075a7 */ /* 0x0022a400080011ff */
[----:B--2---:R-:W-:Y:S05]  /*cc10*/  @!P0 NANOSLEEP.SYNCS 0x989680 ;  /* 0x009896800000895d */ /* 0x004fea0003900000 */
[----:B------:R-:W2:Y:S02]  /*cc20*/  @!P0 SYNCS.PHASECHK.TRANS64 P0, [R0+URZ], R3 ;  /* 0x00000003000085a7 */ /* 0x000ea400080010ff */
[----:B--2---:R-:W-:Y:S05]  /*cc30*/  @!P0 BRA `(.L_x_277) ;  /* 0xfffffffc00f08947 */ /* 0x004fea000383ffff */
[----:B------:R-:W-:Y:S05]  /*cc40*/  BRA `(.L_x_278) ;  /* 0xffffff5c00b07947 */ /* 0x000fea000383ffff */
.L_x_127:
[----:B------:R-:W-:-:S07]  /*cc50*/  MOV R0, UR5 ;  /* 0x0000000500007c02 */ /* 0x000fce0008000f00 */
.L_x_279:
[----:B-1----:R1:W2:Y:S02]  /*cc60*/  SYNCS.PHASECHK.TRANS64.TRYWAIT P0, [R0+URZ], R3 ;  /* 0x00000003000075a7 */ /* 0x0022a400080011ff */
[----:B--2---:R-:W-:Y:S05]  /*cc70*/  @!P0 NANOSLEEP.SYNCS 0x989680 ;  /* 0x009896800000895d */ /* 0x004fea0003900000 */
[----:B------:R-:W2:Y:S02]  /*cc80*/  @!P0 SYNCS.PHASECHK.TRANS64 P0, [R0+URZ], R3 ;  /* 0x00000003000085a7 */ /* 0x000ea400080010ff */
[----:B--2---:R-:W-:Y:S05]  /*cc90*/  @!P0 BRA `(.L_x_279) ;  /* 0xfffffffc00f08947 */ /* 0x004fea000383ffff */
[----:B------:R-:W-:Y:S05]  /*cca0*/  BRA `(.L_x_280) ;  /* 0xffffff5c00bc7947 */ /* 0x000fea000383ffff */
.L_x_128:
[----:B------:R-:W-:-:S07]  /*ccb0*/  MOV R0, UR5 ;  /* 0x0000000500007c02 */ /* 0x000fce0008000f00 */
.L_x_281:
[----:B-1----:R1:W2:Y:S02]  /*ccc0*/  SYNCS.PHASECHK.TRANS64.TRYWAIT P0, [R0+URZ], R3 ;  /* 0x00000003000075a7 */ /* 0x0022a400080011ff */
[----:B--2---:R-:W-:Y:S05]  /*ccd0*/  @!P0 NANOSLEEP.SYNCS 0x989680 ;  /* 0x009896800000895d */ /* 0x004fea0003900000 */
[----:B------:R-:W2:Y:S02]  /*cce0*/  @!P0 SYNCS.PHASECHK.TRANS64 P0, [R0+URZ], R3 ;  /* 0x00000003000085a7 */ /* 0x000ea400080010ff */
[----:B--2---:R-:W-:Y:S05]  /*ccf0*/  @!P0 BRA `(.L_x_281) ;  /* 0xfffffffc00f08947 */ /* 0x004fea000383ffff */
[----:B------:R-:W-:Y:S05]  /*cd00*/  BRA `(.L_x_282) ;  /* 0xffffff5c00c87947 */ /* 0x000fea000383ffff */
.L_x_129:
[----:B------:R-:W-:-:S07]  /*cd10*/  MOV R0, UR5 ;  /* 0x0000000500007c02 */ /* 0x000fce0008000f00 */
.L_x_283:
[----:B-1----:R1:W2:Y:S02]  /*cd20*/  SYNCS.PHASECHK.TRANS64.TRYWAIT P0, [R0+URZ], R3 ;  /* 0x00000003000075a7 */ /* 0x0022a400080011ff */
[----:B--2---:R-:W-:Y:S05]  /*cd30*/  @!P0 NANOSLEEP.SYNCS 0x989680 ;  /* 0x009896800000895d */ /* 0x004fea0003900000 */
[----:B------:R-:W2:Y:S02]  /*cd40*/  @!P0 SYNCS.PHASECHK.TRANS64 P0, [R0+URZ], R3 ;  /* 0x00000003000085a7 */ /* 0x000ea400080010ff */
[----:B--2---:R-:W-:Y:S05]  /*cd50*/  @!P0 BRA `(.L_x_283) ;  /* 0xfffffffc00f08947 */ /* 0x004fea000383ffff */
[----:B------:R-:W-:Y:S05]  /*cd60*/  BRA `(.L_x_284) ;  /* 0xffffff5c00d47947 */ /* 0x000fea000383ffff */
.L_x_130:
[----:B------:R-:W-:-:S07]  /*cd70*/  MOV R0, UR5 ;  /* 0x0000000500007c02 */ /* 0x000fce0008000f00 */
.L_x_285:
[----:B-1----:R1:W2:Y:S02]  /*cd80*/  SYNCS.PHASECHK.TRANS64.TRYWAIT P0, [R0+URZ], R3 ;  /* 0x00000003000075a7 */ /* 0x0022a400080011ff */
[----:B--2---:R-:W-:Y:S05]  /*cd90*/  @!P0 NANOSLEEP.SYNCS 0x989680 ;  /* 0x009896800000895d */ /* 0x004fea0003900000 */
[----:B------:R-:W2:Y:S02]  /*cda0*/  @!P0 SYNCS.PHASECHK.TRANS64 P0, [R0+URZ], R3 ;  /* 0x00000003000085a7 */ /* 0x000ea400080010ff */
[----:B--2---:R-:W-:Y:S05]  /*cdb0*/  @!P0 BRA `(.L_x_285) ;  /* 0xfffffffc00f08947 */ /* 0x004fea000383ffff */
[----:B------:R-:W-:Y:S05]  /*cdc0*/  BRA `(.L_x_286) ;  /* 0xffffff5c00e07947 */ /* 0x000fea000383ffff */
.L_x_131:
[----:B------:R-:W-:-:S07]  /*cdd0*/  MOV R0, UR5 ;  /* 0x0000000500007c02 */ /* 0x000fce0008000f00 */
.L_x_287:
[----:B-1----:R1:W2:Y:S02]  /*cde0*/  SYNCS.PHASECHK.TRANS64.TRYWAIT P0, [R0+URZ], R3 ;  /* 0x00000003000075a7 */ /* 0x0022a400080011ff */
[----:B--2---:R-:W-:Y:S05]  /*cdf0*/  @!P0 NANOSLEEP.SYNCS 0x989680 ;  /* 0x009896800000895d */ /* 0x004fea0003900000 */
[----:B------:R-:W2:Y:S02]  /*ce00*/  @!P0 SYNCS.PHASECHK.TRANS64 P0, [R0+URZ], R3 ;  /* 0x00000003000085a7 */ /* 0x000ea400080010ff */
[----:B--2---:R-:W-:Y:S05]  /*ce10*/  @!P0 BRA `(.L_x_287) ;  /* 0xfffffffc00f08947 */ /* 0x004fea000383ffff */
[----:B------:R-:W-:Y:S05]  /*ce20*/  BRA `(.L_x_288) ;  /* 0xffffff5c00ec7947 */ /* 0x000fea000383ffff */
.L_x_134:
[----:B-1----:R1:W2:Y:S02]  /*ce30*/  SYNCS.PHASECHK.TRANS64.TRYWAIT P0, [R0+URZ+0x130], R5 ;  /* 0x00013005000075a7 */ /* 0x0022a400080011ff */
[----:B--2---:R-:W-:Y:S05]  /*ce40*/  @!P0 NANOSLEEP.SYNCS 0x989680 ;  /* 0x009896800000895d */ /* 0x004fea0003900000 */
[----:B------:R-:W2:Y:S02]  /*ce50*/  @!P0 SYNCS.PHASECHK.TRANS64 P0, [R0+URZ+0x130], R5 ;  /* 0x00013005000085a7 */ /* 0x000ea400080010ff */
[----:B--2---:R-:W-:Y:S05]  /*ce60*/  @!P0 BRA `(.L_x_134) ;  /* 0xfffffffc00f08947 */ /* 0x004fea000383ffff */
[----:B------:R-:W-:Y:S05]  /*ce70*/  BRA `(.L_x_289) ;  /* 0xffffff6000507947 */ /* 0x000fea000383ffff */
.L_x_135:
[----:B------:R-:W-:-:S07]  /*ce80*/  MOV R0, UR4 ;  /* 0x0000000400007c02 */ /* 0x000fce0008000f00 */
.L_x_290:
[----:B-1----:R1:W2:Y:S02]  /*ce90*/  SYNCS.PHASECHK.TRANS64.TRYWAIT P0, [R0+URZ+0xe0], R7 ;  /* 0x0000e007000075a7 */ /* 0x0022a400080011ff */
[----:B--2---:R-:W-:Y:S05]  /*cea0*/  @!P0 NANOSLEEP.SYNCS 0x989680 ;  /* 0x009896800000895d */ /* 0x004fea0003900000 */
[----:B------:R-:W2:Y:S02]  /*ceb0*/  @!P0 SYNCS.PHASECHK.TRANS64 P0, [R0+URZ+0xe0], R7 ;  /* 0x0000e007000085a7 */ /* 0x000ea400080010ff */
[----:B--2---:R-:W-:Y:S05]  /*cec0*/  @!P0 BRA `(.L_x_290) ;  /* 0xfffffffc00f08947 */ /* 0x004fea000383ffff */
[----:B------:R-:W-:Y:S05]  /*ced0*/  BRA `(.L_x_291) ;  /* 0xffffff6000607947 */ /* 0x000fea000383ffff */
.L_x_136:
[----:B-1----:R1:W2:Y:S02]  /*cee0*/  SYNCS.PHASECHK.TRANS64.TRYWAIT P1, [R0+URZ+0xd0], R5 ;  /* 0x0000d005000075a7 */ /* 0x0022a400080211ff */
[----:B--2---:R-:W-:Y:S05]  /*cef0*/  @!P1 NANOSLEEP.SYNCS 0x989680 ;  /* 0x009896800000995d */ /* 0x004fea0003900000 */
[----:B------:R-:W2:Y:S02]  /*cf00*/  @!P1 SYNCS.PHASECHK.TRANS64 P1, [R0+URZ+0xd0], R5 ;  /* 0x0000d005000095a7 */ /* 0x000ea400080210ff */
[----:B--2---:R-:W-:Y:S05]  /*cf10*/  @!P1 BRA `(.L_x_136) ;  /* 0xfffffffc00f09947 */ /* 0x004fea000383ffff */
[----:B------:R-:W-:Y:S05]  /*cf20*/  BRA `(.L_x_292) ;  /* 0xffffff6000907947 */ /* 0x000fea000383ffff */
.L_x_139:
[----:B------:R-:W-:-:S07]  /*cf30*/  MOV R0, UR4 ;  /* 0x0000000400007c02 */ /* 0x000fce0008000f00 */
.L_x_293:
[----:B-1----:R1:W2:Y:S02]  /*cf40*/  SYNCS.PHASECHK.TRANS64.TRYWAIT P0, [R0+URZ+0xe0], R3 ;  /* 0x0000e003000075a7 */ /* 0x0022a400080011ff */
[----:B--2---:R-:W-:Y:S05]  /*cf50*/  @!P0 NANOSLEEP.SYNCS 0x989680 ;  /* 0x009896800000895d */ /* 0x004fea0003900000 */
[----:B------:R-:W2:Y:S02]  /*cf60*/  @!P0 SYNCS.PHASECHK.TRANS64 P0, [R0+URZ+0xe0], R3 ;  /* 0x0000e003000085a7 */ /* 0x000ea400080010ff */
[----:B--2---:R-:W-:Y:S05]  /*cf70*/  @!P0 BRA `(.L_x_293) ;  /* 0xfffffffc00f08947 */ /* 0x004fea000383ffff */
[----:B------:R-:W-:Y:S05]  /*cf80*/  BRA `(.L_x_138) ;  /* 0xffffff6000e47947 */ /* 0x000fea000383ffff */
.L_x_148:
[----:B-1----:R-:W-:-:S04]  /*cf90*/  MOV R5, UR5 ;  /* 0x0000000500057c02 */ /* 0x002fc80008000f00 */
[----:B------:R1:W2:Y:S03]  /*cfa0*/  SYNCS.PHASECHK.TRANS64.TRYWAIT P0, [R5+URZ+0x8], R6 ;  /* 0x00000806050075a7 */ /* 0x0002a600080011ff */
[----:B--2---:R-:W-:Y:S05]  /*cfb0*/  @!P0 NANOSLEEP.SYNCS 0x989680 ;  /* 0x009896800000895d */ /* 0x004fea0003900000 */
[----:B------:R-:W2:Y:S02]  /*cfc0*/  @!P0 SYNCS.PHASECHK.TRANS64 P0, [R5+URZ+0x8], R6 ;  /* 0x00000806050085a7 */ /* 0x000ea400080010ff */
[----:B--2---:R-:W-:Y:S05]  /*cfd0*/  @!P0 BRA `(.L_x_148) ;  /* 0xfffffffc00ec8947 */ /* 0x004fea000383ffff */
[----:B------:R-:W-:Y:S05]  /*cfe0*/  BRA `(.L_x_147) ;  /* 0xffffff64009c7947 */ /* 0x000fea000383ffff */
.L_x_150:
[----:B------:R-:W-:Y:S01]  /*cff0*/  BSSY B0, `(.L_x_294) ;  /* 0x0000006000007945 */ /* 0x000fe20003800000 */
[----:B------:R-:W-:-:S07]  /*d000*/  MOV R15, 0xffffffff ;  /* 0xffffffff000f7802 */ /* 0x000fce0000000f00 */
[----:B-1---5:R-:W-:Y:S05]  /*d010*/  WARPSYNC.COLLECTIVE R15, `(.L_x_295) ;  /* 0x000000000f0c7348 */ /* 0x022fea0003c00000 */
[----:B------:R-:W-:Y:S02]  /*d020*/  ELECT P6, UR79, PT ;  /* 0x00000000004f782f */ /* 0x000fe400038c0000 */
[----:B------:R-:W-:Y:S01]  /*d030*/  MOV R14, UR79 ;  /* 0x0000004f000e7c02 */ /* 0x000fe20008000f00 */
[----:B-1---5:R-:W-:Y:S10]  /*d040*/  ENDCOLLECTIVE ;  /* 0x000000000000791b */ /* 0x022ff40003800000 */
.L_x_295:
[----:B------:R-:W-:Y:S05]  /*d050*/  BSYNC B0 ;  /* 0x0000000000007941 */ /* 0x000fea0003800000 */
.L_x_294:
[----:B------:R-:W-:Y:S01]  /*d060*/  PLOP3.LUT P0, PT, P6, PT, PT, 0x80, 0x8 ;  /* 0x000000000008781c */ /* 0x000fe2000370f070 */
[----:B------:R-:W-:-:S12]  /*d070*/  BRA `(.L_x_296) ;  /* 0xffffff6400c87947 */ /* 0x000fd8000383ffff */
.L_x_152:
[----:B-1----:R-:W-:-:S04]  /*d080*/  MOV R3, UR5 ;  /* 0x0000000500037c02 */ /* 0x002fc80008000f00 */
[----:B------:R1:W2:Y:S03]  /*d090*/  SYNCS.PHASECHK.TRANS64.TRYWAIT P0, [R3+URZ+0x8], R4 ;  /* 0x00000804030075a7 */ /* 0x0002a600080011ff */
[----:B--2---:R-:W-:Y:S05]  /*d0a0*/  @!P0 NANOSLEEP.SYNCS 0x989680 ;  /* 0x009896800000895d */ /* 0x004fea0003900000 */
[----:B------:R-:W2:Y:S02]  /*d0b0*/  @!P0 SYNCS.PHASECHK.TRANS64 P0, [R3+URZ+0x8], R4 ;  /* 0x00000804030085a7 */ /* 0x000ea400080010ff */
[----:B--2---:R-:W-:Y:S05]  /*d0c0*/  @!P0 BRA `(.L_x_152) ;  /* 0xfffffffc00ec8947 */ /* 0x004fea000383ffff */
[----:B------:R-:W-:Y:S05]  /*d0d0*/  BRA `(.L_x_151) ;  /* 0xffffff6400cc7947 */ /* 0x000fea000383ffff */
.L_x_153:
[----:B-1----:R1:W2:Y:S02]  /*d0e0*/  SYNCS.PHASECHK.TRANS64.TRYWAIT P0, [R0+URZ+0xd0], R5 ;  /* 0x0000d005000075a7 */ /* 0x0022a400080011ff */
[----:B--2---:R-:W-:Y:S05]  /*d0f0*/  @!P0 NANOSLEEP.SYNCS 0x989680 ;  /* 0x009896800000895d */ /* 0x004fea0003900000 */
[----:B------:R-:W2:Y:S02]  /*d100*/  @!P0 SYNCS.PHASECHK.TRANS64 P0, [R0+URZ+0xd0], R5 ;  /* 0x0000d005000085a7 */ /* 0x000ea400080010ff */
[----:B--2---:R-:W-:Y:S05]  /*d110*/  @!P0 BRA `(.L_x_153) ;  /* 0xfffffffc00f08947 */ /* 0x004fea000383ffff */
[----:B------:R-:W-:Y:S05]  /*d120*/  BRA `(.L_x_297) ;  /* 0xffffff6800b87947 */ /* 0x000fea000383ffff */
.L_x_155:
[----:B------:R-:W-:-:S07]  /*d130*/  MOV R0, UR31 ;  /* 0x0000001f00007c02 */ /* 0x000fce0008000f00 */
.L_x_298:
[----:B-1----:R1:W2:Y:S02]  /*d140*/  SYNCS.PHASECHK.TRANS64.TRYWAIT P0, [R0+URZ+0x110], R5 ;  /* 0x00011005000075a7 */ /* 0x0022a400080011ff */
[----:B--2---:R-:W-:Y:S05]  /*d150*/  @!P0 NANOSLEEP.SYNCS 0x989680 ;  /* 0x009896800000895d */ /* 0x004fea0003900000 */
[----:B------:R-:W2:Y:S02]  /*d160*/  @!P0 SYNCS.PHASECHK.TRANS64 P0, [R0+URZ+0x110], R5 ;  /* 0x00011005000085a7 */ /* 0x000ea400080010ff */
[----:B--2---:R-:W-:Y:S05]  /*d170*/  @!P0 BRA `(.L_x_298) ;  /* 0xfffffffc00f08947 */ /* 0x004fea000383ffff */
[----:B------:R-:W-:Y:S05]  /*d180*/  BRA `(.L_x_299) ;  /* 0xffffff6c00047947 */ /* 0x000fea000383ffff */
.L_x_158:
[----:B------:R-:W-:Y:S07]  /*d190*/  MOV R0, UR5 ;  /* 0x0000000500007c02 */ /* 0x000fee0008000f00 */
.L_x_300:
[----:B-1----:R1:W2:Y:S02]  /*d1a0*/  SYNCS.PHASECHK.TRANS64.TRYWAIT P0, [R0+URZ], R5 ;  /* 0x00000005000075a7 */ /* 0x0022a400080011ff */
[----:B--2---:R-:W-:Y:S05]  /*d1b0*/  @!P0 NANOSLEEP.SYNCS 0x989680 ;  /* 0x009896800000895d */ /* 0x004fea0003900000 */
[----:B------:R-:W2:Y:S02]  /*d1c0*/  @!P0 SYNCS.PHASECHK.TRANS64 P0, [R0+URZ], R5 ;  /* 0x00000005000085a7 */ /* 0x000ea400080010ff */
[----:B--2---:R-:W-:Y:S05]  /*d1d0*/  @!P0 BRA `(.L_x_300) ;  /* 0xfffffffc00f08947 */ /* 0x004fea000383ffff */
[----:B------:R-:W-:Y:S05]  /*d1e0*/  BRA `(.L_x_157) ;  /* 0xffffff6c00187947 */ /* 0x000fea000383ffff */
.L_x_162:
[----:B-1----:R-:W-:-:S07]  /*d1f0*/  MOV R0, UR4 ;  /* 0x0000000400007c02 */ /* 0x002fce0008000f00 */
.L_x_301:
[----:B-1----:R1:W2:Y:S02]  /*d200*/  SYNCS.PHASECHK.TRANS64.TRYWAIT P0, [R0+URZ], R3 ;  /* 0x00000003000075a7 */ /* 0x0022a400080011ff */
[----:B--2---:R-:W-:Y:S05]  /*d210*/  @!P0 NANOSLEEP.SYNCS 0x989680 ;  /* 0x009896800000895d */ /* 0x004fea0003900000 */
[----:B------:R-:W2:Y:S02]  /*d220*/  @!P0 SYNCS.PHASECHK.TRANS64 P0, [R0+URZ], R3 ;  /* 0x00000003000085a7 */ /* 0x000ea400080010ff */
[----:B--2---:R-:W-:Y:S05]  /*d230*/  @!P0 BRA `(.L_x_301) ;  /* 0xfffffffc00f08947 */ /* 0x004fea000383ffff */
[----:B------:R-:W-:Y:S05]  /*d240*/  BRA `(.L_x_302) ;  /* 0xffffff70000c7947 */ /* 0x000fea000383ffff */
.L_x_163:
[----:B------:R-:W-:-:S07]  /*d250*/  MOV R0, UR5 ;  /* 0x0000000500007c02 */ /* 0x000fce0008000f00 */
.L_x_303:
[----:B-1----:R1:W2:Y:S02]  /*d260*/  SYNCS.PHASECHK.TRANS64.TRYWAIT P0, [R0+URZ], R3 ;  /* 0x00000003000075a7 */ /* 0x0022a400080011ff */
[----:B--2---:R-:W-:Y:S05]  /*d270*/  @!P0 NANOSLEEP.SYNCS 0x989680 ;  /* 0x009896800000895d */ /* 0x004fea0003900000 */
[----:B------:R-:W2:Y:S02]  /*d280*/  @!P0 SYNCS.PHASECHK.TRANS64 P0, [R0+URZ], R3 ;  /* 0x00000003000085a7 */ /* 0x000ea400080010ff */
[----:B--2---:R-:W-:Y:S05]  /*d290*/  @!P0 BRA `(.L_x_303) ;  /* 0xfffffffc00f08947 */ /* 0x004fea000383ffff */
[----:B------:R-:W-:Y:S05]  /*d2a0*/  BRA `(.L_x_304) ;  /* 0xffffff7000187947 */ /* 0x000fea000383ffff */
.L_x_164:
[----:B------:R-:W-:-:S07]  /*d2b0*/  MOV R0, UR5 ;  /* 0x0000000500007c02 */ /* 0x000fce0008000f00 */
.L_x_305:
[----:B-1----:R1:W2:Y:S02]  /*d2c0*/  SYNCS.PHASECHK.TRANS64.TRYWAIT P0, [R0+URZ], R3 ;  /* 0x00000003000075a7 */ /* 0x0022a400080011ff */
[----:B--2---:R-:W-:Y:S05]  /*d2d0*/  @!P0 NANOSLEEP.SYNCS 0x989680 ;  /* 0x009896800000895d */ /* 0x004fea0003900000 */
[----:B------:R-:W2:Y:S02]  /*d2e0*/  @!P0 SYNCS.PHASECHK.TRANS64 P0, [R0+URZ], R3 ;  /* 0x00000003000085a7 */ /* 0x000ea400080010ff */
[----:B--2---:R-:W-:Y:S05]  /*d2f0*/  @!P0 BRA `(.L_x_305) ;  /* 0xfffffffc00f08947 */ /* 0x004fea000383ffff */
[----:B------:R-:W-:Y:S05]  /*d300*/  BRA `(.L_x_306) ;  /* 0xffffff7000247947 */ /* 0x000fea000383ffff */
.L_x_167:
[----:B------:R-:W-:-:S07]  /*d310*/  MOV R0, UR26 ;  /* 0x0000001a00007c02 */ /* 0x000fce0008000f00 */
.L_x_307:
[----:B-1----:R1:W2:Y:S02]  /*d320*/  SYNCS.PHASECHK.TRANS64.TRYWAIT P1, [R0+URZ+0x150], R3 ;  /* 0x00015003000075a7 */ /* 0x0022a400080211ff */
[----:B--2---:R-:W-:Y:S05]  /*d330*/  @!P1 NANOSLEEP.SYNCS 0x989680 ;  /* 0x009896800000995d */ /* 0x004fea0003900000 */
[----:B------:R-:W2:Y:S02]  /*d340*/  @!P1 SYNCS.PHASECHK.TRANS64 P1, [R0+URZ+0x150], R3 ;  /* 0x00015003000095a7 */ /* 0x000ea400080210ff */
[----:B--2---:R-:W-:Y:S05]  /*d350*/  @!P1 BRA `(.L_x_307) ;  /* 0xfffffffc00f09947 */ /* 0x004fea000383ffff */
[----:B------:R-:W-:Y:S05]  /*d360*/  BRA `(.L_x_308) ;  /* 0xffffff7000707947 */ /* 0x000fea000383ffff */
.L_x_172:
[----:B--2---:R2:W3:Y:S02]  /*d370*/  SYNCS.PHASECHK.TRANS64.TRYWAIT P0, [R12+URZ+0xd0], R9 ;  /* 0x0000d0090c0075a7 */ /* 0x0044e400080011ff */
[----:B---3--:R-:W-:Y:S05]  /*d380*/  @!P0 NANOSLEEP.SYNCS 0x989680 ;  /* 0x009896800000895d */ /* 0x008fea0003900000 */
[----:B------:R-:W3:Y:S02]  /*d390*/  @!P0 SYNCS.PHASECHK.TRANS64 P0, [R12+URZ+0xd0], R9 ;  /* 0x0000d0090c0085a7 */ /* 0x000ee400080010ff */
[----:B---3--:R-:W-:Y:S05]  /*d3a0*/  @!P0 BRA `(.L_x_172) ;  /* 0xfffffffc00f08947 */ /* 0x008fea000383ffff */
[----:B------:R-:W-:Y:S05]  /*d3b0*/  BRA `(.L_x_309) ;  /* 0xffffff7400a47947 */ /* 0x000fea000383ffff */
.L_x_175:
[----:B------:R-:W-:Y:S07]  /*d3c0*/  MOV R0, UR21 ;  /* 0x0000001500007c02 */ /* 0x000fee0008000f00 */
.L_x_310:
[----:B--2---:R2:W3:Y:S02]  /*d3d0*/  SYNCS.PHASECHK.TRANS64.TRYWAIT P2, [R0+URZ+0xc8], R9 ;  /* 0x0000c809000075a7 */ /* 0x0044e400080411ff */
[----:B---3--:R-:W-:Y:S05]  /*d3e0*/  @!P2 NANOSLEEP.SYNCS 0x989680 ;  /* 0x009896800000a95d */ /* 0x008fea0003900000 */
[----:B------:R-:W3:Y:S02]  /*d3f0*/  @!P2 SYNCS.PHASECHK.TRANS64 P2, [R0+URZ+0xc8], R9 ;  /* 0x0000c8090000a5a7 */ /* 0x000ee400080410ff */
[----:B---3--:R-:W-:Y:S05]  /*d400*/  @!P2 BRA `(.L_x_310) ;  /* 0xfffffffc00f0a947 */ /* 0x008fea000383ffff */
[----:B------:R-:W-:Y:S05]  /*d410*/  BRA `(.L_x_174) ;  /* 0xffffff7c00107947 */ /* 0x000fea000383ffff */
.L_x_178:
[----:B------:R-:W-:Y:S07]  /*d420*/  MOV R9, UR21 ;  /* 0x0000001500097c02 */ /* 0x000fee0008000f00 */
.L_x_311:
[----:B--2---:R2:W3:Y:S02]  /*d430*/  SYNCS.PHASECHK.TRANS64.TRYWAIT P0, [R9+URZ+0xa0], R10 ;  /* 0x0000a00a090075a7 */ /* 0x0044e400080011ff */
[----:B---3--:R-:W-:Y:S05]  /*d440*/  @!P0 NANOSLEEP.SYNCS 0x989680 ;  /* 0x009896800000895d */ /* 0x008fea0003900000 */
[----:B------:R-:W3:Y:S02]  /*d450*/  @!P0 SYNCS.PHASECHK.TRANS64 P0, [R9+URZ+0xa0], R10 ;  /* 0x0000a00a090085a7 */ /* 0x000ee400080010ff */
[----:B---3--:R-:W-:Y:S05]  /*d460*/  @!P0 BRA `(.L_x_311) ;  /* 0xfffffffc00f08947 */ /* 0x008fea000383ffff */
[----:B------:R-:W-:Y:S05]  /*d470*/  BRA `(.L_x_312) ;  /* 0xffffff7c006c7947 */ /* 0x000fea000383ffff */
.L_x_179:
[----:B------:R-:W-:Y:S07]  /*d480*/  MOV R9, UR21 ;  /* 0x0000001500097c02 */ /* 0x000fee0008000f00 */
.L_x_313:
[----:B--2---:R2:W3:Y:S02]  /*d490*/  SYNCS.PHASECHK.TRANS64.TRYWAIT P0, [R9+URZ+0xa8], R10 ;  /* 0x0000a80a090075a7 */ /* 0x0044e400080011ff */
[----:B---3--:R-:W-:Y:S05]  /*d4a0*/  @!P0 NANOSLEEP.SYNCS 0x989680 ;  /* 0x009896800000895d */ /* 0x008fea0003900000 */
[----:B------:R-:W3:Y:S02]  /*d4b0*/  @!P0 SYNCS.PHASECHK.TRANS64 P0, [R9+URZ+0xa8], R10 ;  /* 0x0000a80a090085a7 */ /* 0x000ee400080010ff */
[----:B---3--:R-:W-:Y:S05]  /*d4c0*/  @!P0 BRA `(.L_x_313) ;  /* 0xfffffffc00f08947 */ /* 0x008fea000383ffff */
[----:B------:R-:W-:Y:S05]  /*d4d0*/  BRA `(.L_x_314) ;  /* 0xffffff7c00ec7947 */ /* 0x000fea000383ffff */
.L_x_180:
[----:B------:R-:W-:Y:S07]  /*d4e0*/  MOV R9, UR21 ;  /* 0x0000001500097c02 */ /* 0x000fee0008000f00 */
.L_x_315:
[----:B--2---:R2:W3:Y:S02]  /*d4f0*/  SYNCS.PHASECHK.TRANS64.TRYWAIT P0, [R9+URZ+0xb0], R10 ;  /* 0x0000b00a090075a7 */ /* 0x0044e400080011ff */
[----:B---3--:R-:W-:Y:S05]  /*d500*/  @!P0 NANOSLEEP.SYNCS 0x989680 ;  /* 0x009896800000895d */ /* 0x008fea0003900000 */
[----:B------:R-:W3:Y:S02]  /*d510*/  @!P0 SYNCS.PHASECHK.TRANS64 P0, [R9+URZ+0xb0], R10 ;  /* 0x0000b00a090085a7 */ /* 0x000ee400080010ff */
[----:B---3--:R-:W-:Y:S05]  /*d520*/  @!P0 BRA `(.L_x_315) ;  /* 0xfffffffc00f08947 */ /* 0x008fea000383ffff */
[----:B------:R-:W-:Y:S05]  /*d530*/  BRA `(.L_x_316) ;  /* 0xffffff8000747947 */ /* 0x000fea000383ffff */
.L_x_181:
[----:B------:R-:W-:Y:S07]  /*d540*/  MOV R9, UR21 ;  /* 0x0000001500097c02 */ /* 0x000fee0008000f00 */
.L_x_317:
[----:B--2---:R2:W3:Y:S02]  /*d550*/  SYNCS.PHASECHK.TRANS64.TRYWAIT P0, [R9+URZ+0xb8], R10 ;  /* 0x0000b80a090075a7 */ /* 0x0044e400080011ff */
[----:B---3--:R-:W-:Y:S05]  /*d560*/  @!P0 NANOSLEEP.SYNCS 0x989680 ;  /* 0x009896800000895d */ /* 0x008fea0003900000 */
[----:B------:R-:W3:Y:S02]  /*d570*/  @!P0 SYNCS.PHASECHK.TRANS64 P0, [R9+URZ+0xb8], R10 ;  /* 0x0000b80a090085a7 */ /* 0x000ee400080010ff */
[----:B---3--:R-:W-:Y:S05]  /*d580*/  @!P0 BRA `(.L_x_317) ;  /* 0xfffffffc00f08947 */ /* 0x008fea000383ffff */
[----:B------:R-:W-:Y:S05]  /*d590*/  BRA `(.L_x_318) ;  /* 0xffffff8000fc7947 */ /* 0x000fea000383ffff */
.L_x_182:
[----:B------:R-:W-:Y:S07]  /*d5a0*/  MOV R0, UR21 ;  /* 0x0000001500007c02 */ /* 0x000fee0008000f00 */
.L_x_319:
[----:B--2---:R2:W3:Y:S02]  /*d5b0*/  SYNCS.PHASECHK.TRANS64.TRYWAIT P0, [R0+URZ+0xa0], R9 ;  /* 0x0000a009000075a7 */ /* 0x0044e400080011ff */
[----:B---3--:R-:W-:Y:S05]  /*d5c0*/  @!P0 NANOSLEEP.SYNCS 0x989680 ;  /* 0x009896800000895d */ /* 0x008fea0003900000 */
[----:B------:R-:W3:Y:S02]  /*d5d0*/  @!P0 SYNCS.PHASECHK.TRANS64 P0, [R0+URZ+0xa0], R9 ;  /* 0x0000a009000085a7 */ /* 0x000ee400080010ff */
[----:B---3--:R-:W-:Y:S05]  /*d5e0*/  @!P0 BRA `(.L_x_319) ;  /* 0xfffffffc00f08947 */ /* 0x008fea000383ffff */
[----:B------:R-:W-:Y:S05]  /*d5f0*/  BRA `(.L_x_320) ;  /* 0xffffff8400847947 */ /* 0x000fea000383ffff */
.L_x_183:
[----:B------:R-:W-:Y:S07]  /*d600*/  MOV R0, UR21 ;  /* 0x0000001500007c02 */ /* 0x000fee0008000f00 */
.L_x_321:
[----:B--2---:R2:W3:Y:S02]  /*d610*/  SYNCS.PHASECHK.TRANS64.TRYWAIT P0, [R0+URZ+0xa8], R9 ;  /* 0x0000a809000075a7 */ /* 0x0044e400080011ff */
[----:B---3--:R-:W-:Y:S05]  /*d620*/  @!P0 NANOSLEEP.SYNCS 0x989680 ;  /* 0x009896800000895d */ /* 0x008fea0003900000 */
[----:B------:R-:W3:Y:S02]  /*d630*/  @!P0 SYNCS.PHASECHK.TRANS64 P0, [R0+URZ+0xa8], R9 ;  /* 0x0000a809000085a7 */ /* 0x000ee400080010ff */
[----:B---3--:R-:W-:Y:S05]  /*d640*/  @!P0 BRA `(.L_x_321) ;  /* 0xfffffffc00f08947 */ /* 0x008fea000383ffff */
[----:B------:R-:W-:Y:S05]  /*d650*/  BRA `(.L_x_322) ;  /* 0xffffff8800107947 */ /* 0x000fea000383ffff */
.L_x_184:
[----:B------:R-:W-:Y:S07]  /*d660*/  MOV R0, UR21 ;  /* 0x0000001500007c02 */ /* 0x000fee0008000f00 */
.L_x_323:
[----:B--2---:R2:W3:Y:S02]  /*d670*/  SYNCS.PHASECHK.TRANS64.TRYWAIT P0, [R0+URZ+0xb0], R9 ;  /* 0x0000b009000075a7 */ /* 0x0044e400080011ff */
[----:B---3--:R-:W-:Y:S05]  /*d680*/  @!P0 NANOSLEEP.SYNCS 0x989680 ;  /* 0x009896800000895d */ /* 0x008fea0003900000 */
[----:B------:R-:W3:Y:S02]  /*d690*/  @!P0 SYNCS.PHASECHK.TRANS64 P0, [R0+URZ+0xb0], R9 ;  /* 0x0000b009000085a7 */ /* 0x000ee400080010ff */
[----:B---3--:R-:W-:Y:S05]  /*d6a0*/  @!P0 BRA `(.L_x_323) ;  /* 0xfffffffc00f08947 */ /* 0x008fea000383ffff */
[----:B------:R-:W-:Y:S05]  /*d6b0*/  BRA `(.L_x_324) ;  /* 0xffffff88009c7947 */ /* 0x000fea000383ffff */
.L_x_185:
[----:B------:R-:W-:Y:S07]  /*d6c0*/  MOV R0, UR21 ;  /* 0x0000001500007c02 */ /* 0x000fee0008000f00 */
.L_x_325:
[----:B--2---:R2:W3:Y:S02]  /*d6d0*/  SYNCS.PHASECHK.TRANS64.TRYWAIT P0, [R0+URZ+0xb8], R9 ;  /* 0x0000b809000075a7 */ /* 0x0044e400080011ff */
[----:B---3--:R-:W-:Y:S05]  /*d6e0*/  @!P0 NANOSLEEP.SYNCS 0x989680 ;  /* 0x009896800000895d */ /* 0x008fea0003900000 */
[----:B------:R-:W3:Y:S02]  /*d6f0*/  @!P0 SYNCS.PHASECHK.TRANS64 P0, [R0+URZ+0xb8], R9 ;  /* 0x0000b809000085a7 */ /* 0x000ee400080010ff */
[----:B---3--:R-:W-:Y:S05]  /*d700*/  @!P0 BRA `(.L_x_325) ;  /* 0xfffffffc00f08947 */ /* 0x008fea000383ffff */
[----:B------:R-:W-:Y:S05]  /*d710*/  BRA `(.L_x_326) ;  /* 0xffffff8c00247947 */ /* 0x000fea000383ffff */
.L_x_187:
[----:B------:R-:W-:-:S07]  /*d720*/  MOV R3, UR21 ;  /* 0x0000001500037c02 */ /* 0x000fce0008000f00 */
.L_x_327:
[----:B--2---:R2:W4:Y:S02]  /*d730*/  SYNCS.PHASECHK.TRANS64.TRYWAIT P0, [R3+URZ+0xa0], R10 ;  /* 0x0000a00a030075a7 */ /* 0x00452400080011ff */
[----:B----4-:R-:W-:Y:S05]  /*d740*/  @!P0 NANOSLEEP.SYNCS 0x989680 ;  /* 0x009896800000895d */ /* 0x010fea0003900000 */
[----:B------:R-:W4:Y:S02]  /*d750*/  @!P0 SYNCS.PHASECHK.TRANS64 P0, [R3+URZ+0xa0], R10 ;  /* 0x0000a00a030085a7 */ /* 0x000f2400080010ff */
[----:B----4-:R-:W-:Y:S05]  /*d760*/  @!P0 BRA `(.L_x_327) ;  /* 0xfffffffc00f08947 */ /* 0x010fea000383ffff */
[----:B------:R-:W-:Y:S05]  /*d770*/  BRA `(.L_x_328) ;  /* 0xffffff8c00d87947 */ /* 0x000fea000383ffff */
.L_x_188:
[----:B--2---:R-:W-:-:S07]  /*d780*/  MOV R3, UR21 ;  /* 0x0000001500037c02 */ /* 0x004fce0008000f00 */
.L_x_329:
[----:B--2---:R2:W4:Y:S02]  /*d790*/  SYNCS.PHASECHK.TRANS64.TRYWAIT P0, [R3+URZ+0xa8], R10 ;  /* 0x0000a80a030075a7 */ /* 0x00452400080011ff */
[----:B----4-:R-:W-:Y:S05]  /*d7a0*/  @!P0 NANOSLEEP.SYNCS 0x989680 ;  /* 0x009896800000895d */ /* 0x010fea0003900000 */
[----:B------:R-:W4:Y:S02]  /*d7b0*/  @!P0 SYNCS.PHASECHK.TRANS64 P0, [R3+URZ+0xa8], R10 ;  /* 0x0000a80a030085a7 */ /* 0x000f2400080010ff */
[----:B----4-:R-:W-:Y:S05]  /*d7c0*/  @!P0 BRA `(.L_x_329) ;  /* 0xfffffffc00f08947 */ /* 0x010fea000383ffff */
[----:B------:R-:W-:Y:S05]  /*d7d0*/  BRA `(.L_x_330) ;  /* 0xffffff8c00c87947 */ /* 0x000fea000383ffff */
.L_x_189:
[----:B--2---:R-:W-:-:S07]  /*d7e0*/  MOV R3, UR21 ;  /* 0x0000001500037c02 */ /* 0x004fce0008000f00 */
.L_x_331:
[----:B--2---:R2:W4:Y:S02]  /*d7f0*/  SYNCS.PHASECHK.TRANS64.TRYWAIT P0, [R3+URZ+0xb0], R10 ;  /* 0x0000b00a030075a7 */ /* 0x00452400080011ff */
[----:B----4-:R-:W-:Y:S05]  /*d800*/  @!P0 NANOSLEEP.SYNCS 0x989680 ;  /* 0x009896800000895d */ /* 0x010fea0003900000 */
[----:B------:R-:W4:Y:S02]  /*d810*/  @!P0 SYNCS.PHASECHK.TRANS64 P0, [R3+URZ+0xb0], R10 ;  /* 0x0000b00a030085a7 */ /* 0x000f2400080010ff */
[----:B----4-:R-:W-:Y:S05]  /*d820*/  @!P0 BRA `(.L_x_331) ;  /* 0xfffffffc00f08947 */ /* 0x010fea000383ffff */
[----:B------:R-:W-:Y:S05]  /*d830*/  BRA `(.L_x_332) ;  /* 0xffffff8c00bc7947 */ /* 0x000fea000383ffff */
.L_x_191:
[----:B-1----:R1:W2:Y:S02]  /*d840*/  SYNCS.PHASECHK.TRANS64.TRYWAIT P0, [R8+URZ+0xd0], R3 ;  /* 0x0000d003080075a7 */ /* 0x0022a400080011ff */
[----:B--2---:R-:W-:Y:S05]  /*d850*/  @!P0 NANOSLEEP.SYNCS 0x989680 ;  /* 0x009896800000895d */ /* 0x004fea0003900000 */
[----:B------:R-:W2:Y:S02]  /*d860*/  @!P0 SYNCS.PHASECHK.TRANS64 P0, [R8+URZ+0xd0], R3 ;  /* 0x0000d003080085a7 */ /* 0x000ea400080010ff */
[----:B--2---:R-:W-:Y:S05]  /*d870*/  @!P0 BRA `(.L_x_191) ;  /* 0xfffffffc00f08947 */ /* 0x004fea000383ffff */
[----:B------:R-:W-:Y:S05]  /*d880*/  BRA `(.L_x_333) ;  /* 0xffffff9000787947 */ /* 0x000fea000383ffff */
.L_x_202:
[----:B-1----:R-:W-:Y:S04]  /*d890*/  MOV R0, UR43 ;  /* 0x0000002b00007c02 */ /* 0x002fe80008000f00 */
[----:B------:R1:W2:Y:S03]  /*d8a0*/  SYNCS.PHASECHK.TRANS64.TRYWAIT P1, [R0+URZ+0x80], R5 ;  /* 0x00008005000075a7 */ /* 0x0002a600080211ff */
[----:B--2---:R-:W-:Y:S05]  /*d8b0*/  @!P1 NANOSLEEP.SYNCS 0x989680 ;  /* 0x009896800000995d */ /* 0x004fea0003900000 */
[----:B------:R-:W2:Y:S02]  /*d8c0*/  @!P1 SYNCS.PHASECHK.TRANS64 P1, [R0+URZ+0x80], R5 ;  /* 0x00008005000095a7 */ /* 0x000ea400080210ff */
[----:B--2---:R-:W-:Y:S05]  /*d8d0*/  @!P1 BRA `(.L_x_202) ;  /* 0xfffffffc00ec9947 */ /* 0x004fea000383ffff */
[----:B------:R-:W-:Y:S05]  /*d8e0*/  BRA `(.L_x_201) ;  /* 0xffffff9c00ec7947 */ /* 0x000fea000383ffff */
.L_x_204:
[----:B-1----:R1:W4:Y:S02]  /*d8f0*/  SYNCS.PHASECHK.TRANS64.TRYWAIT P0, [R66+URZ+0xf0], R3 ;  /* 0x0000f003420075a7 */ /* 0x00232400080011ff */
[----:B----4-:R-:W-:Y:S05]  /*d900*/  @!P0 NANOSLEEP.SYNCS 0x989680 ;  /* 0x009896800000895d */ /* 0x010fea0003900000 */
[----:B------:R-:W4:Y:S02]  /*d910*/  @!P0 SYNCS.PHASECHK.TRANS64 P0, [R66+URZ+0xf0], R3 ;  /* 0x0000f003420085a7 */ /* 0x000f2400080010ff */
[----:B----4-:R-:W-:Y:S05]  /*d920*/  @!P0 BRA `(.L_x_204) ;  /* 0xfffffffc00f08947 */ /* 0x010fea000383ffff */
[----:B------:R-:W-:Y:S05]  /*d930*/  BRA `(.L_x_203) ;  /* 0xffffffa000447947 */ /* 0x000fea000383ffff */
.L_x_213:
[----:B-1----:R1:W3:Y:S02]  /*d940*/  SYNCS.PHASECHK.TRANS64.TRYWAIT P0, [R5+URZ+0x80], R0 ;  /* 0x00008000050075a7 */ /* 0x0022e400080011ff */
[----:B---3--:R-:W-:Y:S05]  /*d950*/  @!P0 NANOSLEEP.SYNCS 0x989680 ;  /* 0x009896800000895d */ /* 0x008fea0003900000 */
[----:B------:R-:W3:Y:S02]  /*d960*/  @!P0 SYNCS.PHASECHK.TRANS64 P0, [R5+URZ+0x80], R0 ;  /* 0x00008000050085a7 */ /* 0x000ee400080010ff */
[----:B---3--:R-:W-:Y:S05]  /*d970*/  @!P0 BRA `(.L_x_213) ;  /* 0xfffffffc00f08947 */ /* 0x008fea000383ffff */
[----:B------:R-:W-:Y:S05]  /*d980*/  BRA `(.L_x_212) ;  /* 0xffffffa800407947 */ /* 0x000fea000383ffff */
.L_x_221:
[----:B-1----:R1:W3:Y:S02]  /*d990*/  SYNCS.PHASECHK.TRANS64.TRYWAIT P0, [R21+URZ+0x80], R4 ;  /* 0x00008004150075a7 */ /* 0x0022e400080011ff */
[----:B---3--:R-:W-:Y:S05]  /*d9a0*/  @!P0 NANOSLEEP.SYNCS 0x989680 ;  /* 0x009896800000895d */ /* 0x008fea0003900000 */
[----:B------:R-:W3:Y:S02]  /*d9b0*/  @!P0 SYNCS.PHASECHK.TRANS64 P0, [R21+URZ+0x80], R4 ;  /* 0x00008004150085a7 */ /* 0x000ee400080010ff */
[----:B---3--:R-:W-:Y:S05]  /*d9c0*/  @!P0 BRA `(.L_x_221) ;  /* 0xfffffffc00f08947 */ /* 0x008fea000383ffff */
[----:B------:R-:W-:Y:S05]  /*d9d0*/  BRA `(.L_x_220) ;  /* 0xffffffb000a07947 */ /* 0x000fea000383ffff */
.L_x_229:
[----:B-1----:R1:W3:Y:S02]  /*d9e0*/  SYNCS.PHASECHK.TRANS64.TRYWAIT P0, [R0+URZ+0x80], R5 ;  /* 0x00008005000075a7 */ /* 0x0022e400080011ff */
[----:B---3--:R-:W-:Y:S05]  /*d9f0*/  @!P0 NANOSLEEP.SYNCS 0x989680 ;  /* 0x009896800000895d */ /* 0x008fea0003900000 */
[----:B------:R-:W3:Y:S02]  /*da00*/  @!P0 SYNCS.PHASECHK.TRANS64 P0, [R0+URZ+0x80], R5 ;  /* 0x00008005000085a7 */ /* 0x000ee400080010ff */
[----:B---3--:R-:W-:Y:S05]  /*da10*/  @!P0 BRA `(.L_x_229) ;  /* 0xfffffffc00f08947 */ /* 0x008fea000383ffff */
[----:B------:R-:W-:Y:S05]  /*da20*/  BRA `(.L_x_228) ;  /* 0xffffffbc00007947 */ /* 0x000fea000383ffff */
.L_x_237:
[----:B-1----:R1:W3:Y:S02]  /*da30*/  SYNCS.PHASECHK.TRANS64.TRYWAIT P0, [R21+URZ+0x80], R4 ;  /* 0x00008004150075a7 */ /* 0x0022e400080011ff */
[----:B---3--:R-:W-:Y:S05]  /*da40*/  @!P0 NANOSLEEP.SYNCS 0x989680 ;  /* 0x009896800000895d */ /* 0x008fea0003900000 */
[----:B------:R-:W3:Y:S02]  /*da50*/  @!P0 SYNCS.PHASECHK.TRANS64 P0, [R21+URZ+0x80], R4 ;  /* 0x00008004150085a7 */ /* 0x000ee400080010ff */
[----:B---3--:R-:W-:Y:S05]  /*da60*/  @!P0 BRA `(.L_x_237) ;  /* 0xfffffffc00f08947 */ /* 0x008fea000383ffff */
[----:B------:R-:W-:Y:S05]  /*da70*/  BRA `(.L_x_236) ;  /* 0xffffffc400687947 */ /* 0x000fea000383ffff */
.L_x_245:
[----:B-1----:R1:W3:Y:S02]  /*da80*/  SYNCS.PHASECHK.TRANS64.TRYWAIT P0, [R21+URZ+0x80], R4 ;  /* 0x00008004150075a7 */ /* 0x0022e400080011ff */
[----:B---3--:R-:W-:Y:S05]  /*da90*/  @!P0 NANOSLEEP.SYNCS 0x989680 ;  /* 0x009896800000895d */ /* 0x008fea0003900000 */
[----:B------:R-:W3:Y:S02]  /*daa0*/  @!P0 SYNCS.PHASECHK.TRANS64 P0, [R21+URZ+0x80], R4 ;  /* 0x00008004150085a7 */ /* 0x000ee400080010ff */
[----:B---3--:R-:W-:Y:S05]  /*dab0*/  @!P0 BRA `(.L_x_245) ;  /* 0xfffffffc00f08947 */ /* 0x008fea000383ffff */
[----:B------:R-:W-:Y:S05]  /*dac0*/  BRA `(.L_x_244) ;  /* 0xffffffcc00dc7947 */ /* 0x000fea000383ffff */
.L_x_253:
[----:B-1----:R1:W3:Y:S02]  /*dad0*/  SYNCS.PHASECHK.TRANS64.TRYWAIT P0, [R21+URZ+0x80], R4 ;  /* 0x00008004150075a7 */ /* 0x0022e400080011ff */
[----:B---3--:R-:W-:Y:S05]  /*dae0*/  @!P0 NANOSLEEP.SYNCS 0x989680 ;  /* 0x009896800000895d */ /* 0x008fea0003900000 */
[----:B------:R-:W3:Y:S02]  /*daf0*/  @!P0 SYNCS.PHASECHK.TRANS64 P0, [R21+URZ+0x80], R4 ;  /* 0x00008004150085a7 */ /* 0x000ee400080010ff */
[----:B---3--:R-:W-:Y:S05]  /*db00*/  @!P0 BRA `(.L_x_253) ;  /* 0xfffffffc00f08947 */ /* 0x008fea000383ffff */
[----:B------:R-:W-:Y:S05]  /*db10*/  BRA `(.L_x_252) ;  /* 0xffffffd800487947 */ /* 0x000fea000383ffff */
.L_x_261:
[----:B-1----:R1:W3:Y:S02]  /*db20*/  SYNCS.PHASECHK.TRANS64.TRYWAIT P0, [R0+URZ+0x80], R71 ;  /* 0x00008047000075a7 */ /* 0x0022e400080011ff */
[----:B---3--:R-:W-:Y:S05]  /*db30*/  @!P0 NANOSLEEP.SYNCS 0x989680 ;  /* 0x009896800000895d */ /* 0x008fea0003900000 */
[----:B------:R-:W3:Y:S02]  /*db40*/  @!P0 SYNCS.PHASECHK.TRANS64 P0, [R0+URZ+0x80], R71 ;  /* 0x00008047000085a7 */ /* 0x000ee400080010ff */
[----:B---3--:R-:W-:Y:S05]  /*db50*/  @!P0 BRA `(.L_x_261) ;  /* 0xfffffffc00f08947 */ /* 0x008fea000383ffff */
[----:B------:R-:W-:Y:S05]  /*db60*/  BRA `(.L_x_260) ;  /* 0xffffffe000b47947 */ /* 0x000fea000383ffff */
        .weak           $__internal_0_$__cuda_sm10x_tcgen05_guardrail_trap_col_being_dealloced_not_returned_by_alloc
        .type           $__internal_0_$__cuda_sm10x_tcgen05_guardrail_trap_col_being_dealloced_not_returned_by_alloc,@function
        .size           $__internal_0_$__cuda_sm10x_tcgen05_guardrail_trap_col_being_dealloced_not_returned_by_alloc,($__internal_1_$__cuda_sm10x_tcgen05_guardrail_trap_phase_invalid_during_alloc - $__internal_0_$__cuda_sm10x_tcgen05_guardrail_trap_col_being_dealloced_not_returned_by_alloc)
$__internal_0_$__cuda_sm10x_tcgen05_guardrail_trap_col_being_dealloced_not_returned_by_alloc:
[----:B------:R-:W-:Y:S05]  /*db70*/  BPT.TRAP 0x1 ;  /* 0x000000040000795c */ /* 0x000fea0000300000 */
[----:B------:R-:W-:-:S04]  /*db80*/  HFMA2 R3, -RZ, RZ, 0, 0 ;  /* 0x00000000ff037431 */ /* 0x000fc800000001ff */
[----:B------:R-:W-:Y:S05]  /*db90*/  RET.REL.NODEC R2 `(_ZN7cutlass13device_kernelINS_4gemm6kernel13GemmUniversalIN4cute5tupleIJiiiiEEENS1_10collective13CollectiveMmaINS1_35MainloopSm100TmaUmmaWarpSpecializedILi8ELi2ELi4ENS5_IJNS4_1CILi2EEESB_NSA_ILi1EEEEEEEENS5_IJNSA_ILi256EEENSA_ILi128EEENSA_ILi64EEEEEENS_6half_tENS5_IJlSC_lEEESJ_SK_NS4_8TiledMMAINS4_8MMA_AtomIJNS4_26SM100_MMA_F16BF16_2x1SM_SSISJ_SJ_fLi256ELi128ELNS4_4UMMA5MajorE0ELSP_0ELNSO_7ScaleInE0ELSQ_0EEEEEENS4_6LayoutINS5_IJSC_SC_SC_EEENS5_IJNSA_ILi0EEESV_SV_EEEEENS5_IJNS4_10UnderscoreESY_SY_EEEEENS4_28SM100_TMA_2SM_LOAD_MULTICASTENS4_14ComposedLayoutINS4_7SwizzleILi3ELi4ELi3EEENS4_18smem_ptr_flag_bitsILi16EEENST_INS5_IJNSA_ILi8EEESH_EEENS5_IJSH_SC_EEEEEEEvNS4_8identityENS4_18SM100_TMA_2SM_LOADES1B_vS1C_EENS_8epilogue10collective18CollectiveEpilogueINS1F_23Sm100TmaWarpSpecializedILi4ELi2ELi16ELb1ELb0EEEJNS5_IJSG_SG_SH_EEENS5_IJNST_ISG_SC_EENST_INSA_ILi16EEESC_EEEEEfNS5_IJSC_llEEEfS1P_NS1F_6fusion15FusionCallbacksIS1J_NS1Q_17LinearCombinationIffffLNS_15FloatRoundStyleE2EEES1K_S1O_JEEENS4_5SM1004TMEM4LOAD26SM100_TMEM_LOAD_32dp32b16xENS4_13SM90_TMA_LOADENS12_INS13_ILi2ELi5ELi2EEENS15_ILi32EEENST_INS5_IJNSA_ILi32EEENSA_ILi4EEEEEENS5_IJSC_S23_EEEEEEENS4_39AutoVectorizingCopyWithAssumedAlignmentILi128EEENS4_14SM90_TMA_STOREES28_S2A_S2A_EEEvvEEEEvNT_6ParamsE) ;  /* 0xffffff2402187950 */ /* 0x000fea0003c3ffff */
        .weak           $__internal_1_$__cuda_sm10x_tcgen05_guardrail_trap_phase_invalid_during_alloc
        .type           $__internal_1_$__cuda_sm10x_tcgen05_guardrail_trap_phase_invalid_during_alloc,@function
        .size           $__internal_1_$__cuda_sm10x_tcgen05_guardrail_trap_phase_invalid_during_alloc,($__internal_2_$__cuda_sm10x_tcgen05_guardrail_trap_unallocated_columns_being_dealloced - $__internal_1_$__cuda_sm10x_tcgen05_guardrail_trap_phase_invalid_during_alloc)
$__internal_1_$__cuda_sm10x_tcgen05_guardrail_trap_phase_invalid_during_alloc:
[----:B------:R-:W-:Y:S05]  /*dba0*/  BPT.TRAP 0x1 ;  /* 0x000000040000795c */ /* 0x000fea0000300000 */
[----:B------:R-:W-:-:S04]  /*dbb0*/  MOV R5, 0x0 ;  /* 0x0000000000057802 */ /* 0x000fc80000000f00 */
[----:B------:R-:W-:Y:S05]  /*dbc0*/  RET.REL.NODEC R4 `(_ZN7cutlass13device_kernelINS_4gemm6kernel13GemmUniversalIN4cute5tupleIJiiiiEEENS1_10collective13CollectiveMmaINS1_35MainloopSm100TmaUmmaWarpSpecializedILi8ELi2ELi4ENS5_IJNS4_1CILi2EEESB_NSA_ILi1EEEEEEEENS5_IJNSA_ILi256EEENSA_ILi128EEENSA_ILi64EEEEEENS_6half_tENS5_IJlSC_lEEESJ_SK_NS4_8TiledMMAINS4_8MMA_AtomIJNS4_26SM100_MMA_F16BF16_2x1SM_SSISJ_SJ_fLi256ELi128ELNS4_4UMMA5MajorE0ELSP_0ELNSO_7ScaleInE0ELSQ_0EEEEEENS4_6LayoutINS5_IJSC_SC_SC_EEENS5_IJNSA_ILi0EEESV_SV_EEEEENS5_IJNS4_10UnderscoreESY_SY_EEEEENS4_28SM100_TMA_2SM_LOAD_MULTICASTENS4_14ComposedLayoutINS4_7SwizzleILi3ELi4ELi3EEENS4_18smem_ptr_flag_bitsILi16EEENST_INS5_IJNSA_ILi8EEESH_EEENS5_IJSH_SC_EEEEEEEvNS4_8identityENS4_18SM100_TMA_2SM_LOADES1B_vS1C_EENS_8epilogue10collective18CollectiveEpilogueINS1F_23Sm100TmaWarpSpecializedILi4ELi2ELi16ELb1ELb0EEEJNS5_IJSG_SG_SH_EEENS5_IJNST_ISG_SC_EENST_INSA_ILi16EEESC_EEEEEfNS5_IJSC_llEEEfS1P_NS1F_6fusion15FusionCallbacksIS1J_NS1Q_17LinearCombinationIffffLNS_15FloatRoundStyleE2EEES1K_S1O_JEEENS4_5SM1004TMEM4LOAD26SM100_TMEM_LOAD_32dp32b16xENS4_13SM90_TMA_LOADENS12_INS13_ILi2ELi5ELi2EEENS15_ILi32EEENST_INS5_IJNSA_ILi32EEENSA_ILi4EEEEEENS5_IJSC_S23_EEEEEEENS4_39AutoVectorizingCopyWithAssumedAlignmentILi128EEENS4_14SM90_TMA_STOREES28_S2A_S2A_EEEvvEEEEvNT_6ParamsE) ;  /* 0xffffff24040c7950 */ /* 0x000fea0003c3ffff */
        .weak           $__internal_2_$__cuda_sm10x_tcgen05_guardrail_trap_unallocated_columns_being_dealloced
        .type           $__internal_2_$__cuda_sm10x_tcgen05_guardrail_trap_unallocated_columns_being_dealloced,@function
        .size           $__internal_2_$__cuda_sm10x_tcgen05_guardrail_trap_unallocated_columns_being_dealloced,(.L_x_335 - $__internal_2_$__cuda_sm10x_tcgen05_guardrail_trap_unallocated_columns_being_dealloced)
$__internal_2_$__cuda_sm10x_tcgen05_guardrail_trap_unallocated_columns_being_dealloced:
[----:B------:R-:W-:Y:S05]  /*dbd0*/  BPT.TRAP 0x1 ;  /* 0x000000040000795c */ /* 0x000fea0000300000 */
[----:B------:R-:W-:-:S04]  /*dbe0*/  HFMA2 R3, -RZ, RZ, 0, 0 ;  /* 0x00000000ff037431 */ /* 0x000fc800000001ff */
[----:B------:R-:W-:Y:S05]  /*dbf0*/  RET.REL.NODEC R2 `(_ZN7cutlass13device_kernelINS_4gemm6kernel13GemmUniversalIN4cute5tupleIJiiiiEEENS1_10collective13CollectiveMmaINS1_35MainloopSm100TmaUmmaWarpSpecializedILi8ELi2ELi4ENS5_IJNS4_1CILi2EEESB_NSA_ILi1EEEEEEEENS5_IJNSA_ILi256EEENSA_ILi128EEENSA_ILi64EEEEEENS_6half_tENS5_IJlSC_lEEESJ_SK_NS4_8TiledMMAINS4_8MMA_AtomIJNS4_26SM100_MMA_F16BF16_2x1SM_SSISJ_SJ_fLi256ELi128ELNS4_4UMMA5MajorE0ELSP_0ELNSO_7ScaleInE0ELSQ_0EEEEEENS4_6LayoutINS5_IJSC_SC_SC_EEENS5_IJNSA_ILi0EEESV_SV_EEEEENS5_IJNS4_10UnderscoreESY_SY_EEEEENS4_28SM100_TMA_2SM_LOAD_MULTICASTENS4_14ComposedLayoutINS4_7SwizzleILi3ELi4ELi3EEENS4_18smem_ptr_flag_bitsILi16EEENST_INS5_IJNSA_ILi8EEESH_EEENS5_IJSH_SC_EEEEEEEvNS4_8identityENS4_18SM100_TMA_2SM_LOADES1B_vS1C_EENS_8epilogue10collective18CollectiveEpilogueINS1F_23Sm100TmaWarpSpecializedILi4ELi2ELi16ELb1ELb0EEEJNS5_IJSG_SG_SH_EEENS5_IJNST_ISG_SC_EENST_INSA_ILi16EEESC_EEEEEfNS5_IJSC_llEEEfS1P_NS1F_6fusion15FusionCallbacksIS1J_NS1Q_17LinearCombinationIffffLNS_15FloatRoundStyleE2EEES1K_S1O_JEEENS4_5SM1004TMEM4LOAD26SM100_TMEM_LOAD_32dp32b16xENS4_13SM90_TMA_LOADENS12_INS13_ILi2ELi5ELi2EEENS15_ILi32EEENST_INS5_IJNSA_ILi32EEENSA_ILi4EEEEEENS5_IJSC_S23_EEEEEEENS4_39AutoVectorizingCopyWithAssumedAlignmentILi128EEENS4_14SM90_TMA_STOREES28_S2A_S2A_EEEvvEEEEvNT_6ParamsE) ;  /* 0xffffff2402007950 */ /* 0x000fea0003c3ffff */
.L_x_334:
        /* <DEDUP_REMOVED lines=16> */
.L_x_335:


//--------------------- .nv.global.init           --------------------------
	.section	.nv.global.init,"aw",@progbits
	.align	4
.nv.global.init:
	.type		mrg32k3aM1SubSeq,@object
	.size		mrg32k3aM1SubSeq,(mrg32k3aM2SubSeq - mrg32k3aM1SubSeq)
mrg32k3aM1SubSeq:
        /*0000*/ 	.byte	0x0b, 0xcc, 0xee, 0x04, 0x73, 0x29, 0x8b, 0x6f, 0xf6, 0x53, 0x03, 0xf6, 0x23, 0xf6, 0xea, 0xda
        /* <DEDUP_REMOVED lines=125> */
	.type		mrg32k3aM2SubSeq,@object
	.size		mrg32k3aM2SubSeq,(mrg32k3aM1 - mrg32k3aM2SubSeq)
mrg32k3aM2SubSeq:
        /* <DEDUP_REMOVED lines=126> */
	.type		mrg32k3aM1,@object
	.size		mrg32k3aM1,(mrg32k3aM1Seq - mrg32k3aM1)
mrg32k3aM1:
        /* <DEDUP_REMOVED lines=144> */
	.type		mrg32k3aM1Seq,@object
	.size		mrg32k3aM1Seq,(mrg32k3aM2 - mrg32k3aM1Seq)
mrg32k3aM1Seq:
        /* <DEDUP_REMOVED lines=144> */
	.type		mrg32k3aM2,@object
	.size		mrg32k3aM2,(mrg32k3aM2Seq - mrg32k3aM2)
mrg32k3aM2:
        /* <DEDUP_REMOVED lines=144> */
	.type		mrg32k3aM2Seq,@object
	.size		mrg32k3aM2Seq,(precalc_xorwow_matrix - mrg32k3aM2Seq)
mrg32k3aM2Seq:
        /* <DEDUP_REMOVED lines=144> */
	.type		precalc_xorwow_matrix,@object
	.size		precalc_xorwow_matrix,(precalc_xorwow_offset_matrix - precalc_xorwow_matrix)
precalc_xorwow_matrix:
        /* <DEDUP_REMOVED lines=6400> */
	.type		precalc_xorwow_offset_matrix,@object
	.size		precalc_xorwow_offset_matrix,($str$41 - precalc_xorwow_offset_matrix)
precalc_xorwow_offset_matrix:
        /* <DEDUP_REMOVED lines=6400> */
	.type		$str$41,@object
	.size		$str$41,($str$42 - $str$41)
$str$41:
        /*353c0*/ 	.byte	0x28, 0x61, 0x64, 0x64, 0x72, 0x65, 0x73, 0x73, 0x20, 0x26, 0x20, 0x6d, 0x61, 0x73, 0x6b, 0x29
        /*353d0*/ 	.byte	0x20, 0x3d, 0x3d, 0x20, 0x30, 0x00
	.type		$str$42,@object
	.size		$str$42,($str$40 - $str$42)
$str$42:
        /*353d6*/ 	.byte	0x2f, 0x74, 0x6d, 0x70, 0x2f, 0x63, 0x75, 0x74, 0x6c, 0x61, 0x73, 0x73, 0x5f, 0x73, 0x77, 0x65
        /*353e6*/ 	.byte	0x65, 0x70, 0x5f, 0x73, 0x72, 0x63, 0x2f, 0x69, 0x6e, 0x63, 0x6c, 0x75, 0x64, 0x65, 0x2f, 0x63
        /*353f6*/ 	.byte	0x75, 0x74, 0x65, 0x2f, 0x70, 0x6f, 0x69, 0x6e, 0x74, 0x65, 0x72, 0x5f, 0x66, 0x6c, 0x61, 0x67
        /*35406*/ 	.byte	0x67, 0x65, 0x64, 0x2e, 0x68, 0x70, 0x70, 0x00
	.type		$str$40,@object
	.size		$str$40,($str$39 - $str$40)
$str$40:
        /*3540e*/ 	.byte	0x2f, 0x74, 0x6d, 0x70, 0x2f, 0x63, 0x75, 0x74, 0x6c, 0x61, 0x73, 0x73, 0x5f, 0x73, 0x77, 0x65
        /*3541e*/ 	.byte	0x65, 0x70, 0x5f, 0x73, 0x72, 0x63, 0x2f, 0x69, 0x6e, 0x63, 0x6c, 0x75, 0x64, 0x65, 0x2f, 0x63
        /*3542e*/ 	.byte	0x75, 0x74, 0x65, 0x2f, 0x61, 0x74, 0x6f, 0x6d, 0x2f, 0x63, 0x6f, 0x70, 0x79, 0x5f, 0x74, 0x72
        /*3543e*/ 	.byte	0x61, 0x69, 0x74, 0x73, 0x5f, 0x73, 0x6d, 0x31, 0x30, 0x30, 0x2e, 0x68, 0x70, 0x70, 0x00
	.type		$str$39,@object
	.size		$str$39,(__unnamed_1 - $str$39)
$str$39:
        /*3544d*/ 	.byte	0x28, 0x28, 0x75, 0x69, 0x6e, 0x74, 0x33, 0x32, 0x5f, 0x74, 0x28, 0x74, 0x68, 0x72, 0x65, 0x61
        /*3545d*/ 	.byte	0x64, 0x49, 0x64, 0x78, 0x2e, 0x78, 0x29, 0x20, 0x2f, 0x20, 0x33, 0x32, 0x29, 0x20, 0x25, 0x20
        /*3546d*/ 	.byte	0x34, 0x29, 0x20, 0x3d, 0x3d, 0x20, 0x28, 0x28, 0x28, 0x74, 0x6d, 0x65, 0x6d, 0x5f, 0x61, 0x64
        /*3547d*/ 	.byte	0x64, 0x72, 0x20, 0x3e, 0x3e, 0x20, 0x31, 0x36, 0x29, 0x20, 0x2f, 0x20, 0x33, 0x32, 0x29, 0x20
        /*3548d*/ 	.byte	0x25, 0x20, 0x34, 0x29, 0x00
	.type		__unnamed_1,@object
	.size		__unnamed_1,(__unnamed_2 - __unnamed_1)
__unnamed_1:
        /* <DEDUP_REMOVED lines=24> */
        /*35612*/ 	.byte	0x3a, 0x43, 0x3c, 0x32, 0x30, 0x34, 0x38, 0x3e, 0x3e, 0x3e, 0x3e, 0x5d, 0x00
	.type		__unnamed_2,@object
	.size		__unnamed_2,(.L_11 - __unnamed_2)
__unnamed_2:
        /* <DEDUP_REMOVED lines=42> */
        /*358bf*/ 	.byte	0x3e, 0x5d, 0x00
.L_11:


//--------------------- .nv.shared._ZN7cutlass9reference6device6kernel17BlockCompareEqualIfEEvPiPKT_S7_m --------------------------
	.section	.nv.shared._ZN7cutlass9reference6device6kernel17BlockCompareEqualIfEEvPiPKT_S7_m,"aw",@nobits
	.sectionflags	@""
	.align	16
	.zero		1024


//--------------------- .nv.shared.reserved.0     --------------------------
	.section	.nv.shared.reserved.0,"aw",@nobits
	.weak		__nv_reservedSMEM_offset_0_alias
	.size		__nv_reservedSMEM_offset_0_alias, 0, 64
	.other		__nv_reservedSMEM_offset_0_alias,@"STO_CUDA_RESERVED_SHARED STV_DEFAULT"
__nv_reservedSMEM_offset_0_alias:
	.zero		0
.nv.shared.reserved.0:
	.zero		64
	.weak		__nv_reservedSMEM_tcgen05_partition
	.type		__nv_reservedSMEM_tcgen05_partition,@object
	.size		__nv_reservedSMEM_tcgen05_partition,(.L_0 - __nv_reservedSMEM_tcgen05_partition)
__nv_reservedSMEM_tcgen05_partition:
	.zero		32
.L_0:


//--------------------- .nv.global                --------------------------
	.section	.nv.global,"aw",@nobits
.nv.global:
	.type		_ZN34_INTERNAL_1948ba37_4_k_cu_stride_A4cute1_E,@object
	.size		_ZN34_INTERNAL_1948ba37_4_k_cu_stride_A4cute1_E,(_ZN34_INTERNAL_1948ba37_4_k_cu_stride_A4cuda3std3__45__cpo6cbeginE - _ZN34_INTERNAL_1948ba37_4_k_cu_stride_A4cute1_E)
_ZN34_INTERNAL_1948ba37_4_k_cu_stride_A4cute1_E:
	.zero		1
	.type		_ZN34_INTERNAL_1948ba37_4_k_cu_stride_A4cuda3std3__45__cpo6cbeginE,@object
	.size		_ZN34_INTERNAL_1948ba37_4_k_cu_stride_A4cuda3std3__45__cpo6cbeginE,(_ZN34_INTERNAL_1948ba37_4_k_cu_stride_A4cuda3std3__48in_placeE - _ZN34_INTERNAL_1948ba37_4_k_cu_stride_A4cuda3std3__45__cpo6cbeginE)
_ZN34_INTERNAL_1948ba37_4_k_cu_stride_A4cuda3std3__45__cpo6cbeginE:
	.zero		1
	.type		_ZN34_INTERNAL_1948ba37_4_k_cu_stride_A4cuda3std3__48in_placeE,@object
	.size		_ZN34_INTERNAL_1948ba37_4_k_cu_stride_A4cuda3std3__48in_placeE,(_ZN34_INTERNAL_1948ba37_4_k_cu_stride_A4cuda3std6ranges3__45__cpo9iter_moveE - _ZN34_INTERNAL_1948ba37_4_k_cu_stride_A4cuda3std3__48in_placeE)
_ZN34_INTERNAL_1948ba37_4_k_cu_stride_A4cuda3std3__48in_placeE:
	.zero		1
	.type		_ZN34_INTERNAL_1948ba37_4_k_cu_stride_A4cuda3std6ranges3__45__cpo9iter_moveE,@object
	.size		_ZN34_INTERNAL_1948ba37_4_k_cu_stride_A4cuda3std6ranges3__45__cpo9iter_moveE,(_ZN34_INTERNAL_1948ba37_4_k_cu_stride_A4cuda3std3__45__cpo5beginE - _ZN34_INTERNAL_1948ba37_4_k_cu_stride_A4cuda3std6ranges3__45__cpo9iter_moveE)
_ZN34_INTERNAL_1948ba37_4_k_cu_stride_A4cuda3std6ranges3__45__cpo9iter_moveE:
	.zero		1
	.type		_ZN34_INTERNAL_1948ba37_4_k_cu_stride_A4cuda3std3__45__cpo5beginE,@object
	.size		_ZN34_INTERNAL_1948ba37_4_k_cu_stride_A4cuda3std3__45__cpo5beginE,(_ZN34_INTERNAL_1948ba37_4_k_cu_stride_A4cuda3std3__436_GLOBAL__N__1948ba37_4_k_cu_stride_A6ignoreE - _ZN34_INTERNAL_1948ba37_4_k_cu_stride_A4cuda3std3__45__cpo5beginE)
_ZN34_INTERNAL_1948ba37_4_k_cu_stride_A4cuda3std3__45__cpo5beginE:
	.zero		1
	.type		_ZN34_INTERNAL_1948ba37_4_k_cu_stride_A4cuda3std3__436_GLOBAL__N__1948ba37_4_k_cu_stride_A6ignoreE,@object
	.size		_ZN34_INTERNAL_1948ba37_4_k_cu_stride_A4cuda3std3__436_GLOBAL__N__1948ba37_4_k_cu_stride_A6ignoreE,(_ZN34_INTERNAL_1948ba37_4_k_cu_stride_A4cute7productE - _ZN34_INTERNAL_1948ba37_4_k_cu_stride_A4cuda3std3__436_GLOBAL__N__1948ba37_4_k_cu_stride_A6ignoreE)
_ZN34_INTERNAL_1948ba37_4_k_cu_stride_A4cuda3std3__436_GLOBAL__N__1948ba37_4_k_cu_stride_A6ignoreE:
	.zero		1
	.type		_ZN34_INTERNAL_1948ba37_4_k_cu_stride_A4cute7productE,@object
	.size		_ZN34_INTERNAL_1948ba37_4_k_cu_stride_A4cute7productE,(_ZN34_INTERNAL_1948ba37_4_k_cu_stride_A4cuda3std3__45__cpo3endE - _ZN34_INTERNAL_1948ba37_4_k_cu_stride_A4cute7productE)
_ZN34_INTERNAL_1948ba37_4_k_cu_stride_A4cute7productE:
	.zero		1
	.type		_ZN34_INTERNAL_1948ba37_4_k_cu_stride_A4cuda3std3__45__cpo3endE,@object
	.size		_ZN34_INTERNAL_1948ba37_4_k_cu_stride_A4cuda3std3__45__cpo3endE,(_ZN34_INTERNAL_1948ba37_4_k_cu_stride_A4cuda3std3__419piecewise_constructE - _ZN34_INTERNAL_1948ba37_4_k_cu_stride_A4cuda3std3__45__cpo3endE)
_ZN34_INTERNAL_1948ba37_4_k_cu_stride_A4cuda3std3__45__cpo3endE:
	.zero		1
	.type		_ZN34_INTERNAL_1948ba37_4_k_cu_stride_A4cuda3std3__419piecewise_constructE,@object
	.size		_ZN34_INTERNAL_1948ba37_4_k_cu_stride_A4cuda3std3__419piecewise_constructE,(_ZN34_INTERNAL_1948ba37_4_k_cu_stride_A4cuda3std3__45__cpo4cendE - _ZN34_INTERNAL_1948ba37_4_k_cu_stride_A4cuda3std3__419piecewise_constructE)
_ZN34_INTERNAL_1948ba37_4_k_cu_stride_A4cuda3std3__419piecewise_constructE:
	.zero		1
	.type		_ZN34_INTERNAL_1948ba37_4_k_cu_stride_A4cuda3std3__45__cpo4cendE,@object
	.size		_ZN34_INTERNAL_1948ba37_4_k_cu_stride_A4cuda3std3__45__cpo4cendE,(_ZN34_INTERNAL_1948ba37_4_k_cu_stride_A4cuda3std6ranges3__45__cpo4swapE - _ZN34_INTERNAL_1948ba37_4_k_cu_stride_A4cuda3std3__45__cpo4cendE)
_ZN34_INTERNAL_1948ba37_4_k_cu_stride_A4cuda3std3__45__cpo4cendE:
	.zero		1
	.type		_ZN34_INTERNAL_1948ba37_4_k_cu_stride_A4cuda3std6ranges3__45__cpo4swapE,@object
	.size		_ZN34_INTERNAL_1948ba37_4_k_cu_stride_A4cuda3std6ranges3__45__cpo4swapE,(.L_19 - _ZN34_INTERNAL_1948ba37_4_k_cu_stride_A4cuda3std6ranges3__45__cpo4swapE)
_ZN34_INTERNAL_1948ba37_4_k_cu_stride_A4cuda3std6ranges3__45__cpo4swapE:
	.zero		1
.L_19:


//--------------------- .nv.shared._ZN7cutlass9reference6device6kernel4GemmINS_9TensorRefINS_6half_tENS_6layout8RowMajorEEENS4_IS5_NS6_11ColumnMajorEEENS4_IfS9_EEffNS_11MatrixShapeILi4ELi4EEENS_12multiply_addIfffEENS_16NumericConverterIffLNS_15FloatRoundStyleE2EEEEEvNS_4gemm9GemmCoordET2_T_T0_SL_T1_SO_T3_ --------------------------
	.section	.nv.shared._ZN7cutlass9reference6device6kernel4GemmINS_9TensorRefINS_6half_tENS_6layout8RowMajorEEENS4_IS5_NS6_11ColumnMajorEEENS4_IfS9_EEffNS_11MatrixShapeILi4ELi4EEENS_12multiply_addIfffEENS_16NumericConverterIffLNS_15FloatRoundStyleE2EEEEEvNS_4gemm9GemmCoordET2_T_T0_SL_T1_SO_T3_,"aw",@nobits
	.sectionflags	@""
	.align	16
	.zero		1024


//--------------------- .nv.shared._ZN7cutlass9reference6device6kernel12BlockForEachIfNS1_6detail17RandomUniformFuncIfEEEEvPT_mNT0_6ParamsE --------------------------
	.section	.nv.shared._ZN7cutlass9reference6device6kernel12BlockForEachIfNS1_6detail17RandomUniformFuncIfEEEEvPT_mNT0_6ParamsE,"aw",@nobits
	.sectionflags	@""
	.align	16
	.zero		1024


//--------------------- .nv.shared._ZN7cutlass9reference6device6kernel12BlockForEachINS_6half_tENS1_6detail17RandomUniformFuncIS4_EEEEvPT_mNT0_6ParamsE --------------------------
	.section	.nv.shared._ZN7cutlass9reference6device6kernel12BlockForEachINS_6half_tENS1_6detail17RandomUniformFuncIS4_EEEEvPT_mNT0_6ParamsE,"aw",@nobits
	.sectionflags	@""
	.align	16
	.zero		1024


//--------------------- .nv.shared._ZN7cutlass13device_kernelINS_4gemm6kernel13GemmUniversalIN4cute5tupleIJiiiiEEENS1_10collective13CollectiveMmaINS1_35MainloopSm100TmaUmmaWarpSpecializedILi8ELi2ELi4ENS5_IJNS4_1CILi2EEESB_NSA_ILi1EEEEEEEENS5_IJNSA_ILi256EEENSA_ILi128EEENSA_ILi64EEEEEENS_6half_tENS5_IJlSC_lEEESJ_SK_NS4_8TiledMMAINS4_8MMA_AtomIJNS4_26SM100_MMA_F16BF16_2x1SM_SSISJ_SJ_fLi256ELi128ELNS4_4UMMA5MajorE0ELSP_0ELNSO_7ScaleInE0ELSQ_0EEEEEENS4_6LayoutINS5_IJSC_SC_SC_EEENS5_IJNSA_ILi0EEESV_SV_EEEEENS5_IJNS4_10UnderscoreESY_SY_EEEEENS4_28SM100_TMA_2SM_LOAD_MULTICASTENS4_14ComposedLayoutINS4_7SwizzleILi3ELi4ELi3EEENS4_18smem_ptr_flag_bitsILi16EEENST_INS5_IJNSA_ILi8EEESH_EEENS5_IJSH_SC_EEEEEEEvNS4_8identityENS4_18SM100_TMA_2SM_LOADES1B_vS1C_EENS_8epilogue10collective18CollectiveEpilogueINS1F_23Sm100TmaWarpSpecializedILi4ELi2ELi16ELb1ELb0EEEJNS5_IJSG_SG_SH_EEENS5_IJNST_ISG_SC_EENST_INSA_ILi16EEESC_EEEEEfNS5_IJSC_llEEEfS1P_NS1F_6fusion15FusionCallbacksIS1J_NS1Q_17LinearCombinationIffffLNS_15FloatRoundStyleE2EEES1K_S1O_JEEENS4_5SM1004TMEM4LOAD26SM100_TMEM_LOAD_32dp32b16xENS4_13SM90_TMA_LOADENS12_INS13_ILi2ELi5ELi2EEENS15_ILi32EEENST_INS5_IJNSA_ILi32EEENSA_ILi4EEEEEENS5_IJSC_S23_EEEEEEENS4_39AutoVectorizingCopyWithAssumedAlignmentILi128EEENS4_14SM90_TMA_STOREES28_S2A_S2A_EEEvvEEEEvNT_6ParamsE --------------------------
	.section	.nv.shared._ZN7cutlass13device_kernelINS_4gemm6kernel13GemmUniversalIN4cute5tupleIJiiiiEEENS1_10collective13CollectiveMmaINS1_35MainloopSm100TmaUmmaWarpSpecializedILi8ELi2ELi4ENS5_IJNS4_1CILi2EEESB_NSA_ILi1EEEEEEEENS5_IJNSA_ILi256EEENSA_ILi128EEENSA_ILi64EEEEEENS_6half_tENS5_IJlSC_lEEESJ_SK_NS4_8TiledMMAINS4_8MMA_AtomIJNS4_26SM100_MMA_F16BF16_2x1SM_SSISJ_SJ_fLi256ELi128ELNS4_4UMMA5MajorE0ELSP_0ELNSO_7ScaleInE0ELSQ_0EEEEEENS4_6LayoutINS5_IJSC_SC_SC_EEENS5_IJNSA_ILi0EEESV_SV_EEEEENS5_IJNS4_10UnderscoreESY_SY_EEEEENS4_28SM100_TMA_2SM_LOAD_MULTICASTENS4_14ComposedLayoutINS4_7SwizzleILi3ELi4ELi3EEENS4_18smem_ptr_flag_bitsILi16EEENST_INS5_IJNSA_ILi8EEESH_EEENS5_IJSH_SC_EEEEEEEvNS4_8identityENS4_18SM100_TMA_2SM_LOADES1B_vS1C_EENS_8epilogue10collective18CollectiveEpilogueINS1F_23Sm100TmaWarpSpecializedILi4ELi2ELi16ELb1ELb0EEEJNS5_IJSG_SG_SH_EEENS5_IJNST_ISG_SC_EENST_INSA_ILi16EEESC_EEEEEfNS5_IJSC_llEEEfS1P_NS1F_6fusion15FusionCallbacksIS1J_NS1Q_17LinearCombinationIffffLNS_15FloatRoundStyleE2EEES1K_S1O_JEEENS4_5SM1004TMEM4LOAD26SM100_TMEM_LOAD_32dp32b16xENS4_13SM90_TMA_LOADENS12_INS13_ILi2ELi5ELi2EEENS15_ILi32EEENST_INS5_IJNSA_ILi32EEENSA_ILi4EEEEEENS5_IJSC_S23_EEEEEEENS4_39AutoVectorizingCopyWithAssumedAlignmentILi128EEENS4_14SM90_TMA_STOREES28_S2A_S2A_EEEvvEEEEvNT_6ParamsE,"aw",@nobits
	.sectionflags	@""
	.align	16
	.zero		1024


//--------------------- .nv.constant0._ZN7cutlass9reference6device6kernel17BlockCompareEqualIfEEvPiPKT_S7_m --------------------------
	.section	.nv.constant0._ZN7cutlass9reference6device6kernel17BlockCompareEqualIfEEvPiPKT_S7_m,"a",@progbits
	.sectionflags	@""
	.align	4
.nv.constant0._ZN7cutlass9reference6device6kernel17BlockCompareEqualIfEEvPiPKT_S7_m:
	.zero		928


//--------------------- .nv.constant0._ZN7cutlass9reference6device6kernel4GemmINS_9TensorRefINS_6half_tENS_6layout8RowMajorEEENS4_IS5_NS6_11ColumnMajorEEENS4_IfS9_EEffNS_11MatrixShapeILi4ELi4EEENS_12multiply_addIfffEENS_16NumericConverterIffLNS_15FloatRoundStyleE2EEEEEvNS_4gemm9GemmCoordET2_T_T0_SL_T1_SO_T3_ --------------------------
	.section	.nv.constant0._ZN7cutlass9reference6device6kernel4GemmINS_9TensorRefINS_6half_tENS_6layout8RowMajorEEENS4_IS5_NS6_11ColumnMajorEEENS4_IfS9_EEffNS_11MatrixShapeILi4ELi4EEENS_12multiply_addIfffEENS_16NumericConverterIffLNS_15FloatRoundStyleE2EEEEEvNS_4gemm9GemmCoordET2_T_T0_SL_T1_SO_T3_,"a",@progbits
	.sectionflags	@""
	.align	4
.nv.constant0._ZN7cutlass9reference6device6kernel4GemmINS_9TensorRefINS_6half_tENS_6layout8RowMajorEEENS4_IS5_NS6_11ColumnMajorEEENS4_IfS9_EEffNS_11MatrixShapeILi4ELi4EEENS_12multiply_addIfffEENS_16NumericConverterIffLNS_15FloatRoundStyleE2EEEEEvNS_4gemm9GemmCoordET2_T_T0_SL_T1_SO_T3_:
	.zero		988


//--------------------- .nv.constant0._ZN7cutlass9reference6device6kernel12BlockForEachIfNS1_6detail17RandomUniformFuncIfEEEEvPT_mNT0_6ParamsE --------------------------
	.section	.nv.constant0._ZN7cutlass9reference6device6kernel12BlockForEachIfNS1_6detail17RandomUniformFuncIfEEEEvPT_mNT0_6ParamsE,"a",@progbits
	.sectionflags	@""
	.align	4
.nv.constant0._ZN7cutlass9reference6device6kernel12BlockForEachIfNS1_6detail17RandomUniformFuncIfEEEEvPT_mNT0_6ParamsE:
	.zero		960


//--------------------- .nv.constant0._ZN7cutlass9reference6device6kernel12BlockForEachINS_6half_tENS1_6detail17RandomUniformFuncIS4_EEEEvPT_mNT0_6ParamsE --------------------------
	.section	.nv.constant0._ZN7cutlass9reference6device6kernel12BlockForEachINS_6half_tENS1_6detail17RandomUniformFuncIS4_EEEEvPT_mNT0_6ParamsE,"a",@progbits
	.sectionflags	@""
	.align	4
.nv.constant0._ZN7cutlass9reference6device6kernel12BlockForEachINS_6half_tENS1_6detail17RandomUniformFuncIS4_EEEEvPT_mNT0_6ParamsE:
	.zero		960


//--------------------- .nv.constant0._ZN7cutlass13device_kernelINS_4gemm6kernel13GemmUniversalIN4cute5tupleIJiiiiEEENS1_10collective13CollectiveMmaINS1_35MainloopSm100TmaUmmaWarpSpecializedILi8ELi2ELi4ENS5_IJNS4_1CILi2EEESB_NSA_ILi1EEEEEEEENS5_IJNSA_ILi256EEENSA_ILi128EEENSA_ILi64EEEEEENS_6half_tENS5_IJlSC_lEEESJ_SK_NS4_8TiledMMAINS4_8MMA_AtomIJNS4_26SM100_MMA_F16BF16_2x1SM_SSISJ_SJ_fLi256ELi128ELNS4_4UMMA5MajorE0ELSP_0ELNSO_7ScaleInE0ELSQ_0EEEEEENS4_6LayoutINS5_IJSC_SC_SC_EEENS5_IJNSA_ILi0EEESV_SV_EEEEENS5_IJNS4_10UnderscoreESY_SY_EEEEENS4_28SM100_TMA_2SM_LOAD_MULTICASTENS4_14ComposedLayoutINS4_7SwizzleILi3ELi4ELi3EEENS4_18smem_ptr_flag_bitsILi16EEENST_INS5_IJNSA_ILi8EEESH_EEENS5_IJSH_SC_EEEEEEEvNS4_8identityENS4_18SM100_TMA_2SM_LOADES1B_vS1C_EENS_8epilogue10collective18CollectiveEpilogueINS1F_23Sm100TmaWarpSpecializedILi4ELi2ELi16ELb1ELb0EEEJNS5_IJSG_SG_SH_EEENS5_IJNST_ISG_SC_EENST_INSA_ILi16EEESC_EEEEEfNS5_IJSC_llEEEfS1P_NS1F_6fusion15FusionCallbacksIS1J_NS1Q_17LinearCombinationIffffLNS_15FloatRoundStyleE2EEES1K_S1O_JEEENS4_5SM1004TMEM4LOAD26SM100_TMEM_LOAD_32dp32b16xENS4_13SM90_TMA_LOADENS12_INS13_ILi2ELi5ELi2EEENS15_ILi32EEENST_INS5_IJNSA_ILi32EEENSA_ILi4EEEEEENS5_IJSC_S23_EEEEEEENS4_39AutoVectorizingCopyWithAssumedAlignmentILi128EEENS4_14SM90_TMA_STOREES28_S2A_S2A_EEEvvEEEEvNT_6ParamsE --------------------------
	.section	.nv.constant0._ZN7cutlass13device_kernelINS_4gemm6kernel13GemmUniversalIN4cute5tupleIJiiiiEEENS1_10collective13CollectiveMmaINS1_35MainloopSm100TmaUmmaWarpSpecializedILi8ELi2ELi4ENS5_IJNS4_1CILi2EEESB_NSA_ILi1EEEEEEEENS5_IJNSA_ILi256EEENSA_ILi128EEENSA_ILi64EEEEEENS_6half_tENS5_IJlSC_lEEESJ_SK_NS4_8TiledMMAINS4_8MMA_AtomIJNS4_26SM100_MMA_F16BF16_2x1SM_SSISJ_SJ_fLi256ELi128ELNS4_4UMMA5MajorE0ELSP_0ELNSO_7ScaleInE0ELSQ_0EEEEEENS4_6LayoutINS5_IJSC_SC_SC_EEENS5_IJNSA_ILi0EEESV_SV_EEEEENS5_IJNS4_10UnderscoreESY_SY_EEEEENS4_28SM100_TMA_2SM_LOAD_MULTICASTENS4_14ComposedLayoutINS4_7SwizzleILi3ELi4ELi3EEENS4_18smem_ptr_flag_bitsILi16EEENST_INS5_IJNSA_ILi8EEESH_EEENS5_IJSH_SC_EEEEEEEvNS4_8identityENS4_18SM100_TMA_2SM_LOADES1B_vS1C_EENS_8epilogue10collective18CollectiveEpilogueINS1F_23Sm100TmaWarpSpecializedILi4ELi2ELi16ELb1ELb0EEEJNS5_IJSG_SG_SH_EEENS5_IJNST_ISG_SC_EENST_INSA_ILi16EEESC_EEEEEfNS5_IJSC_llEEEfS1P_NS1F_6fusion15FusionCallbacksIS1J_NS1Q_17LinearCombinationIffffLNS_15FloatRoundStyleE2EEES1K_S1O_JEEENS4_5SM1004TMEM4LOAD26SM100_TMEM_LOAD_32dp32b16xENS4_13SM90_TMA_LOADENS12_INS13_ILi2ELi5ELi2EEENS15_ILi32EEENST_INS5_IJNSA_ILi32EEENSA_ILi4EEEEEENS5_IJSC_S23_EEEEEEENS4_39AutoVectorizingCopyWithAssumedAlignmentILi128EEENS4_14SM90_TMA_STOREES28_S2A_S2A_EEEvvEEEEvNT_6ParamsE,"a",@progbits
	.sectionflags	@""
	.align	4
.nv.constant0._ZN7cutlass13device_kernelINS_4gemm6kernel13GemmUniversalIN4cute5tupleIJiiiiEEENS1_10collective13CollectiveMmaINS1_35MainloopSm100TmaUmmaWarpSpecializedILi8ELi2ELi4ENS5_IJNS4_1CILi2EEESB_NSA_ILi1EEEEEEEENS5_IJNSA_ILi256EEENSA_ILi128EEENSA_ILi64EEEEEENS_6half_tENS5_IJlSC_lEEESJ_SK_NS4_8TiledMMAINS4_8MMA_AtomIJNS4_26SM100_MMA_F16BF16_2x1SM_SSISJ_SJ_fLi256ELi128ELNS4_4UMMA5MajorE0ELSP_0ELNSO_7ScaleInE0ELSQ_0EEEEEENS4_6LayoutINS5_IJSC_SC_SC_EEENS5_IJNSA_ILi0EEESV_SV_EEEEENS5_IJNS4_10UnderscoreESY_SY_EEEEENS4_28SM100_TMA_2SM_LOAD_MULTICASTENS4_14ComposedLayoutINS4_7SwizzleILi3ELi4ELi3EEENS4_18smem_ptr_flag_bitsILi16EEENST_INS5_IJNSA_ILi8EEESH_EEENS5_IJSH_SC_EEEEEEEvNS4_8identityENS4_18SM100_TMA_2SM_LOADES1B_vS1C_EENS_8epilogue10collective18CollectiveEpilogueINS1F_23Sm100TmaWarpSpecializedILi4ELi2ELi16ELb1ELb0EEEJNS5_IJSG_SG_SH_EEENS5_IJNST_ISG_SC_EENST_INSA_ILi16EEESC_EEEEEfNS5_IJSC_llEEEfS1P_NS1F_6fusion15FusionCallbacksIS1J_NS1Q_17LinearCombinationIffffLNS_15FloatRoundStyleE2EEES1K_S1O_JEEENS4_5SM1004TMEM4LOAD26SM100_TMEM_LOAD_32dp32b16xENS4_13SM90_TMA_LOADENS12_INS13_ILi2ELi5ELi2EEENS15_ILi32EEENST_INS5_IJNSA_ILi32EEENSA_ILi4EEEEEENS5_IJSC_S23_EEEEEEENS4_39AutoVectorizingCopyWithAssumedAlignmentILi128EEENS4_14SM90_TMA_STOREES28_S2A_S2A_EEEvvEEEEvNT_6ParamsE:
	.zero		2944


//--------------------- SYMBOLS --------------------------

	.type		.nv.reservedSmem.offset0,@object
	.size		.nv.reservedSmem.offset0,0x4
	.type		.nv.reservedSmem.cap,@object
	.size		.nv.reservedSmem.cap,0x4
	.type		__assertfail,@function
